	.headerflags	@"EF_CUDA_TEXMODE_UNIFIED EF_CUDA_64BIT_ADDRESS EF_CUDA_SM90 EF_CUDA_VIRTUAL_SM(EF_CUDA_SM90)"
	.elftype	@"ET_EXEC"


//--------------------- .text.ldpc2_BG2_split_index_fp_x2_desc_dyn_sm90_tb --------------------------
	.section	.text.ldpc2_BG2_split_index_fp_x2_desc_dyn_sm90_tb,"ax",@progbits
	.sectionflags	@"SHF_BARRIERS=1"
	.align	128
        .global         ldpc2_BG2_split_index_fp_x2_desc_dyn_sm90_tb
        .type           ldpc2_BG2_split_index_fp_x2_desc_dyn_sm90_tb,@function
        .size           ldpc2_BG2_split_index_fp_x2_desc_dyn_sm90_tb,(.L_x_125 - ldpc2_BG2_split_index_fp_x2_desc_dyn_sm90_tb)
        .other          ldpc2_BG2_split_index_fp_x2_desc_dyn_sm90_tb,@"STO_CUDA_ENTRY STV_DEFAULT"
ldpc2_BG2_split_index_fp_x2_desc_dyn_sm90_tb:
.text.ldpc2_BG2_split_index_fp_x2_desc_dyn_sm90_tb:
.L_x_0:
[----:B------:R-:W0:Y:S01]  /*0000*/  LDC R1, c[0x0][0x28] ;  /* 0x00000a00ff017b82 */ /* 0x000e220000000800 */
[----:B------:R-:W1:Y:S01]  /*0010*/  S2R R43, SR_TID.X ;  /* 0x00000000002b7919 */ /* 0x000e620000002100 */
[----:B------:R-:W-:-:S06]  /*0020*/  ULDC.U16 UR4, c[0x0][0x214] ;  /* 0x0000850000047ab9 */ /* 0x000fcc0000000400 */
[----:B------:R-:W2:Y:S01]  /*0030*/  S2UR UR10, SR_CgaCtaId ;  /* 0x00000000000a79c3 */ /* 0x000ea20000008800 */
[----:B------:R-:W-:Y:S01]  /*0040*/  UPRMT UR5, UR4, 0x9910, URZ ;  /* 0x0000991004057896 */ /* 0x000fe2000800003f */
[----:B0-----:R-:W-:Y:S01]  /*0050*/  IADD3 R1, R1, -0x40, RZ ;  /* 0xffffffc001017810 */ /* 0x001fe20007ffe0ff */
[----:B------:R-:W-:Y:S01]  /*0060*/  UMOV UR9, 0x400 ;  /* 0x0000040000097882 */ /* 0x000fe20000000000 */
[----:B------:R-:W-:Y:S02]  /*0070*/  ULDC.U16 UR4, c[0x0][0x216] ;  /* 0x0000858000047ab9 */ /* 0x000fe40000000400 */
[----:B------:R-:W-:-:S03]  /*0080*/  UPRMT UR7, UR4, 0x9910, URZ ;  /* 0x0000991004077896 */ /* 0x000fc6000800003f */
[----:B------:R-:W-:Y:S02]  /*0090*/  UMOV UR4, UR5 ;  /* 0x0000000500047c82 */ /* 0x000fe40008000000 */
[----:B------:R-:W-:Y:S02]  /*00a0*/  ULEA UR6, UR4, 0x28, 0x2 ;  /* 0x0000002804067891 */ /* 0x000fe4000f8e103f */
[----:B------:R-:W-:Y:S01]  /*00b0*/  UMOV UR5, UR7 ;  /* 0x0000000700057c82 */ /* 0x000fe20008000000 */
[----:B------:R-:W-:Y:S02]  /*00c0*/  UIADD3 UR7, UR4, -0x2a, URZ ;  /* 0xffffffd604077890 */ /* 0x000fe4000fffe03f */
[----:B------:R-:W-:Y:S02]  /*00d0*/  UIMAD UR6, UR5, UR6, 0x3 ;  /* 0x00000003050674a4 */ /* 0x000fe4000f8e0206 */
[----:B------:R-:W-:Y:S02]  /*00e0*/  UIMAD UR7, UR5, UR7, URZ ;  /* 0x00000007050772a4 */ /* 0x000fe4000f8e023f */
[----:B------:R-:W-:Y:S01]  /*00f0*/  USHF.R.S32.HI UR8, URZ, 0x1f, UR6 ;  /* 0x0000001f3f087899 */ /* 0x000fe20008011406 */
[----:B-1----:R-:W-:Y:S01]  /*0100*/  LOP3.LUT P0, RZ, R43, 0xffffffe0, RZ, 0xc0, !PT ;  /* 0xffffffe02bff7812 */ /* 0x002fe2000780c0ff */
[----:B------:R-:W-:-:S02]  /*0110*/  UISETP.GT.AND UP0, UPT, UR4, 0x2a, UPT ;  /* 0x0000002a0400788c */ /* 0x000fc4000bf04270 */
[----:B------:R-:W-:Y:S02]  /*0120*/  UIMAD UR7, UR7, 0xc, URZ ;  /* 0x0000000c070778a4 */ /* 0x000fe4000f8e023f */
[----:B------:R-:W-:Y:S02]  /*0130*/  ULEA.HI UR8, UR8, UR6, URZ, 0x2 ;  /* 0x0000000608087291 */ /* 0x000fe4000f8f103f */
[----:B--2---:R-:W-:Y:S02]  /*0140*/  UPRMT UR9, UR10, 0x654, UR9 ;  /* 0x000006540a097896 */ /* 0x004fe40008000009 */
[----:B------:R-:W-:Y:S02]  /*0150*/  USEL UR7, UR7, URZ, UP0 ;  /* 0x0000003f07077287 */ /* 0x000fe40008000000 */
[----:B------:R-:W-:-:S04]  /*0160*/  ULOP3.LUT UR8, UR8, 0xfffffffc, URZ, 0xc0, !UPT ;  /* 0xfffffffc08087892 */ /* 0x000fc8000f8ec03f */
[----:B------:R-:W-:Y:S01]  /*0170*/  UIADD3 UR7, UR9, UR7, UR8 ;  /* 0x0000000709077290 */ /* 0x000fe2000fffe008 */
[----:B------:R-:W-:Y:S11]  /*0180*/  @P0 BRA `(.L_x_4) ;  /* 0x0000000000cc0947 */ /* 0x000ff60003800000 */
[----:B------:R-:W-:Y:S01]  /*0190*/  LOP3.LUT R0, R43, 0x1f, RZ, 0xc0, !PT ;  /* 0x0000001f2b007812 */ /* 0x000fe200078ec0ff */
[----:B------:R-:W-:Y:S01]  /*01a0*/  ULDC UR6, c[0x0][0x230] ;  /* 0x00008c0000067ab9 */ /* 0x000fe20000000800 */
[----:B------:R-:W-:Y:S01]  /*01b0*/  IMAD.MOV.U32 R2, RZ, RZ, RZ ;  /* 0x000000ffff027224 */ /* 0x000fe200078e00ff */
[----:B------:R-:W0:Y:S01]  /*01c0*/  S2R R9, SR_CTAID.X ;  /* 0x0000000000097919 */ /* 0x000e220000002500 */
[----:B------:R-:W-:Y:S01]  /*01d0*/  ISETP.GE.AND P0, PT, R0, UR6, PT ;  /* 0x0000000600007c0c */ /* 0x000fe2000bf06270 */
[----:B------:R-:W-:-:S12]  /*01e0*/  UMOV UR6, 0xffffffff ;  /* 0xffffffff00067882 */ /* 0x000fd80000000000 */
[----:B------:R-:W-:-:S04]  /*01f0*/  @!P0 IMAD.MOV.U32 R3, RZ, RZ, 0x34 ;  /* 0x00000034ff038424 */ /* 0x000fc800078e00ff */
[----:B------:R-:W-:-:S04]  /*0200*/  @!P0 IMAD R3, R0, 0x10, R3 ;  /* 0x0000001000038824 */ /* 0x000fc800078e0203 */
[----:B------:R-:W1:Y:S02]  /*0210*/  @!P0 LDC R2, c[0x0][R3+0x210] ;  /* 0x0000840003028b82 */ /* 0x000e640000000800 */
[----:B-1----:R-:W-:-:S04]  /*0220*/  IADD3 R4, R2, 0x1, RZ ;  /* 0x0000000102047810 */ /* 0x002fc80007ffe0ff */
[----:B------:R-:W-:-:S04]  /*0230*/  LEA.HI R4, R4, R4, RZ, 0x1 ;  /* 0x0000000404047211 */ /* 0x000fc800078f08ff */
[----:B------:R-:W-:Y:S01]  /*0240*/  SHF.R.S32.HI R4, RZ, 0x1, R4 ;  /* 0x00000001ff047819 */ /* 0x000fe20000011404 */
[----:B0-----:R-:W-:Y:S06]  /*0250*/  BRA.DIV UR6, `(.L_x_5) ;  /* 0x0000011e06f47947 */ /* 0x001fec000b800000 */
[----:B------:R-:W0:Y:S01]  /*0260*/  SHFL.UP PT, R4, R4, 0x1, RZ ;  /* 0x0420000004047989 */ /* 0x000e2200000e00ff */
[----:B------:R-:W-:-:S04]  /*0270*/  ISETP.NE.AND P0, PT, R0, RZ, PT ;  /* 0x000000ff0000720c */ /* 0x000fc80003f05270 */
[----:B0-----:R-:W-:Y:S02]  /*0280*/  SEL R3, R4, RZ, P0 ;  /* 0x000000ff04037207 */ /* 0x001fe40000000000 */
[----:B------:R-:W-:-:S03]  /*0290*/  ISETP.GE.U32.AND P0, PT, R0, 0x2, PT ;  /* 0x000000020000780c */ /* 0x000fc60003f06070 */
[----:B------:R-:W0:Y:S02]  /*02a0*/  SHFL.UP PT, R6, R3, 0x1, RZ ;  /* 0x0420000003067989 */ /* 0x000e2400000e00ff */
[----:B0-----:R-:W-:-:S05]  /*02b0*/  IMAD.IADD R6, R3, 0x1, R6 ;  /* 0x0000000103067824 */ /* 0x001fca00078e0206 */
[----:B------:R-:W0:Y:S01]  /*02c0*/  SHFL.UP PT, R8, R6, 0x2, RZ ;  /* 0x0440000006087989 */ /* 0x000e2200000e00ff */
[----:B------:R-:W-:Y:S02]  /*02d0*/  SEL R5, R6, RZ, P0 ;  /* 0x000000ff06057207 */ /* 0x000fe40000000000 */
[----:B------:R-:W-:-:S03]  /*02e0*/  ISETP.GE.U32.AND P0, PT, R0, 0x4, PT ;  /* 0x000000040000780c */ /* 0x000fc60003f06070 */
        /* <DEDUP_REMOVED lines=9> */
[----:B------:R0:W1:Y:S01]  /*0380*/  SHFL.UP PT, R7, R3, 0x10, RZ ;  /* 0x0600000003077989 */ /* 0x00006200000e00ff */
[----:B------:R-:W-:-:S07]  /*0390*/  SEL R0, R3, RZ, P0 ;  /* 0x000000ff03007207 */ /* 0x000fce0000000000 */
.L_x_23:
[----:B-1----:R-:W-:-:S05]  /*03a0*/  IMAD.IADD R0, R0, 0x1, R7 ;  /* 0x0000000100007824 */ /* 0x002fca00078e0207 */
[C---:B------:R-:W-:Y:S01]  /*03b0*/  ISETP.GE.U32.AND P0, PT, R9.reuse, R0, PT ;  /* 0x000000000900720c */ /* 0x040fe20003f06070 */
[----:B------:R-:W-:-:S04]  /*03c0*/  IMAD.IADD R0, R9, 0x1, -R0 ;  /* 0x0000000109007824 */ /* 0x000fc800078e0a00 */
[----:B------:R-:W-:-:S05]  /*03d0*/  IMAD.SHL.U32 R5, R0, 0x2, RZ ;  /* 0x0000000200057824 */ /* 0x000fca00078e00ff */
[----:B------:R-:W-:Y:S01]  /*03e0*/  IADD3 R7, R5, 0x2, RZ ;  /* 0x0000000205077810 */ /* 0x000fe20007ffe0ff */
[----:B0-----:R-:W-:Y:S02]  /*03f0*/  WARPSYNC.ALL ;  /* 0x0000000000007948 */ /* 0x001fe40003800000 */
[----:B------:R-:W-:-:S04]  /*0400*/  VOTE.ANY R3, PT, !P0 ;  /* 0x0000000000037806 */ /* 0x000fc800040e0100 */
[----:B------:R-:W0:Y:S01]  /*0410*/  BREV R4, R3 ;  /* 0x0000000300047301 */ /* 0x000e220000000000 */
[----:B------:R-:W-:-:S07]  /*0420*/  ISETP.NE.AND P0, PT, R3, RZ, PT ;  /* 0x000000ff0300720c */ /* 0x000fce0003f05270 */
[----:B0-----:R-:W0:Y:S02]  /*0430*/  FLO.U32.SH R4, R4 ;  /* 0x0000000400047300 */ /* 0x001e2400000e0400 */
[----:B0-----:R-:W-:-:S04]  /*0440*/  IADD3 R0, R4, -0x1, RZ ;  /* 0xffffffff04007810 */ /* 0x001fc80007ffe0ff */
[----:B------:R-:W-:Y:S02]  /*0450*/  SEL R0, R0, 0x1f, P0 ;  /* 0x0000001f00007807 */ /* 0x000fe40000000000 */
[----:B------:R-:W-:Y:S02]  /*0460*/  ISETP.GT.U32.AND P0, PT, R7, R2, PT ;  /* 0x000000020700720c */ /* 0x000fe40003f04070 */
[C---:B------:R-:W-:Y:S01]  /*0470*/  ISETP.NE.AND P1, PT, R0.reuse, R43, PT ;  /* 0x0000002b0000720c */ /* 0x040fe20003f25270 */
[----:B------:R-:W-:Y:S01]  /*0480*/  IMAD.SHL.U32 R0, R0, 0x8000000, RZ ;  /* 0x0800000000007824 */ /* 0x000fe200078e00ff */
[----:B------:R-:W-:-:S04]  /*0490*/  SEL R2, RZ, 0x4000000, !P0 ;  /* 0x04000000ff027807 */ /* 0x000fc80004000000 */
[----:B------:R-:W-:-:S07]  /*04a0*/  LOP3.LUT R0, R0, R2, R5, 0xfe, !PT ;  /* 0x0000000200007212 */ /* 0x000fce00078efe05 */
[----:B------:R0:W-:Y:S02]  /*04b0*/  @!P1 STS [UR7], R0 ;  /* 0x00000000ff009988 */ /* 0x0001e40008000807 */
.L_x_4:
[----:B------:R-:W-:Y:S01]  /*04c0*/  WARPSYNC.ALL ;  /* 0x0000000000007948 */ /* 0x000fe20003800000 */
[----:B------:R-:W-:Y:S06]  /*04d0*/  BAR.SYNC 0x0 ;  /* 0x000000ff0000791d */ /* 0x000fec0000000000 */
[----:B------:R-:W1:Y:S02]  /*04e0*/  LDS R4, [UR7] ;  /* 0x00000007ff047984 */ /* 0x000e640008000800 */
[----:B------:R-:W2:Y:S01]  /*04f0*/  LDC.U16 R2, c[0x0][0x224] ;  /* 0x00008900ff027b82 */ /* 0x000ea20000000400 */
[----:B------:R-:W-:-:S07]  /*0500*/  IMAD.U32 R6, RZ, RZ, UR4 ;  /* 0x00000004ff067e24 */ /* 0x000fce000f8e00ff */
[----:B------:R-:W3:Y:S01]  /*0510*/  LDC R42, c[0x0][RZ] ;  /* 0x00000000ff2a7b82 */ /* 0x000ee20000000800 */
[----:B------:R-:W-:-:S07]  /*0520*/  IADD3 R5, R6, 0x16, RZ ;  /* 0x0000001606057810 */ /* 0x000fce0007ffe0ff */
[----:B------:R-:W3:Y:S01]  /*0530*/  LDC.64 R10, c[0x0][0x208] ;  /* 0x00008200ff0a7b82 */ /* 0x000ee20000000a00 */
[----:B01----:R-:W-:Y:S01]  /*0540*/  SHF.R.U32.HI R0, RZ, 0x1b, R4 ;  /* 0x0000001bff007819 */ /* 0x003fe20000011604 */
[----:B------:R0:W-:Y:S04]  /*0550*/  STL [R1+0x38], R4 ;  /* 0x0000380401007387 */ /* 0x0001e80000100800 */
[----:B------:R-:W-:Y:S01]  /*0560*/  IMAD.SHL.U32 R3, R0, 0x10, RZ ;  /* 0x0000001000037824 */ /* 0x000fe200078e00ff */
[----:B--2---:R-:W-:Y:S02]  /*0570*/  PRMT R0, R2, 0x9910, RZ ;  /* 0x0000991002007816 */ /* 0x004fe400000000ff */
[----:B------:R-:W-:Y:S01]  /*0580*/  LOP3.LUT R2, R4, 0x3ffffff, RZ, 0xc0, !PT ;  /* 0x03ffffff04027812 */ /* 0x000fe200078ec0ff */
[----:B------:R-:W1:Y:S01]  /*0590*/  LDC R9, c[0x0][R3+0x240] ;  /* 0x0000900003097b82 */ /* 0x000e620000000800 */
[----:B------:R-:W-:Y:S01]  /*05a0*/  ISETP.NE.AND P0, PT, R0, 0x1, PT ;  /* 0x000000010000780c */ /* 0x000fe20003f05270 */
[----:B------:R-:W-:-:S02]  /*05b0*/  IMAD.MOV.U32 R0, RZ, RZ, R5 ;  /* 0x000000ffff007224 */ /* 0x000fc400078e0005 */
[----:B0-----:R-:W-:-:S10]  /*05c0*/  IMAD.SHL.U32 R4, R43, 0x8, RZ ;  /* 0x000000082b047824 */ /* 0x001fd400078e00ff */
[----:B------:R-:W-:-:S05]  /*05d0*/  @P0 IADD3 R0, R6, 0xa, RZ ;  /* 0x0000000a06000810 */ /* 0x000fca0007ffe0ff */
[----:B------:R-:W-:-:S04]  /*05e0*/  IMAD R0, R0, UR5, RZ ;  /* 0x0000000500007c24 */ /* 0x000fc8000f8e02ff */
[----:B------:R-:W-:Y:S02]  /*05f0*/  IMAD.SHL.U32 R44, R0, 0x2, RZ ;  /* 0x00000002002c7824 */ /* 0x000fe400078e00ff */
[----:B-1----:R-:W-:-:S03]  /*0600*/  IMAD R2, R2, R9, RZ ;  /* 0x0000000902027224 */ /* 0x002fc600078e02ff */
[----:B------:R-:W-:Y:S01]  /*0610*/  ISETP.GE.AND P1, PT, R4, R44, PT ;  /* 0x0000002c0400720c */ /* 0x000fe20003f26270 */
[----:B------:R-:W-:-:S05]  /*0620*/  IMAD.SHL.U32 R12, R2, 0x2, RZ ;  /* 0x00000002020c7824 */ /* 0x000fca00078e00ff */
[----:B------:R-:W-:-:S03]  /*0630*/  SHF.R.S32.HI R13, RZ, 0x1f, R12 ;  /* 0x0000001fff0d7819 */ /* 0x000fc6000001140c */
[----:B------:R-:W-:-:S04]  /*0640*/  IMAD.WIDE R8, R9, 0x2, R12 ;  /* 0x0000000209087825 */ /* 0x000fc800078e020c */
[----:B---3--:R-:W-:Y:S05]  /*0650*/  @P1 BRA `(.L_x_6) ;  /* 0x0000000400c01947 */ /* 0x008fea0003800000 */
[----:B------:R-:W0:Y:S01]  /*0660*/  LDC.64 R2, c[0x0][R3+0x238] ;  /* 0x00008e0003027b82 */ /* 0x000e220000000a00 */
[----:B------:R-:W-:Y:S01]  /*0670*/  IMAD.MOV.U32 R0, RZ, RZ, R5 ;  /* 0x000000ffff007224 */ /* 0x000fe200078e0005 */
[----:B------:R-:W-:Y:S01]  /*0680*/  @P0 IADD3 R0, R6, 0xa, RZ ;  /* 0x0000000a06000810 */ /* 0x000fe20007ffe0ff */
[----:B------:R-:W-:-:S04]  /*0690*/  IMAD.MOV.U32 R19, RZ, RZ, R4 ;  /* 0x000000ffff137224 */ /* 0x000fc800078e0004 */
[----:B------:R-:W-:Y:S02]  /*06a0*/  IMAD R5, R0, UR5, RZ ;  /* 0x0000000500057c24 */ /* 0x000fe4000f8e02ff */
[----:B------:R-:W-:Y:S02]  /*06b0*/  IMAD.SHL.U32 R0, R43, 0x10, RZ ;  /* 0x000000102b007824 */ /* 0x000fe400078e00ff */
[----:B------:R-:W-:-:S07]  /*06c0*/  IMAD.SHL.U32 R45, R5, 0x4, RZ ;  /* 0x00000004052d7824 */ /* 0x000fce00078e00ff */
.L_x_8:
[----:B------:R-:W2:Y:S01]  /*06d0*/  LDL R18, [R1+0x38] ;  /* 0x0000380001127983 */ /* 0x000ea20000100800 */
[----:B------:R-:W-:Y:S01]  /*06e0*/  ISETP.GE.AND P2, PT, R19, R44, PT ;  /* 0x0000002c1300720c */ /* 0x000fe20003f46270 */
[----:B-1----:R-:W-:-:S04]  /*06f0*/  IMAD R37, R42, 0x8, R19 ;  /* 0x000000082a257824 */ /* 0x002fc800078e0213 */
[----:B------:R-:W-:Y:S01]  /*0700*/  IMAD R39, R42, 0x8, R37 ;  /* 0x000000082a277824 */ /* 0x000fe200078e0225 */
[----:B------:R-:W-:-:S03]  /*0710*/  ISETP.GE.AND P3, PT, R37, R44, PT ;  /* 0x0000002c2500720c */ /* 0x000fc60003f66270 */
[----:B------:R-:W-:Y:S01]  /*0720*/  IMAD R47, R42, 0x8, R39 ;  /* 0x000000082a2f7824 */ /* 0x000fe200078e0227 */
[----:B------:R-:W-:-:S03]  /*0730*/  ISETP.GE.AND P4, PT, R39, R44, PT ;  /* 0x0000002c2700720c */ /* 0x000fc60003f86270 */
[--C-:B------:R-:W-:Y:S02]  /*0740*/  @!P2 SHF.R.S32.HI R5, RZ, 0x1f, R19.reuse ;  /* 0x0000001fff05a819 */ /* 0x100fe40000011413 */
[----:B0-----:R-:W-:Y:S02]  /*0750*/  @!P2 IADD3 R4, P0, P5, R2, R12, R19 ;  /* 0x0000000c0204a210 */ /* 0x001fe40007d1e013 */
[----:B------:R-:W-:Y:S02]  /*0760*/  ISETP.GE.AND P1, PT, R47, R44, PT ;  /* 0x0000002c2f00720c */ /* 0x000fe40003f26270 */
[----:B------:R-:W-:Y:S02]  /*0770*/  @!P2 IADD3.X R5, R3, R13, R5, P0, P5 ;  /* 0x0000000d0305a210 */ /* 0x000fe400007ea405 */
[----:B------:R-:W-:Y:S02]  /*0780*/  @!P2 R2UR UR10, R10 ;  /* 0x000000000a0aa2ca */ /* 0x000fe400000e0000 */
[----:B------:R-:W-:-:S02]  /*0790*/  @!P2 R2UR UR11, R11 ;  /* 0x000000000b0ba2ca */ /* 0x000fc400000e0000 */
[--C-:B------:R-:W-:Y:S02]  /*07a0*/  @!P3 SHF.R.S32.HI R7, RZ, 0x1f, R37.reuse ;  /* 0x0000001fff07b819 */ /* 0x100fe40000011425 */
[CC--:B------:R-:W-:Y:S02]  /*07b0*/  @!P3 IADD3 R6, P0, P5, R2.reuse, R12.reuse, R37 ;  /* 0x0000000c0206b210 */ /* 0x0c0fe40007d1e025 */
[----:B------:R-:W-:Y:S02]  /*07c0*/  @!P4 SHF.R.S32.HI R15, RZ, 0x1f, R39 ;  /* 0x0000001fff0fc819 */ /* 0x000fe40000011427 */
[CC--:B------:R-:W-:Y:S02]  /*07d0*/  @!P3 IADD3.X R7, R3.reuse, R13.reuse, R7, P0, P5 ;  /* 0x0000000d0307b210 */ /* 0x0c0fe400007ea407 */
[----:B------:R-:W-:Y:S02]  /*07e0*/  @!P4 IADD3 R14, P0, P5, R2, R12, R39 ;  /* 0x0000000c020ec210 */ /* 0x000fe40007d1e027 */
[----:B------:R-:W-:Y:S01]  /*07f0*/  @!P1 SHF.R.S32.HI R17, RZ, 0x1f, R47 ;  /* 0x0000001fff119819 */ /* 0x000fe2000001142f */
[----:B------:R0:W5:Y:S01]  /*0800*/  @!P2 LDG.E.64 R20, desc[UR10][R4.64] ;  /* 0x0000000a0414a981 */ /* 0x000162000c1e1b00 */
[----:B------:R-:W-:-:S02]  /*0810*/  @!P4 IADD3.X R15, R3, R13, R15, P0, P5 ;  /* 0x0000000d030fc210 */ /* 0x000fc400007ea40f */
[----:B------:R-:W-:Y:S02]  /*0820*/  @!P1 IADD3 R16, P0, P5, R2, R12, R47 ;  /* 0x0000000c02109210 */ /* 0x000fe40007d1e02f */
[C---:B------:R-:W-:Y:S02]  /*0830*/  @!P3 R2UR UR12, R10.reuse ;  /* 0x000000000a0cb2ca */ /* 0x040fe400000e0000 */
[C---:B------:R-:W-:Y:S02]  /*0840*/  @!P3 R2UR UR13, R11.reuse ;  /* 0x000000000b0db2ca */ /* 0x040fe400000e0000 */
[C---:B------:R-:W-:Y:S02]  /*0850*/  @!P4 R2UR UR14, R10.reuse ;  /* 0x000000000a0ec2ca */ /* 0x040fe400000e0000 */
[----:B------:R-:W-:Y:S02]  /*0860*/  @!P4 R2UR UR15, R11 ;  /* 0x000000000b0fc2ca */ /* 0x000fe400000e0000 */
[----:B------:R-:W-:-:S02]  /*0870*/  @!P1 R2UR UR10, R10 ;  /* 0x000000000a0a92ca */ /* 0x000fc400000e0000 */
[----:B------:R-:W-:Y:S02]  /*0880*/  @!P1 R2UR UR11, R11 ;  /* 0x000000000b0b92ca */ /* 0x000fe400000e0000 */
[----:B------:R-:W-:Y:S01]  /*0890*/  @!P1 IADD3.X R17, R3, R13, R17, P0, P5 ;  /* 0x0000000d03119210 */ /* 0x000fe200007ea411 */
[C---:B------:R-:W-:Y:S02]  /*08a0*/  IMAD R46, R42.reuse, 0x10, R0 ;  /* 0x000000102a2e7824 */ /* 0x040fe400078e0200 */
[----:B------:R0:W5:Y:S02]  /*08b0*/  @!P3 LDG.E.64 R22, desc[UR12][R6.64] ;  /* 0x0000000c0616b981 */ /* 0x000164000c1e1b00 */
[----:B------:R-:W-:Y:S02]  /*08c0*/  IMAD R56, R42, 0x10, R46 ;  /* 0x000000102a387824 */ /* 0x000fe400078e022e */
[----:B------:R0:W5:Y:S01]  /*08d0*/  @!P4 LDG.E.64 R24, desc[UR14][R14.64] ;  /* 0x0000000e0e18c981 */ /* 0x000162000c1e1b00 */
[----:B------:R-:W-:-:S03]  /*08e0*/  ISETP.GE.AND P0, PT, R0, R45, PT ;  /* 0x0000002d0000720c */ /* 0x000fc60003f06270 */
[----:B------:R0:W5:Y:S01]  /*08f0*/  @!P1 LDG.E.64 R26, desc[UR10][R16.64] ;  /* 0x0000000a101a9981 */ /* 0x000162000c1e1b00 */
[----:B------:R-:W-:Y:S01]  /*0900*/  IMAD R57, R42, 0x10, R56 ;  /* 0x000000102a397824 */ /* 0x000fe200078e0238 */
[----:B--2---:R-:W-:-:S13]  /*0910*/  LOP3.LUT P5, RZ, R18, 0x4000000, RZ, 0xc0, !PT ;  /* 0x0400000012ff7812 */ /* 0x004fda00078ac0ff */
[----:B0-----:R-:W-:Y:S05]  /*0920*/  @P5 BRA `(.L_x_7) ;  /* 0x0000000000605947 */ /* 0x001fea0003800000 */
[--C-:B------:R-:W-:Y:S02]  /*0930*/  @!P3 SHF.R.S32.HI R5, RZ, 0x1f, R37.reuse ;  /* 0x0000001fff05b819 */ /* 0x100fe40000011425 */
[CC--:B------:R-:W-:Y:S02]  /*0940*/  @!P3 IADD3 R6, P5, P6, R2.reuse, R8.reuse, R37 ;  /* 0x000000080206b210 */ /* 0x0c0fe40007ebe025 */
[----:B------:R-:W-:Y:S02]  /*0950*/  @!P4 SHF.R.S32.HI R15, RZ, 0x1f, R39 ;  /* 0x0000001fff0fc819 */ /* 0x000fe40000011427 */
[----:B------:R-:W-:Y:S02]  /*0960*/  @!P3 IADD3.X R7, R3, R9, R5, P5, P6 ;  /* 0x000000090307b210 */ /* 0x000fe40002fec405 */
[----:B------:R-:W-:Y:S02]  /*0970*/  @!P4 IADD3 R14, P5, P6, R2, R8, R39 ;  /* 0x00000008020ec210 */ /* 0x000fe40007ebe027 */
[----:B------:R-:W-:-:S02]  /*0980*/  @!P1 SHF.R.S32.HI R17, RZ, 0x1f, R47 ;  /* 0x0000001fff119819 */ /* 0x000fc4000001142f */
[----:B------:R-:W-:Y:S02]  /*0990*/  @!P4 IADD3.X R15, R3, R9, R15, P5, P6 ;  /* 0x00000009030fc210 */ /* 0x000fe40002fec40f */
[----:B------:R-:W-:Y:S02]  /*09a0*/  @!P1 IADD3 R16, P5, P6, R2, R8, R47 ;  /* 0x0000000802109210 */ /* 0x000fe40007ebe02f */
[C---:B------:R-:W-:Y:S02]  /*09b0*/  @!P3 R2UR UR12, R10.reuse ;  /* 0x000000000a0cb2ca */ /* 0x040fe400000e0000 */
[C---:B------:R-:W-:Y:S02]  /*09c0*/  @!P3 R2UR UR13, R11.reuse ;  /* 0x000000000b0db2ca */ /* 0x040fe400000e0000 */
[----:B------:R-:W-:Y:S02]  /*09d0*/  @!P4 R2UR UR14, R10 ;  /* 0x000000000a0ec2ca */ /* 0x000fe400000e0000 */
[----:B------:R-:W-:-:S02]  /*09e0*/  @!P4 R2UR UR15, R11 ;  /* 0x000000000b0fc2ca */ /* 0x000fc400000e0000 */
[C---:B------:R-:W-:Y:S02]  /*09f0*/  @!P1 R2UR UR16, R10.reuse ;  /* 0x000000000a1092ca */ /* 0x040fe400000e0000 */
[C---:B------:R-:W-:Y:S02]  /*0a00*/  @!P1 R2UR UR17, R11.reuse ;  /* 0x000000000b1192ca */ /* 0x040fe400000e0000 */
[----:B------:R-:W-:Y:S02]  /*0a10*/  @!P2 R2UR UR10, R10 ;  /* 0x000000000a0aa2ca */ /* 0x000fe400000e0000 */
[----:B------:R-:W-:Y:S01]  /*0a20*/  @!P2 R2UR UR11, R11 ;  /* 0x000000000b0ba2ca */ /* 0x000fe200000e0000 */
[----:B------:R0:W5:Y:S01]  /*0a30*/  @!P3 LDG.E.64 R30, desc[UR12][R6.64] ;  /* 0x0000000c061eb981 */ /* 0x000162000c1e1b00 */
[----:B------:R-:W-:Y:S02]  /*0a40*/  @!P1 IADD3.X R17, R3, R9, R17, P5, P6 ;  /* 0x0000000903119210 */ /* 0x000fe40002fec411 */
[--C-:B------:R-:W-:Y:S01]  /*0a50*/  @!P2 SHF.R.S32.HI R5, RZ, 0x1f, R19.reuse ;  /* 0x0000001fff05a819 */ /* 0x100fe20000011413 */
[----:B------:R0:W5:Y:S01]  /*0a60*/  @!P4 LDG.E.64 R32, desc[UR14][R14.64] ;  /* 0x0000000e0e20c981 */ /* 0x000162000c1e1b00 */
[----:B------:R-:W-:-:S03]  /*0a70*/  @!P2 IADD3 R4, P5, P6, R2, R8, R19 ;  /* 0x000000080204a210 */ /* 0x000fc60007ebe013 */
[----:B------:R0:W5:Y:S01]  /*0a80*/  @!P1 LDG.E.64 R34, desc[UR16][R16.64] ;  /* 0x0000001010229981 */ /* 0x000162000c1e1b00 */
[----:B------:R-:W-:-:S05]  /*0a90*/  @!P2 IADD3.X R5, R3, R9, R5, P5, P6 ;  /* 0x000000090305a210 */ /* 0x000fca0002fec405 */
[----:B------:R0:W5:Y:S04]  /*0aa0*/  @!P2 LDG.E.64 R28, desc[UR10][R4.64] ;  /* 0x0000000a041ca981 */ /* 0x000168000c1e1b00 */
.L_x_7:
[-C--:B------:R-:W-:Y:S02]  /*0ab0*/  ISETP.GE.AND P1, PT, R46, R45.reuse, PT ;  /* 0x0000002d2e00720c */ /* 0x080fe40003f26270 */
[-C--:B------:R-:W-:Y:S02]  /*0ac0*/  ISETP.GE.AND P2, PT, R56, R45.reuse, PT ;  /* 0x0000002d3800720c */ /* 0x080fe40003f46270 */
[----:B------:R-:W-:Y:S02]  /*0ad0*/  ISETP.GE.AND P3, PT, R57, R45, PT ;  /* 0x0000002d3900720c */ /* 0x000fe40003f66270 */
[C-C-:B0----5:R-:W-:Y:S02]  /*0ae0*/  PRMT R4, R20.reuse, 0x5410, R28.reuse ;  /* 0x0000541014047816 */ /* 0x161fe4000000001c */
[----:B------:R-:W-:Y:S02]  /*0af0*/  PRMT R5, R20, 0x7632, R28 ;  /* 0x0000763214057816 */ /* 0x000fe4000000001c */
[----:B------:R-:W-:-:S02]  /*0b00*/  PRMT R6, R21, 0x5410, R29 ;  /* 0x0000541015067816 */ /* 0x000fc4000000001d */
[----:B------:R-:W-:Y:S02]  /*0b10*/  PRMT R7, R21, 0x7632, R29 ;  /* 0x0000763215077816 */ /* 0x000fe4000000001d */
[C-C-:B------:R-:W-:Y:S02]  /*0b20*/  PRMT R14, R22.reuse, 0x5410, R30.reuse ;  /* 0x00005410160e7816 */ /* 0x140fe4000000001e */
[----:B------:R-:W-:Y:S02]  /*0b30*/  PRMT R15, R22, 0x7632, R30 ;  /* 0x00007632160f7816 */ /* 0x000fe4000000001e */
[C-C-:B------:R-:W-:Y:S02]  /*0b40*/  PRMT R16, R23.reuse, 0x5410, R31.reuse ;  /* 0x0000541017107816 */ /* 0x140fe4000000001f */
        /* <DEDUP_REMOVED lines=9> */
[----:B------:R-:W-:Y:S02]  /*0be0*/  HMNMX2.XORSIGN R4, |R4|, 32, 32, PT ;  /* 0x5000500004047840 */ /* 0x000fe40003840200 */
[----:B------:R-:W-:Y:S02]  /*0bf0*/  HMNMX2.XORSIGN R5, |R5|, 32, 32, PT ;  /* 0x5000500005057840 */ /* 0x000fe40003840200 */
[----:B------:R-:W-:Y:S02]  /*0c00*/  HMNMX2.XORSIGN R6, |R6|, 32, 32, PT ;  /* 0x5000500006067840 */ /* 0x000fe40003840200 */
[----:B------:R-:W-:Y:S02]  /*0c10*/  HMNMX2.XORSIGN R7, |R7|, 32, 32, PT ;  /* 0x5000500007077840 */ /* 0x000fe40003840200 */
[----:B------:R-:W-:-:S02]  /*0c20*/  HMNMX2.XORSIGN R48, |R14|, 32, 32, PT ;  /* 0x500050000e307840 */ /* 0x000fc40003840200 */
[----:B------:R-:W-:Y:S01]  /*0c30*/  HMNMX2.XORSIGN R49, |R15|, 32, 32, PT ;  /* 0x500050000f317840 */ /* 0x000fe20003840200 */
[----:B------:R0:W-:Y:S01]  /*0c40*/  @!P0 STS.128 [R0+UR9], R4 ;  /* 0x0000000400008988 */ /* 0x0001e20008000c09 */
[----:B------:R-:W-:Y:S02]  /*0c50*/  HMNMX2.XORSIGN R50, |R16|, 32, 32, PT ;  /* 0x5000500010327840 */ /* 0x000fe40003840200 */
[----:B------:R-:W-:Y:S02]  /*0c60*/  HMNMX2.XORSIGN R51, |R17|, 32, 32, PT ;  /* 0x5000500011337840 */ /* 0x000fe40003840200 */
[----:B------:R-:W-:Y:S02]  /*0c70*/  HMNMX2.XORSIGN R54, |R36|, 32, 32, PT ;  /* 0x5000500024367840 */ /* 0x000fe40003840200 */
[----:B------:R-:W-:Y:S01]  /*0c80*/  HMNMX2.XORSIGN R55, |R37|, 32, 32, PT ;  /* 0x5000500025377840 */ /* 0x000fe20003840200 */
[----:B------:R1:W-:Y:S01]  /*0c90*/  @!P1 STS.128 [R46+UR9], R48 ;  /* 0x000000302e009988 */ /* 0x0003e20008000c09 */
[----:B------:R-:W-:-:S02]  /*0ca0*/  HMNMX2.XORSIGN R52, |R18|, 32, 32, PT ;  /* 0x5000500012347840 */ /* 0x000fc40003840200 */
[----:B------:R-:W-:Y:S01]  /*0cb0*/  HMNMX2.XORSIGN R53, |R19|, 32, 32, PT ;  /* 0x5000500013357840 */ /* 0x000fe20003840200 */
[C---:B------:R-:W-:Y:S01]  /*0cc0*/  IMAD R19, R42.reuse, 0x8, R47 ;  /* 0x000000082a137824 */ /* 0x040fe200078e022f */
[----:B------:R-:W-:Y:S02]  /*0cd0*/  HMNMX2.XORSIGN R36, |R38|, 32, 32, PT ;  /* 0x5000500026247840 */ /* 0x000fe40003840200 */
[----:B------:R-:W-:Y:S01]  /*0ce0*/  HMNMX2.XORSIGN R37, |R39|, 32, 32, PT ;  /* 0x5000500027257840 */ /* 0x000fe20003840200 */
[----:B------:R1:W-:Y:S01]  /*0cf0*/  @!P2 STS.128 [R56+UR9], R52 ;  /* 0x000000343800a988 */ /* 0x0003e20008000c09 */
[----:B------:R-:W-:Y:S01]  /*0d00*/  HMNMX2.XORSIGN R38, |R40|, 32, 32, PT ;  /* 0x5000500028267840 */ /* 0x000fe20003840200 */
[----:B0-----:R-:W-:Y:S01]  /*0d10*/  IMAD R0, R42, 0x10, R57 ;  /* 0x000000102a007824 */ /* 0x001fe200078e0239 */
[----:B------:R-:W-:Y:S02]  /*0d20*/  HMNMX2.XORSIGN R39, |R41|, 32, 32, PT ;  /* 0x5000500029277840 */ /* 0x000fe40003840200 */
[----:B------:R-:W-:-:S03]  /*0d30*/  ISETP.GE.AND P0, PT, R19, R44, PT ;  /* 0x0000002c1300720c */ /* 0x000fc60003f06270 */
[----:B------:R1:W-:Y:S10]  /*0d40*/  @!P3 STS.128 [R57+UR9], R36 ;  /* 0x000000243900b988 */ /* 0x0003f40008000c09 */
[----:B------:R-:W-:Y:S05]  /*0d50*/  @!P0 BRA `(.L_x_8) ;  /* 0xfffffff8005c8947 */ /* 0x000fea000383ffff */
.L_x_6:
[----:B------:R-:W0:Y:S08]  /*0d60*/  LDC.U16 R0, c[0x0][0x214] ;  /* 0x00008500ff007b82 */ /* 0x000e300000000400 */
[----:B------:R-:W2:Y:S01]  /*0d70*/  LDC.U16 R42, c[0x0][0x216] ;  /* 0x00008580ff2a7b82 */ /* 0x000ea20000000400 */
[----:B0-----:R-:W-:-:S04]  /*0d80*/  PRMT R4, R0, 0x9910, RZ ;  /* 0x0000991000047816 */ /* 0x001fc800000000ff */
[----:B------:R-:W-:Y:S01]  /*0d90*/  IADD3 R0, R4, 0xa, RZ ;  /* 0x0000000a04007810 */ /* 0x000fe20007ffe0ff */
[----:B------:R-:W-:Y:S02]  /*0da0*/  WARPSYNC.ALL ;  /* 0x0000000000007948 */ /* 0x000fe40003800000 */
[----:B------:R-:W-:Y:S06]  /*0db0*/  BAR.SYNC 0x0 ;  /* 0x000000ff0000791d */ /* 0x000fec0000000000 */
[----:B--2---:R-:W-:Y:S02]  /*0dc0*/  PRMT R9, R42, 0x9910, RZ ;  /* 0x000099102a097816 */ /* 0x004fe400000000ff */
[----:B------:R-:W-:-:S03]  /*0dd0*/  ISETP.GE.AND P0, PT, R4, 0x2b, PT ;  /* 0x0000002b0400780c */ /* 0x000fc60003f06270 */
[----:B------:R-:W-:-:S04]  /*0de0*/  IMAD R0, R9, R0, RZ ;  /* 0x0000000009007224 */ /* 0x000fc800078e02ff */
[----:B------:R-:W-:-:S05]  /*0df0*/  IMAD.SHL.U32 R0, R0, 0x4, RZ ;  /* 0x0000000400007824 */ /* 0x000fca00078e00ff */
[----:B------:R-:W-:-:S04]  /*0e00*/  IADD3 R2, R0, 0x3, RZ ;  /* 0x0000000300027810 */ /* 0x000fc80007ffe0ff */
[----:B------:R-:W-:-:S04]  /*0e10*/  SHF.R.S32.HI R3, RZ, 0x1f, R2 ;  /* 0x0000001fff037819 */ /* 0x000fc80000011402 */
[----:B------:R-:W-:Y:S01]  /*0e20*/  LEA.HI R3, R3, R2, RZ, 0x2 ;  /* 0x0000000203037211 */ /* 0x000fe200078f10ff */
[----:B------:R-:W-:Y:S06]  /*0e30*/  @!P0 BRA `(.L_x_9) ;  /* 0x0000000000b08947 */ /* 0x000fec0003800000 */
[C---:B------:R-:W-:Y:S01]  /*0e40*/  IADD3 R6, R4.reuse, -0x2a, RZ ;  /* 0xffffffd604067810 */ /* 0x040fe20007ffe0ff */
[----:B------:R-:W-:Y:S01]  /*0e50*/  UMOV UR4, URZ ;  /* 0x0000003f00047c82 */ /* 0x000fe20008000000 */
[----:B------:R-:W-:Y:S02]  /*0e60*/  IADD3 R4, R4, -0x2b, RZ ;  /* 0xffffffd504047810 */ /* 0x000fe40007ffe0ff */
[----:B------:R-:W-:Y:S02]  /*0e70*/  LOP3.LUT R5, R6, 0x3, RZ, 0xc0, !PT ;  /* 0x0000000306057812 */ /* 0x000fe400078ec0ff */
[----:B------:R-:W-:Y:S02]  /*0e80*/  ISETP.GE.U32.AND P0, PT, R4, 0x3, PT ;  /* 0x000000030400780c */ /* 0x000fe40003f06070 */
[----:B------:R-:W-:Y:S02]  /*0e90*/  ISETP.NE.AND P1, PT, R5, RZ, PT ;  /* 0x000000ff0500720c */ /* 0x000fe40003f25270 */
[----:B------:R-:W-:-:S09]  /*0ea0*/  LOP3.LUT R3, R3, 0xfffffffc, RZ, 0xc0, !PT ;  /* 0xfffffffc03037812 */ /* 0x000fd200078ec0ff */
[----:B------:R-:W-:Y:S05]  /*0eb0*/  @!P0 BRA `(.L_x_10) ;  /* 0x0000000000648947 */ /* 0x000fea0003800000 */
[----:B------:R-:W-:Y:S02]  /*0ec0*/  IMAD R7, R43, 0xc, R0 ;  /* 0x0000000c2b077824 */ /* 0x000fe400078e0200 */
[----:B------:R-:W-:Y:S02]  /*0ed0*/  IMAD.IADD R2, R2, 0x1, -R3 ;  /* 0x0000000102027824 */ /* 0x000fe400078e0a03 */
[----:B------:R-:W-:-:S03]  /*0ee0*/  IMAD.IADD R0, R6, 0x1, -R5 ;  /* 0x0000000106007824 */ /* 0x000fc600078e0a05 */
[----:B------:R-:W-:-:S04]  /*0ef0*/  IADD3 R2, -R2, 0x3, R7 ;  /* 0x0000000302027810 */ /* 0x000fc80007ffe107 */
[----:B------:R-:W-:-:S07]  /*0f00*/  IADD3 R2, R2, UR9, RZ ;  /* 0x0000000902027c10 */ /* 0x000fce000fffe0ff */
.L_x_11:
[C---:B--2---:R-:W-:Y:S01]  /*0f10*/  IMAD R4, R9.reuse, 0xc, R2 ;  /* 0x0000000c09047824 */ /* 0x044fe200078e0202 */
[----:B------:R-:W-:Y:S01]  /*0f20*/  STS [R2], RZ ;  /* 0x000000ff02007388 */ /* 0x000fe20000000800 */
[----:B------:R-:W-:Y:S01]  /*0f30*/  IADD3 R0, R0, -0x4, RZ ;  /* 0xfffffffc00007810 */ /* 0x000fe20007ffe0ff */
[----:B------:R-:W-:Y:S01]  /*0f40*/  UIADD3 UR4, UR4, 0x4, URZ ;  /* 0x0000000404047890 */ /* 0x000fe2000fffe03f */
[C---:B------:R-:W-:Y:S01]  /*0f50*/  IMAD R6, R9.reuse, 0xc, R4 ;  /* 0x0000000c09067824 */ /* 0x040fe200078e0204 */
[----:B------:R-:W-:Y:S01]  /*0f60*/  STS [R2+0x4], RZ ;  /* 0x000004ff02007388 */ /* 0x000fe20000000800 */
[----:B------:R-:W-:Y:S02]  /*0f70*/  ISETP.NE.AND P0, PT, R0, RZ, PT ;  /* 0x000000ff0000720c */ /* 0x000fe40003f05270 */
[C---:B------:R-:W-:Y:S01]  /*0f80*/  IMAD R7, R9.reuse, 0xc, R6 ;  /* 0x0000000c09077824 */ /* 0x040fe200078e0206 */
[----:B------:R0:W-:Y:S04]  /*0f90*/  STS [R2+0x8], RZ ;  /* 0x000008ff02007388 */ /* 0x0001e80000000800 */
[----:B------:R2:W-:Y:S04]  /*0fa0*/  STS [R4], RZ ;  /* 0x000000ff04007388 */ /* 0x0005e80000000800 */
[----:B------:R2:W-:Y:S01]  /*0fb0*/  STS [R4+0x4], RZ ;  /* 0x000004ff04007388 */ /* 0x0005e20000000800 */
[----:B0-----:R-:W-:-:S03]  /*0fc0*/  IMAD R2, R9, 0xc, R7 ;  /* 0x0000000c09027824 */ /* 0x001fc600078e0207 */
[----:B------:R2:W-:Y:S04]  /*0fd0*/  STS [R4+0x8], RZ ;  /* 0x000008ff04007388 */ /* 0x0005e80000000800 */
[----:B------:R2:W-:Y:S04]  /*0fe0*/  STS [R6], RZ ;  /* 0x000000ff06007388 */ /* 0x0005e80000000800 */
[----:B------:R2:W-:Y:S04]  /*0ff0*/  STS [R6+0x4], RZ ;  /* 0x000004ff06007388 */ /* 0x0005e80000000800 */
[----:B------:R2:W-:Y:S04]  /*1000*/  STS [R6+0x8], RZ ;  /* 0x000008ff06007388 */ /* 0x0005e80000000800 */
[----:B------:R2:W-:Y:S04]  /*1010*/  STS [R7], RZ ;  /* 0x000000ff07007388 */ /* 0x0005e80000000800 */
[----:B------:R2:W-:Y:S04]  /*1020*/  STS [R7+0x4], RZ ;  /* 0x000004ff07007388 */ /* 0x0005e80000000800 */
[----:B------:R2:W-:Y:S01]  /*1030*/  STS [R7+0x8], RZ ;  /* 0x000008ff07007388 */ /* 0x0005e20000000800 */
[----:B------:R-:W-:Y:S05]  /*1040*/  @P0 BRA `(.L_x_11) ;  /* 0xfffffffc00b00947 */ /* 0x000fea000383ffff */
.L_x_10:
[----:B------:R-:W-:Y:S05]  /*1050*/  @!P1 BRA `(.L_x_9) ;  /* 0x0000000000289947 */ /* 0x000fea0003800000 */
[----:B------:R-:W-:-:S07]  /*1060*/  IADD3 R3, R3, UR9, RZ ;  /* 0x0000000903037c10 */ /* 0x000fce000fffe0ff */
.L_x_12:
[----:B0-----:R-:W-:Y:S01]  /*1070*/  IMAD R0, R9, UR4, R43 ;  /* 0x0000000409007c24 */ /* 0x001fe2000f8e022b */
[----:B------:R-:W-:Y:S01]  /*1080*/  IADD3 R5, R5, -0x1, RZ ;  /* 0xffffffff05057810 */ /* 0x000fe20007ffe0ff */
[----:B------:R-:W-:Y:S02]  /*1090*/  UIADD3 UR4, UR4, 0x1, URZ ;  /* 0x0000000104047890 */ /* 0x000fe4000fffe03f */
[----:B------:R-:W-:Y:S01]  /*10a0*/  IMAD R0, R0, 0xc, R3 ;  /* 0x0000000c00007824 */ /* 0x000fe200078e0203 */
[----:B------:R-:W-:-:S04]  /*10b0*/  ISETP.NE.AND P0, PT, R5, RZ, PT ;  /* 0x000000ff0500720c */ /* 0x000fc80003f05270 */
[----:B------:R0:W-:Y:S04]  /*10c0*/  STS [R0], RZ ;  /* 0x000000ff00007388 */ /* 0x0001e80000000800 */
[----:B------:R0:W-:Y:S04]  /*10d0*/  STS [R0+0x4], RZ ;  /* 0x000004ff00007388 */ /* 0x0001e80000000800 */
[----:B------:R0:W-:Y:S01]  /*10e0*/  STS [R0+0x8], RZ ;  /* 0x000008ff00007388 */ /* 0x0001e20000000800 */
[----:B------:R-:W-:Y:S05]  /*10f0*/  @P0 BRA `(.L_x_12) ;  /* 0xfffffffc00dc0947 */ /* 0x000fea000383ffff */
.L_x_9:
[----:B------:R-:W-:Y:S02]  /*1100*/  ULDC.U16 UR4, c[0x0][0x218] ;  /* 0x0000860000047ab9 */ /* 0x000fe40000000400 */
[----:B------:R-:W-:-:S04]  /*1110*/  UPRMT UR5, UR4, 0x9910, URZ ;  /* 0x0000991004057896 */ /* 0x000fc8000800003f */
[----:B------:R-:W-:-:S06]  /*1120*/  UISETP.GE.AND UP0, UPT, UR5, 0x1, UPT ;  /* 0x000000010500788c */ /* 0x000fcc000bf06270 */
[----:B------:R-:W-:-:S13]  /*1130*/  PLOP3.LUT P0, PT, PT, PT, UP0, 0x80, 0x0 ;  /* 0x000000000000781c */ /* 0x000fda0003f0f008 */
[----:B------:R-:W-:Y:S05]  /*1140*/  @!P0 BRA `(.L_x_13) ;  /* 0x0000010800808947 */ /* 0x000fea0003800000 */
[----:B------:R3:W-:Y:S01]  /*1150*/  STL [R1+0x1c], RZ ;  /* 0x00001cff01007387 */ /* 0x0007e20000100800 */
[----:B------:R-:W-:Y:S01]  /*1160*/  IMAD.IADD R42, R43, 0x1, R42 ;  /* 0x000000012b2a7824 */ /* 0x000fe200078e022a */
[----:B------:R-:W-:Y:S02]  /*1170*/  CS2R R40, SRZ ;  /* 0x0000000000287805 */ /* 0x000fe4000001ff00 */
[----:B------:R-:W-:Y:S01]  /*1180*/  CS2R R132, SRZ ;  /* 0x0000000000847805 */ /* 0x000fe2000001ff00 */
[----:B------:R3:W-:Y:S01]  /*1190*/  STL [R1+0x18], RZ ;  /* 0x000018ff01007387 */ /* 0x0007e20000100800 */
[----:B------:R-:W-:Y:S02]  /*11a0*/  CS2R R106, SRZ ;  /* 0x00000000006a7805 */ /* 0x000fe4000001ff00 */
[----:B-1----:R-:W-:Y:S02]  /*11b0*/  CS2R R38, SRZ ;  /* 0x0000000000267805 */ /* 0x002fe4000001ff00 */
[----:B------:R-:W-:Y:S01]  /*11c0*/  CS2R R130, SRZ ;  /* 0x0000000000827805 */ /* 0x000fe2000001ff00 */
[----:B------:R3:W-:Y:S01]  /*11d0*/  STL [R1+0x34], RZ ;  /* 0x000034ff01007387 */ /* 0x0007e20000100800 */
[----:B------:R-:W-:-:S02]  /*11e0*/  CS2R R104, SRZ ;  /* 0x0000000000687805 */ /* 0x000fc4000001ff00 */
[----:B------:R-:W-:Y:S02]  /*11f0*/  CS2R R36, SRZ ;  /* 0x0000000000247805 */ /* 0x000fe4000001ff00 */
[----:B------:R-:W-:Y:S01]  /*1200*/  CS2R R102, SRZ ;  /* 0x0000000000667805 */ /* 0x000fe2000001ff00 */
[----:B------:R3:W-:Y:S01]  /*1210*/  STL [R1+0x14], RZ ;  /* 0x000014ff01007387 */ /* 0x0007e20000100800 */
[----:B------:R-:W-:Y:S02]  /*1220*/  CS2R R34, SRZ ;  /* 0x0000000000227805 */ /* 0x000fe4000001ff00 */
[----:B------:R-:W-:Y:S02]  /*1230*/  CS2R R128, SRZ ;  /* 0x0000000000807805 */ /* 0x000fe4000001ff00 */
        /* <DEDUP_REMOVED lines=37> */
[----:B------:R3:W-:Y:S01]  /*1490*/  STL [R1], RZ ;  /* 0x000000ff01007387 */ /* 0x0007e20000100800 */
[----:B------:R-:W-:Y:S02]  /*14a0*/  CS2R R136, SRZ ;  /* 0x0000000000887805 */ /* 0x000fe4000001ff00 */
[----:B--2---:R-:W-:Y:S02]  /*14b0*/  CS2R R6, SRZ ;  /* 0x0000000000067805 */ /* 0x004fe4000001ff00 */
[----:B------:R-:W-:Y:S02]  /*14c0*/  CS2R R4, SRZ ;  /* 0x0000000000047805 */ /* 0x000fe4000001ff00 */
[----:B------:R-:W-:-:S02]  /*14d0*/  CS2R R120, SRZ ;  /* 0x0000000000787805 */ /* 0x000fc4000001ff00 */
[----:B------:R-:W-:Y:S02]  /*14e0*/  CS2R R76, SRZ ;  /* 0x00000000004c7805 */ /* 0x000fe4000001ff00 */
[----:B------:R-:W-:Y:S02]  /*14f0*/  CS2R R134, SRZ ;  /* 0x0000000000867805 */ /* 0x000fe4000001ff00 */
[----:B------:R-:W-:Y:S02]  /*1500*/  CS2R R74, SRZ ;  /* 0x00000000004a7805 */ /* 0x000fe4000001ff00 */
[----:B------:R-:W-:Y:S02]  /*1510*/  CS2R R118, SRZ ;  /* 0x0000000000767805 */ /* 0x000fe4000001ff00 */
[----:B------:R-:W-:Y:S02]  /*1520*/  CS2R R72, SRZ ;  /* 0x0000000000487805 */ /* 0x000fe4000001ff00 */
[----:B------:R-:W-:-:S02]  /*1530*/  CS2R R70, SRZ ;  /* 0x0000000000467805 */ /* 0x000fc4000001ff00 */
[----:B------:R-:W-:Y:S01]  /*1540*/  CS2R R2, SRZ ;  /* 0x0000000000027805 */ /* 0x000fe2000001ff00 */
[----:B0-----:R-:W-:Y:S01]  /*1550*/  IMAD.MOV.U32 R0, RZ, RZ, RZ ;  /* 0x000000ffff007224 */ /* 0x001fe200078e00ff */
[----:B------:R-:W-:Y:S01]  /*1560*/  CS2R R114, SRZ ;  /* 0x0000000000727805 */ /* 0x000fe2000001ff00 */
[----:B------:R-:W-:Y:S01]  /*1570*/  IMAD.MOV.U32 R69, RZ, RZ, RZ ;  /* 0x000000ffff457224 */ /* 0x000fe200078e00ff */
[----:B------:R-:W-:Y:S02]  /*1580*/  CS2R R112, SRZ ;  /* 0x0000000000707805 */ /* 0x000fe4000001ff00 */
[----:B------:R-:W-:Y:S01]  /*1590*/  CS2R R84, SRZ ;  /* 0x0000000000547805 */ /* 0x000fe2000001ff00 */
[----:B------:R-:W-:Y:S01]  /*15a0*/  IMAD.MOV.U32 R111, RZ, RZ, RZ ;  /* 0x000000ffff6f7224 */ /* 0x000fe200078e00ff */
[----:B------:R-:W-:Y:S01]  /*15b0*/  CS2R R108, SRZ ;  /* 0x00000000006c7805 */ /* 0x000fe2000001ff00 */
[----:B------:R-:W-:Y:S01]  /*15c0*/  IMAD.MOV.U32 R117, RZ, RZ, RZ ;  /* 0x000000ffff757224 */ /* 0x000fe200078e00ff */
[----:B------:R-:W-:Y:S01]  /*15d0*/  CS2R R44, SRZ ;  /* 0x00000000002c7805 */ /* 0x000fe2000001ff00 */
[----:B---3--:R-:W-:-:S06]  /*15e0*/  UMOV UR4, URZ ;  /* 0x0000003f00047c82 */ /* 0x008fcc0008000000 */
.L_x_15:
[----:B------:R-:W0:Y:S01]  /*15f0*/  LDC R151, c[0x0][0x838] ;  /* 0x00020e00ff977b82 */ /* 0x000e220000000800 */
[----:B------:R-:W-:Y:S01]  /*1600*/  ULDC.U16 UR7, c[0x0][0x216] ;  /* 0x0000858000077ab9 */ /* 0x000fe20000000400 */
[----:B------:R-:W-:Y:S01]  /*1610*/  UMOV UR8, 0x4 ;  /* 0x0000000400087882 */ /* 0x000fe20000000000 */
[----:B------:R-:W-:Y:S01]  /*1620*/  UMOV UR10, 0x4000000 ;  /* 0x04000000000a7882 */ /* 0x000fe20000000000 */
[----:B------:R-:W-:Y:S01]  /*1630*/  LOP3.LUT R158, R117, 0xffff, RZ, 0xc0, !PT ;  /* 0x0000ffff759e7812 */ /* 0x000fe200078ec0ff */
[----:B------:R-:W-:Y:S01]  /*1640*/  IMAD.MOV.U32 R165, RZ, RZ, 0x28a028a ;  /* 0x028a028affa57424 */ /* 0x000fe200078e00ff */
[----:B------:R-:W-:Y:S01]  /*1650*/  LOP3.LUT R154, R45, 0x80008000, RZ, 0xfc, !PT ;  /* 0x800080002d9a7812 */ /* 0x000fe200078efcff */
[----:B------:R-:W-:Y:S01]  /*1660*/  IMAD.MOV.U32 R164, RZ, RZ, 0x1 ;  /* 0x00000001ffa47424 */ /* 0x000fe200078e00ff */
[----:B-1----:R-:W1:Y:S01]  /*1670*/  LDC R150, c[0x0][0x844] ;  /* 0x00021100ff967b82 */ /* 0x002e620000000800 */
[----:B------:R-:W-:Y:S01]  /*1680*/  SHF.R.U32.HI R117, RZ, 0x10, R117 ;  /* 0x00000010ff757819 */ /* 0x000fe20000011675 */
[----:B-----5:R-:W-:Y:S01]  /*1690*/  STL [R1+0x3c], R0 ;  /* 0x00003c0001007387 */ /* 0x020fe20000100800 */
                                                                                                /* 0x0000009a2d9b7241 */
                                                                                                /* 0x000fe2000000009e */
[----:B------:R-:W-:Y:S01]  /*16b0*/  ULDC.U16 UR6, c[0x0][0x214] ;  /* 0x0000850000067ab9 */ /* 0x000fe20000000400 */
[----:B------:R-:W-:-:S02]  /*16c0*/  LOP3.LUT R157, R44, 0x80008000, RZ, 0xfc, !PT ;  /* 0x800080002c9d7812 */ /* 0x000fc400078efcff */
                                                                                                /* 0x0000009a2d997241 */
                                                                                                /* 0x000fe2000000809e */
[----:B------:R-:W2:Y:S01]  /*16e0*/  LDC R149, c[0x0][0x850] ;  /* 0x00021400ff957b82 */ /* 0x000ea20000000800 */
                                                                                                /* 0x0000009a2da07241 */
                                                                                                /* 0x000fe4000001009e */
                                                                                                /* 0x0000009a2d9e7241 */
                                                                                                /* 0x000fe4000001809e */
                                                                                                /* 0x0000009d2c9a7241 */
                                                                                                /* 0x000fe40000000075 */
                                                                                                /* 0x0000009d2ca27241 */
                                                                                                /* 0x000fe20000008075 */
[----:B------:R-:W3:Y:S01]  /*1730*/  LDC R110, c[0x0][0x85c] ;  /* 0x00021700ff6e7b82 */ /* 0x000ee20000000800 */
[----:B0-----:R-:W-:-:S02]  /*1740*/  HSET2.BF.GE.AND R151, R43.H0_H0, R151, PT ;  /* 0x000000972b977233 */ /* 0x001fc40003806880 */
                                                                                                /* 0x0000009d2ca17241 */
                                                                                                /* 0x000fe40000010075 */
                                                                                                /* 0x0000009d2c9d7241 */
                                                                                                /* 0x000fe20000018075 */
[----:B------:R-:W-:Y:S02]  /*1770*/  HFMA2 R151, -R151, UR7.H0_H0, R42.H0_H0 ;  /* 0x2000000797977c31 */ /* 0x000fe4000804012a */
[----:B------:R-:W0:Y:S01]  /*1780*/  LDC R144, c[0x0][0x83c] ;  /* 0x00020f00ff907b82 */ /* 0x000e220000000800 */
[----:B-1----:R-:W-:-:S05]  /*1790*/  HSET2.BF.GE.AND R150, R43.H0_H0, R150, PT ;  /* 0x000000962b967233 */ /* 0x002fca0003806880 */
[----:B------:R-:W-:Y:S02]  /*17a0*/  HFMA2 R150, -R150, UR7.H0_H0, R42.H0_H0 ;  /* 0x2000000796967c31 */ /* 0x000fe4000804012a */
[----:B------:R-:W1:Y:S01]  /*17b0*/  LDC R142, c[0x0][0x840] ;  /* 0x00021000ff8e7b82 */ /* 0x000e620000000800 */
[----:B--2---:R-:W-:-:S05]  /*17c0*/  HSET2.BF.GE.AND R149, R43.H0_H0, R149, PT ;  /* 0x000000952b957233 */ /* 0x004fca0003806880 */
[----:B------:R-:W-:Y:S02]  /*17d0*/  HFMA2 R149, -R149, UR7.H0_H0, R42.H0_H0 ;  /* 0x2000000795957c31 */ /* 0x000fe4000804012a */
[----:B------:R-:W2:Y:S01]  /*17e0*/  LDC R145, c[0x0][0x848] ;  /* 0x00021200ff917b82 */ /* 0x000ea20000000800 */
[----:B---3--:R-:W-:-:S05]  /*17f0*/  HSET2.BF.GE.AND R110, R43.H0_H0, R110, PT ;  /* 0x0000006e2b6e7233 */ /* 0x008fca0003806880 */
[----:B------:R-:W-:Y:S02]  /*1800*/  HFMA2 R110, -R110, UR7.H0_H0, R42.H0_H0 ;  /* 0x200000076e6e7c31 */ /* 0x000fe4000804012a */
[----:B------:R-:W3:Y:S01]  /*1810*/  LDC R143, c[0x0][0x84c] ;  /* 0x00021300ff8f7b82 */ /* 0x000ee20000000800 */
[----:B0-----:R-:W-:-:S07]  /*1820*/  IDP.2A.LO.S16.S8 R147, R151, UR8, R144 ;  /* 0x0000000897937c26 */ /* 0x001fce0008001690 */
[----:B------:R-:W0:Y:S01]  /*1830*/  LDC R148, c[0x0][0x854] ;  /* 0x00021500ff947b82 */ /* 0x000e220000000800 */
[----:B-1----:R-:W-:Y:S02]  /*1840*/  IDP.2A.HI.S16.S8 R142, R151, UR10, R142 ;  /* 0x0000000a978e7c26 */ /* 0x002fe4000800368e */
[----:B------:R-:W-:Y:S04]  /*1850*/  LDS R151, [R147+UR9] ;  /* 0x0000000993977984 */ /* 0x000fe80008000800 */
[----:B------:R-:W1:Y:S01]  /*1860*/  LDS R152, [R142+UR9] ;  /* 0x000000098e987984 */ /* 0x000e620008000800 */
[----:B------:R-:W4:Y:S01]  /*1870*/  LDC R146, c[0x0][0x858] ;  /* 0x00021600ff927b82 */ /* 0x000f220000000800 */
[----:B--2---:R-:W-:-:S07]  /*1880*/  IDP.2A.LO.S16.S8 R144, R150, UR8, R145 ;  /* 0x0000000896907c26 */ /* 0x004fce0008001691 */
[----:B------:R-:W2:Y:S01]  /*1890*/  LDC.64 R82, c[0x0][0x860] ;  /* 0x00021800ff527b82 */ /* 0x000ea20000000a00 */
[----:B---3--:R-:W-:-:S05]  /*18a0*/  IDP.2A.HI.S16.S8 R143, R150, UR10, R143 ;  /* 0x0000000a968f7c26 */ /* 0x008fca000800368f */
[----:B------:R-:W-:Y:S01]  /*18b0*/  LDS R163, [R143+UR9] ;  /* 0x000000098fa37984 */ /* 0x000fe20008000800 */
[----:B0-----:R-:W-:-:S03]  /*18c0*/  IDP.2A.LO.S16.S8 R145, R149, UR8, R148 ;  /* 0x0000000895917c26 */ /* 0x001fc60008001694 */
[----:B------:R-:W0:Y:S01]  /*18d0*/  LDS R148, [R144+UR9] ;  /* 0x0000000990947984 */ /* 0x000e220008000800 */
[----:B----4-:R-:W-:-:S05]  /*18e0*/  IDP.2A.HI.S16.S8 R146, R149, UR10, R146 ;  /* 0x0000000a95927c26 */ /* 0x010fca0008003692 */
[----:B------:R-:W-:Y:S01]  /*18f0*/  LDS R156, [R146+UR9] ;  /* 0x00000009929c7984 */ /* 0x000fe20008000800 */
[C---:B--2---:R-:W-:Y:S02]  /*1900*/  IDP.2A.LO.S16.S8 R82, R110.reuse, UR8, R82 ;  /* 0x000000086e527c26 */ /* 0x044fe40008001652 */
[----:B------:R-:W-:Y:S02]  /*1910*/  IDP.2A.HI.S16.S8 R83, R110, UR10, R83 ;  /* 0x0000000a6e537c26 */ /* 0x000fe40008003653 */
[----:B------:R-:W2:Y:S01]  /*1920*/  LDS R110, [R145+UR9] ;  /* 0x00000009916e7984 */ /* 0x000ea20008000800 */
[----:B-1----:R-:W-:-:S03]  /*1930*/  PRMT R159, R151, 0x5410, R152 ;  /* 0x00005410979f7816 */ /* 0x002fc60000000098 */
[----:B------:R-:W-:Y:S01]  /*1940*/  LDS R149, [R82+UR9] ;  /* 0x0000000952957984 */ /* 0x000fe20008000800 */
[----:B------:R-:W-:-:S03]  /*1950*/  PRMT R151, R151, 0x7632, R152 ;  /* 0x0000763297977816 */ /* 0x000fc60000000098 */
[----:B------:R-:W1:Y:S01]  /*1960*/  LDS R150, [R83+UR9] ;  /* 0x0000000953967984 */ /* 0x000e620008000800 */
[----:B------:R-:W-:Y:S02]  /*1970*/  HFMA2.MMA R155, R159, 1, 1, -R155 ;  /* 0x3c003c009f9b7835 */ /* 0x000fe4000010009b */
[----:B------:R-:W-:Y:S01]  /*1980*/  HFMA2.MMA R154, R151, 1, 1, -R154 ;  /* 0x3c003c00979a7835 */ /* 0x000fe2000010009a */
[C-C-:B0-----:R-:W-:Y:S02]  /*1990*/  PRMT R152, R148.reuse, 0x5410, R163.reuse ;  /* 0x0000541094987816 */ /* 0x141fe400000000a3 */
[----:B------:R-:W-:-:S03]  /*19a0*/  PRMT R148, R148, 0x7632, R163 ;  /* 0x0000763294947816 */ /* 0x000fc600000000a3 */
[----:B------:R-:W-:Y:S02]  /*19b0*/  HADD2 R153, R152, -R153 ;  /* 0x8000009998997230 */ /* 0x000fe40000000000 */
[----:B------:R-:W-:-:S03]  /*19c0*/  HADD2 R162, R148, -R162 ;  /* 0x800000a294a27230 */ /* 0x000fc60000000000 */
[----:B------:R-:W-:Y:S01]  /*19d0*/  IMAD.MOV.U32 R148, RZ, RZ, R153 ;  /* 0x000000ffff947224 */ /* 0x000fe200078e0099 */
[C-C-:B--2---:R-:W-:Y:S02]  /*19e0*/  PRMT R117, R110.reuse, 0x5410, R156.reuse ;  /* 0x000054106e757816 */ /* 0x144fe4000000009c */
[----:B------:R-:W-:-:S04]  /*19f0*/  PRMT R45, R110, 0x7632, R156 ;  /* 0x000076326e2d7816 */ /* 0x000fc8000000009c */
[----:B------:R-:W-:Y:S01]  /*1a00*/  HFMA2.MMA R160, R117, 1, 1, -R160 ;  /* 0x3c003c0075a07835 */ /* 0x000fe200001000a0 */
[C-C-:B-1----:R-:W-:Y:S01]  /*1a10*/  PRMT R110, R149.reuse, 0x5410, R150.reuse ;  /* 0x00005410956e7816 */ /* 0x142fe20000000096 */
[----:B------:R-:W-:Y:S01]  /*1a20*/  HFMA2.MMA R161, R45, 1, 1, -R161 ;  /* 0x3c003c002da17835 */ /* 0x000fe200001000a1 */
[----:B------:R-:W-:Y:S01]  /*1a30*/  PRMT R44, R149, 0x7632, R150 ;  /* 0x00007632952c7816 */ /* 0x000fe20000000096 */
[----:B------:R-:W-:Y:S02]  /*1a40*/  IMAD.MOV.U32 R45, RZ, RZ, R154 ;  /* 0x000000ffff2d7224 */ /* 0x000fe400078e009a */
[----:B------:R-:W-:Y:S02]  /*1a50*/  HADD2 R158, R110, -R158 ;  /* 0x8000009e6e9e7230 */ /* 0x000fe40000000000 */
[----:B------:R-:W-:Y:S02]  /*1a60*/  IMAD.MOV.U32 R110, RZ, RZ, R155 ;  /* 0x000000ffff6e7224 */ /* 0x000fe400078e009b */
[----:B------:R-:W-:-:S02]  /*1a70*/  HADD2 R157, R44, -R157 ;  /* 0x8000009d2c9d7230 */ /* 0x000fc40000000000 */
[----:B------:R-:W-:Y:S01]  /*1a80*/  IMAD.MOV.U32 R150, RZ, RZ, R160 ;  /* 0x000000ffff967224 */ /* 0x000fe200078e00a0 */
                                                                                                /* 0x000000946e957242 */
                                                                                                /* 0x000fe200000017ff */
[----:B------:R-:W-:Y:S01]  /*1aa0*/  IMAD.MOV.U32 R156, RZ, RZ, R161 ;  /* 0x000000ffff9c7224 */ /* 0x000fe200078e00a1 */
                                                                                                /* 0x000000946e757241 */
                                                                                                /* 0x000fe400000003ff */
                                                                                                /* 0x000000946e6e7241 */
                                                                                                /* 0x000fe20000001095 */
[----:B------:R-:W-:-:S05]  /*1ad0*/  IMAD.MOV.U32 R148, RZ, RZ, R158 ;  /* 0x000000ffff947224 */ /* 0x000fca00078e009e */
                                                                                                /* 0x0000009496957242 */
                                                                                                /* 0x000fe40000109795 */
                                                                                                /* 0x0000009496977241 */
                                                                                                /* 0x000fe400000003ff */
                                                                                                /* 0x0000009496947241 */
                                                                                                /* 0x000fe20000009095 */
[----:B------:R-:W-:Y:S02]  /*1b10*/  IMAD.MOV.U32 R150, RZ, RZ, R162 ;  /* 0x000000ffff967224 */ /* 0x000fe400078e00a2 */
[----:B------:R-:W-:-:S03]  /*1b20*/  IMAD R117, R151, 0x10, R117 ;  /* 0x0000001097757824 */ /* 0x000fc600078e0275 */
                                                                                                /* 0x000000962d987242 */
                                                                                                /* 0x000fe400000017ff */
                                                                                                /* 0x000000962d2c7241 */
                                                                                                /* 0x000fe400000003ff */
                                                                                                /* 0x000000962d977241 */
                                                                                                /* 0x000fe20000001098 */
[----:B------:R-:W-:Y:S01]  /*1b60*/  IMAD.MOV.U32 R45, RZ, RZ, R157 ;  /* 0x000000ffff2d7224 */ /* 0x000fe200078e009d */
[----:B------:R-:W0:Y:S04]  /*1b70*/  POPC R150, R117 ;  /* 0x0000007500967309 */ /* 0x000e280000000000 */
                                                                                                /* 0x0000002d9c987242 */
                                                                                                /* 0x000fc40000109798 */
                                                                                                /* 0x0000002d9c9f7241 */
                                                                                                /* 0x000fe400000003ff */
                                                                                                /* 0x0000002d9c2d7241 */
                                                                                                /* 0x000fe40000009098 */
                                                                                                /* 0x000000946e9c7242 */
                                                                                                /* 0x000fe200000017ff */
[----:B------:R-:W-:-:S03]  /*1bc0*/  IMAD R44, R159, 0x10, R44 ;  /* 0x000000109f2c7824 */ /* 0x000fc600078e022c */
                                                                                                /* 0x000000946e947241 */
                                                                                                /* 0x000fe4000000109c */
                                                                                                /* 0x0000002d976e7242 */
                                                                                                /* 0x000fe400000017ff */
[----:B0-----:R-:W-:Y:S02]  /*1bf0*/  LOP3.LUT R150, R150, 0x1, RZ, 0xc0, !PT ;  /* 0x0000000196967812 */ /* 0x001fe400078ec0ff */
                                                                                                /* 0x0000002d972d7241 */
                                                                                                /* 0x000fe4000000106e */
                                                                                                /* 0x200000ff98987241 */
                                                                                                /* 0x000fe4000000106e */
[----:B------:R-:W0:Y:S01]  /*1c20*/  LDC R110, c[0x0][0x21c] ;  /* 0x00008700ff6e7b82 */ /* 0x000e220000000800 */
                                                                                                /* 0x200000ff95957241 */
                                                                                                /* 0x000fc4000000109c */
[----:B------:R-:W-:Y:S01]  /*1c40*/  ISETP.NE.U32.AND P0, PT, R150, 0x1, PT ;  /* 0x000000019600780c */ /* 0x000fe20003f05070 */
[----:B------:R-:W-:Y:S01]  /*1c50*/  IMAD.SHL.U32 R152, R152, 0x2, RZ ;  /* 0x0000000298987824 */ /* 0x000fe200078e00ff */
[----:B------:R-:W1:Y:S01]  /*1c60*/  POPC R150, R44 ;  /* 0x0000002c00967309 */ /* 0x000e620000000000 */
[----:B------:R-:W-:Y:S01]  /*1c70*/  IMAD.SHL.U32 R149, R149, 0x2, RZ ;  /* 0x0000000295957824 */ /* 0x000fe200078e00ff */
[----:B------:R-:W-:Y:S02]  /*1c80*/  SEL R151, R165, 0xa820a820, !P0 ;  /* 0xa820a820a5977807 */ /* 0x000fe40004000000 */
[----:B------:R-:W-:Y:S02]  /*1c90*/  LOP3.LUT R152, R152, 0x1e, RZ, 0xc0, !PT ;  /* 0x0000001e98987812 */ /* 0x000fe400078ec0ff */
[----:B------:R-:W-:Y:S02]  /*1ca0*/  LOP3.LUT R149, R149, 0x1e, RZ, 0xc0, !PT ;  /* 0x0000001e95957812 */ /* 0x000fe400078ec0ff */
                                                                                                /* 0x4040009797757241 */
                                                                                                /* 0x000fc40000000075 */
[----:B------:R-:W-:Y:S02]  /*1cc0*/  SHF.L.U32 R149, R164, R149, RZ ;  /* 0x00000095a4957219 */ /* 0x000fe400000006ff */
[----:B------:R-:W-:Y:S02]  /*1cd0*/  LOP3.LUT R151, R109, 0x80008000, RZ, 0xfc, !PT ;  /* 0x800080006d977812 */ /* 0x000fe400078efcff */
[----:B------:R-:W-:Y:S02]  /*1ce0*/  LOP3.LUT R117, R149, R117, RZ, 0xfc, !PT ;  /* 0x0000007595757212 */ /* 0x000fe400078efcff */
[----:B-1----:R-:W-:Y:S01]  /*1cf0*/  LOP3.LUT R150, R150, 0x1, RZ, 0xc0, !PT ;  /* 0x0000000196967812 */ /* 0x002fe200078ec0ff */
[----:B0-----:R-:W-:Y:S01]  /*1d00*/  HMUL2 R149, R148, R110 ;  /* 0x0000006e94957232 */ /* 0x001fe20000000000 */
[----:B------:R-:W-:Y:S02]  /*1d10*/  HFMA2.MMA R148, R45, R110, -RZ ;  /* 0x0000006e2d947235 */ /* 0x000fe400001000ff */
[----:B------:R-:W-:-:S04]  /*1d20*/  ISETP.NE.U32.AND P0, PT, R150, 0x1, PT ;  /* 0x000000019600780c */ /* 0x000fc80003f05070 */
[----:B------:R-:W-:Y:S02]  /*1d30*/  SEL R45, R165, 0xa820a820, !P0 ;  /* 0xa820a820a52d7807 */ /* 0x000fe40004000000 */
[----:B------:R-:W-:Y:S02]  /*1d40*/  LOP3.LUT R165, R108, 0x80008000, RZ, 0xfc, !PT ;  /* 0x800080006ca57812 */ /* 0x000fe400078efcff */
                                                                                                /* 0x4040002d2d967241 */
                                                                                                /* 0x000fe4000000002c */
[----:B------:R-:W-:Y:S02]  /*1d60*/  HMNMX2 R45, |R149|, 65504, 65504, PT ;  /* 0x7bff7bff952d7840 */ /* 0x000fe40003800200 */
[----:B------:R-:W-:Y:S02]  /*1d70*/  HMNMX2 R44, |R148|, 65504, 65504, PT ;  /* 0x7bff7bff942c7840 */ /* 0x000fe40003800200 */
[----:B------:R-:W-:-:S02]  /*1d80*/  SHF.L.U32 R149, R164, R152, RZ ;  /* 0x00000098a4957219 */ /* 0x000fc400000006ff */
[----:B------:R-:W-:Y:S02]  /*1d90*/  LOP3.LUT R159, R45, 0x80008000, RZ, 0xfc, !PT ;  /* 0x800080002d9f7812 */ /* 0x000fe400078efcff */
[----:B------:R-:W-:Y:S02]  /*1da0*/  LOP3.LUT R149, R149, R150, RZ, 0xfc, !PT ;  /* 0x0000009695957212 */ /* 0x000fe400078efcff */
[----:B------:R-:W-:Y:S02]  /*1db0*/  LOP3.LUT R156, R44, 0x80008000, RZ, 0xfc, !PT ;  /* 0x800080002c9c7812 */ /* 0x000fe400078efcff */
                                                                                                /* 0x0000009f2d967241 */
                                                                                                /* 0x000fe40000000075 */
                                                                                                /* 0x0000009c2c947241 */
                                                                                                /* 0x000fc60000000095 */
[----:B------:R-:W-:-:S03]  /*1de0*/  HADD2 R155, R155, R150 ;  /* 0x000000969b9b7230 */ /* 0x000fc60000000000 */
[----:B------:R-:W-:-:S10]  /*1df0*/  HFMA2.MMA R154, R154, 1, 1, R148 ;  /* 0x3c003c009a9a7835 */ /* 0x000fd40000000094 */
[C-C-:B------:R-:W-:Y:S02]  /*1e00*/  PRMT R148, R155.reuse, 0x5410, R154.reuse ;  /* 0x000054109b947816 */ /* 0x140fe4000000009a */
[----:B------:R-:W-:Y:S02]  /*1e10*/  PRMT R154, R155, 0x7632, R154 ;  /* 0x000076329b9a7816 */ /* 0x000fe4000000009a */
                                                                                                /* 0x0000009c2c9b7241 */
                                                                                                /* 0x000fe20000010095 */
[----:B------:R0:W-:Y:S04]  /*1e30*/  STS [R147+UR9], R148 ;  /* 0x0000009493007988 */ /* 0x0001e80008000809 */
[----:B------:R1:W-:Y:S01]  /*1e40*/  STS [R142+UR9], R154 ;  /* 0x0000009a8e007988 */ /* 0x0003e20008000809 */
[----:B------:R-:W-:Y:S01]  /*1e50*/  HFMA2.MMA R155, R161, 1, 1, R155 ;  /* 0x3c003c00a19b7835 */ /* 0x000fe2000000009b */
[----:B0-----:R-:W-:-:S02]  /*1e60*/  SHF.R.U32.HI R147, RZ, 0x15, R85 ;  /* 0x00000015ff937819 */ /* 0x001fc40000011655 */
                                                                                                /* 0x0000009c2c8e7241 */
                                                                                                /* 0x002fe40000008095 */
                                                                                                /* 0x0000009f2d9a7241 */
                                                                                                /* 0x000fe40000008075 */
                                                                                                /* 0x0000009c2c9c7241 */
                                                                                                /* 0x000fe40000018095 */
[----:B------:R-:W-:Y:S01]  /*1ea0*/  HFMA2.MMA R142, R162, 1, 1, R142 ;  /* 0x3c003c00a28e7835 */ /* 0x000fe2000000008e */
[----:B------:R-:W-:Y:S01]  /*1eb0*/  HADD2 R153, R153, R154 ;  /* 0x0000009a99997230 */ /* 0x000fe20000000000 */
                                                                                                /* 0x0000009f2d9a7241 */
                                                                                                /* 0x000fe40000010075 */
                                                                                                /* 0x0000009f2d9f7241 */
                                                                                                /* 0x000fe20000018075 */
[----:B------:R-:W-:Y:S01]  /*1ee0*/  HFMA2.MMA R156, R157, 1, 1, R156 ;  /* 0x3c003c009d9c7835 */ /* 0x000fe2000000009c */
[----:B------:R-:W-:Y:S01]  /*1ef0*/  LOP3.LUT R147, R147, 0x3e, RZ, 0xc0, !PT ;  /* 0x0000003e93937812 */ /* 0x000fe200078ec0ff */
[----:B------:R-:W-:Y:S01]  /*1f00*/  HADD2 R154, R160, R154 ;  /* 0x0000009aa09a7230 */ /* 0x000fe20000000000 */
[----:B------:R-:W0:Y:S01]  /*1f10*/  LDC R157, c[0x0][0x87c] ;  /* 0x00021f00ff9d7b82 */ /* 0x000e220000000800 */
[----:B------:R-:W-:Y:S01]  /*1f20*/  HADD2 R158, R158, R159 ;  /* 0x0000009f9e9e7230 */ /* 0x000fe20000000000 */
[----:B------:R-:W-:-:S02]  /*1f30*/  PRMT R160, R153, 0x5410, R142 ;  /* 0x0000541099a07816 */ /* 0x000fc4000000008e */
[----:B------:R-:W-:Y:S02]  /*1f40*/  PRMT R142, R153, 0x7632, R142 ;  /* 0x00007632998e7816 */ /* 0x000fe4000000008e */
[----:B------:R-:W-:Y:S01]  /*1f50*/  SHF.L.U32 R150, R164, R147, RZ ;  /* 0x00000093a4967219 */ /* 0x000fe200000006ff */
[----:B------:R1:W-:Y:S01]  /*1f60*/  STS [R144+UR9], R160 ;  /* 0x000000a090007988 */ /* 0x0003e20008000809 */
[----:B------:R-:W-:Y:S01]  /*1f70*/  IMAD.SHL.U32 R147, R85, 0x2, RZ ;  /* 0x0000000255937824 */ /* 0x000fe200078e00ff */
[----:B------:R-:W-:Y:S02]  /*1f80*/  LOP3.LUT R117, R117, 0xffff, RZ, 0xc0, !PT ;  /* 0x0000ffff75757812 */ /* 0x000fe400078ec0ff */
[----:B------:R2:W-:Y:S02]  /*1f90*/  STS [R143+UR9], R142 ;  /* 0x0000008e8f007988 */ /* 0x0005e40008000809 */
[----:B------:R-:W-:Y:S02]  /*1fa0*/  LOP3.LUT R150, R150, 0xaaaaa, R147, 0xf8, !PT ;  /* 0x000aaaaa96967812 */ /* 0x000fe400078ef893 */
[----:B------:R-:W-:Y:S01]  /*1fb0*/  PRMT R117, R149, 0x1054, R117 ;  /* 0x0000105495757816 */ /* 0x000fe20000000075 */
[----:B-1----:R-:W1:Y:S01]  /*1fc0*/  LDC R160, c[0x0][0x888] ;  /* 0x00022200ffa07b82 */ /* 0x002e620000000800 */
                                                                                                /* 0x000000976d007241 */
                                                                                                /* 0x000fc40000000096 */
                                                                                                /* 0x000000976da37241 */
                                                                                                /* 0x000fe40000008096 */
[C-C-:B--2---:R-:W-:Y:S02]  /*1ff0*/  PRMT R142, R154.reuse, 0x5410, R155.reuse ;  /* 0x000054109a8e7816 */ /* 0x144fe4000000009b */
[----:B------:R-:W-:Y:S02]  /*2000*/  PRMT R154, R154, 0x7632, R155 ;  /* 0x000076329a9a7816 */ /* 0x000fe4000000009b */
[C-C-:B------:R-:W-:Y:S01]  /*2010*/  PRMT R143, R158.reuse, 0x5410, R156.reuse ;  /* 0x000054109e8f7816 */ /* 0x140fe2000000009c */
[----:B------:R2:W-:Y:S01]  /*2020*/  STS [R145+UR9], R142 ;  /* 0x0000008e91007988 */ /* 0x0005e20008000809 */
[----:B------:R-:W-:Y:S01]  /*2030*/  PRMT R156, R158, 0x7632, R156 ;  /* 0x000076329e9c7816 */ /* 0x000fe2000000009c */
[----:B------:R-:W3:Y:S01]  /*2040*/  LDC R155, c[0x0][0x870] ;  /* 0x00021c00ff9b7b82 */ /* 0x000ee20000000800 */
                                                                                                /* 0x000000976d937241 */
                                                                                                /* 0x000fe20000010096 */
[----:B------:R4:W-:Y:S01]  /*2060*/  STS [R146+UR9], R154 ;  /* 0x0000009a92007988 */ /* 0x0009e20008000809 */
                                                                                                /* 0x000000976d947241 */
                                                                                                /* 0x000fc40000018096 */
                                                                                                /* 0x000000976d6d7241 */
                                                                                                /* 0x000fe20000020096 */
[----:B------:R5:W-:Y:S01]  /*2090*/  STS [R82+UR9], R143 ;  /* 0x0000008f52007988 */ /* 0x000be20008000809 */
[----:B------:R-:W-:Y:S01]  /*20a0*/  SHF.R.U32.HI R150, RZ, 0x1a, R85 ;  /* 0x0000001aff967819 */ /* 0x000fe20000011655 */
[----:B--2---:R-:W2:Y:S02]  /*20b0*/  LDC R142, c[0x0][0x88c] ;  /* 0x00022300ff8e7b82 */ /* 0x004ea40000000800 */
[----:B------:R0:W-:Y:S01]  /*20c0*/  STS [R83+UR9], R156 ;  /* 0x0000009c53007988 */ /* 0x0001e20008000809 */
[----:B------:R-:W-:-:S04]  /*20d0*/  LOP3.LUT R150, R150, 0x3e, RZ, 0xc0, !PT ;  /* 0x0000003e96967812 */ /* 0x000fc800078ec0ff */
[----:B------:R-:W-:Y:S01]  /*20e0*/  SHF.L.U32 R150, R164, R150, RZ ;  /* 0x00000096a4967219 */ /* 0x000fe200000006ff */
[----:B------:R-:W0:Y:S03]  /*20f0*/  LDC R145, c[0x0][0x874] ;  /* 0x00021d00ff917b82 */ /* 0x000e260000000800 */
[----:B------:R-:W-:-:S04]  /*2100*/  LOP3.LUT R164, R150, 0xaaaaa, R85, 0xf8, !PT ;  /* 0x000aaaaa96a47812 */ /* 0x000fc800078ef855 */
                                                                                                /* 0x000000a56c987241 */
                                                                                                /* 0x000fe200000000a4 */
[----:B----4-:R-:W4:Y:S01]  /*2120*/  LDC R146, c[0x0][0x880] ;  /* 0x00022000ff927b82 */ /* 0x010f220000000800 */
                                                                                                /* 0x000000a56c977241 */
                                                                                                /* 0x000fe400000080a4 */
                                                                                                /* 0x000000a56c967241 */
                                                                                                /* 0x000fe400000100a4 */
                                                                                                /* 0x000000a56c557241 */
                                                                                                /* 0x000fe400000180a4 */
                                                                                                /* 0x000000a56c6c7241 */
                                                                                                /* 0x000fe200000200a4 */
[----:B-----5:R-:W5:Y:S01]  /*2170*/  LDC R143, c[0x0][0x868] ;  /* 0x00021a00ff8f7b82 */ /* 0x020f620000000800 */
[----:B--2---:R-:W-:-:S05]  /*2180*/  HSET2.BF.GE.AND R142, R43.H0_H0, R142, PT ;  /* 0x0000008e2b8e7233 */ /* 0x004fca0003806880 */
[----:B------:R-:W-:Y:S02]  /*2190*/  HFMA2 R144, -R142, UR7.H0_H0, R42.H0_H0 ;  /* 0x200000078e907c31 */ /* 0x000fe4000804012a */
[----:B0-----:R-:W0:Y:S01]  /*21a0*/  LDC R156, c[0x0][0x878] ;  /* 0x00021e00ff9c7b82 */ /* 0x001e220000000800 */
[----:B------:R-:W-:-:S05]  /*21b0*/  HSET2.BF.GE.AND R142, R43.H0_H0, R145, PT ;  /* 0x000000912b8e7233 */ /* 0x000fca0003806880 */
[----:B------:R-:W-:Y:S02]  /*21c0*/  HFMA2 R142, -R142, UR7.H0_H0, R42.H0_H0 ;  /* 0x200000078e8e7c31 */ /* 0x000fe4000804012a */
[----:B------:R-:W2:Y:S01]  /*21d0*/  LDC R158, c[0x0][0x884] ;  /* 0x00022100ff9e7b82 */ /* 0x000ea20000000800 */
[----:B----4-:R-:W-:-:S05]  /*21e0*/  HSET2.BF.GE.AND R146, R43.H0_H0, R146, PT ;  /* 0x000000922b927233 */ /* 0x010fca0003806880 */
[----:B------:R-:W-:Y:S02]  /*21f0*/  HFMA2 R153, -R146, UR7.H0_H0, R42.H0_H0 ;  /* 0x2000000792997c31 */ /* 0x000fe4000804012a */
[----:B------:R-:W4:Y:S01]  /*2200*/  LDC.64 R82, c[0x0][0x890] ;  /* 0x00022400ff527b82 */ /* 0x000f220000000a00 */
[----:B-----5:R-:W-:-:S05]  /*2210*/  HSET2.BF.GE.AND R143, R43.H0_H0, R143, PT ;  /* 0x0000008f2b8f7233 */ /* 0x020fca0003806880 */
[----:B------:R-:W-:Y:S02]  /*2220*/  HFMA2 R145, -R143, UR7.H0_H0, R42.H0_H0 ;  /* 0x200000078f917c31 */ /* 0x000fe4000804012a */
[----:B------:R-:W5:Y:S01]  /*2230*/  LDC R154, c[0x0][0x86c] ;  /* 0x00021b00ff9a7b82 */ /* 0x000f620000000800 */
[----:B0-----:R-:W-:-:S07]  /*2240*/  IDP.2A.LO.S16.S8 R146, R142, UR8, R156 ;  /* 0x000000088e927c26 */ /* 0x001fce000800169c */
[----:B------:R-:W-:Y:S06]  /*2250*/  BAR.SYNC 0x0 ;  /* 0x000000ff0000791d */ /* 0x000fec0000000000 */
[----:B------:R-:W-:Y:S01]  /*2260*/  IDP.2A.HI.S16.S8 R142, R142, UR10, R157 ;  /* 0x0000000a8e8e7c26 */ /* 0x000fe2000800369d */
[----:B------:R-:W-:Y:S01]  /*2270*/  LDS R159, [R146+UR9] ;  /* 0x00000009929f7984 */ /* 0x000fe20008000800 */
[C---:B--2---:R-:W-:Y:S01]  /*2280*/  IDP.2A.LO.S16.S8 R143, R153.reuse, UR8, R158 ;  /* 0x00000008998f7c26 */ /* 0x044fe2000800169e */
[----:B------:R-:W0:Y:S01]  /*2290*/  LDC R164, c[0x0][0x8a0] ;  /* 0x00022800ffa47b82 */ /* 0x000e220000000800 */
[----:B-1----:R-:W-:Y:S01]  /*22a0*/  IDP.2A.HI.S16.S8 R153, R153, UR10, R160 ;  /* 0x0000000a99997c26 */ /* 0x002fe200080036a0 */
[----:B------:R-:W1:Y:S01]  /*22b0*/  LDS R158, [R142+UR9] ;  /* 0x000000098e9e7984 */ /* 0x000e620008000800 */
[----:B----4-:R-:W-:-:S03]  /*22c0*/  IDP.2A.LO.S16.S8 R82, R144, UR8, R82 ;  /* 0x0000000890527c26 */ /* 0x010fc60008001652 */
[----:B------:R-:W-:Y:S01]  /*22d0*/  LDS R156, [R143+UR9] ;  /* 0x000000098f9c7984 */ /* 0x000fe20008000800 */
[----:B------:R-:W-:-:S03]  /*22e0*/  IDP.2A.HI.S16.S8 R144, R144, UR10, R83 ;  /* 0x0000000a90907c26 */ /* 0x000fc60008003653 */
[----:B------:R-:W2:Y:S01]  /*22f0*/  LDS R157, [R153+UR9] ;  /* 0x00000009999d7984 */ /* 0x000ea20008000800 */
[C---:B-----5:R-:W-:Y:S02]  /*2300*/  IDP.2A.LO.S16.S8 R83, R145.reuse, UR8, R154 ;  /* 0x0000000891537c26 */ /* 0x060fe4000800169a */
[----:B---3--:R-:W-:Y:S01]  /*2310*/  IDP.2A.HI.S16.S8 R145, R145, UR10, R155 ;  /* 0x0000000a91917c26 */ /* 0x008fe2000800369b */
[----:B------:R-:W-:Y:S04]  /*2320*/  LDS R154, [R82+UR9] ;  /* 0x00000009529a7984 */ /* 0x000fe80008000800 */
[----:B------:R-:W3:Y:S04]  /*2330*/  LDS R155, [R144+UR9] ;  /* 0x00000009909b7984 */ /* 0x000ee80008000800 */
[----:B------:R-:W-:Y:S04]  /*2340*/  LDS R160, [R83+UR9] ;  /* 0x0000000953a07984 */ /* 0x000fe80008000800 */
[----:B------:R-:W4:Y:S01]  /*2350*/  LDS R162, [R145+UR9] ;  /* 0x0000000991a27984 */ /* 0x000f220008000800 */
[----:B-1----:R-:W-:-:S02]  /*2360*/  PRMT R149, R159, 0x5410, R158 ;  /* 0x000054109f957816 */ /* 0x002fc4000000009e */
[----:B------:R-:W-:Y:S02]  /*2370*/  PRMT R159, R159, 0x7632, R158 ;  /* 0x000076329f9f7816 */ /* 0x000fe4000000009e */
[C-C-:B--2---:R-:W-:Y:S02]  /*2380*/  PRMT R158, R156.reuse, 0x5410, R157.reuse ;  /* 0x000054109c9e7816 */ /* 0x144fe4000000009d */
[----:B------:R-:W-:Y:S02]  /*2390*/  PRMT R157, R156, 0x7632, R157 ;  /* 0x000076329c9d7816 */ /* 0x000fe4000000009d */
[C-C-:B---3--:R-:W-:Y:S02]  /*23a0*/  PRMT R156, R154.reuse, 0x5410, R155.reuse ;  /* 0x000054109a9c7816 */ /* 0x148fe4000000009b */
[----:B------:R-:W-:Y:S02]  /*23b0*/  PRMT R154, R154, 0x7632, R155 ;  /* 0x000076329a9a7816 */ /* 0x000fe4000000009b */
[----:B------:R-:W1:Y:S01]  /*23c0*/  LDC R155, c[0x0][0x898] ;  /* 0x00022600ff9b7b82 */ /* 0x000e620000000800 */
[----:B----4-:R-:W-:-:S02]  /*23d0*/  PRMT R161, R160, 0x5410, R162 ;  /* 0x00005410a0a17816 */ /* 0x010fc400000000a2 */
[----:B------:R-:W-:-:S05]  /*23e0*/  PRMT R160, R160, 0x7632, R162 ;  /* 0x00007632a0a07816 */ /* 0x000fca00000000a2 */
[----:B------:R-:W2:Y:S01]  /*23f0*/  LDC R162, c[0x0][0x89c] ;  /* 0x00022700ffa27b82 */ /* 0x000ea20000000800 */
[----:B------:R-:W-:Y:S02]  /*2400*/  HADD2 R149, R149, -R163 ;  /* 0x800000a395957230 */ /* 0x000fe40000000000 */
[----:B------:R-:W-:Y:S01]  /*2410*/  HADD2 R161, R161, -R0 ;  /* 0x80000000a1a17230 */ /* 0x000fe20000000000 */
[----:B------:R-:W-:Y:S02]  /*2420*/  HFMA2.MMA R160, R160, 1, 1, -R152 ;  /* 0x3c003c00a0a07835 */ /* 0x000fe40000100098 */
[----:B------:R-:W-:Y:S01]  /*2430*/  HFMA2.MMA R151, R159, 1, 1, -R151 ;  /* 0x3c003c009f977835 */ /* 0x000fe20000100097 */
[----:B------:R-:W-:Y:S01]  /*2440*/  HADD2 R147, R158, -R147 ;  /* 0x800000939e937230 */ /* 0x000fe20000000000 */
[----:B------:R-:W-:Y:S01]  /*2450*/  HFMA2.MMA R150, R157, 1, 1, -R150 ;  /* 0x3c003c009d967835 */ /* 0x000fe20000100096 */
[----:B------:R-:W-:Y:S01]  /*2460*/  HADD2 R148, R156, -R148 ;  /* 0x800000949c947230 */ /* 0x000fe20000000000 */
[----:B------:R-:W-:Y:S01]  /*2470*/  HFMA2.MMA R85, R154, 1, 1, -R85 ;  /* 0x3c003c009a557835 */ /* 0x000fe20000100055 */
[----:B------:R-:W-:Y:S01]  /*2480*/  IMAD.MOV.U32 R165, RZ, RZ, 0x9080000 ;  /* 0x09080000ffa57424 */ /* 0x000fe200078e00ff */
[----:B------:R3:W5:Y:S01]  /*2490*/  LDL.LU R0, [R1+0x3c] ;  /* 0x00003c0001007983 */ /* 0x0007620000300800 */
[----:B------:R-:W-:Y:S01]  /*24a0*/  IMAD.MOV.U32 R157, RZ, RZ, R161 ;  /* 0x000000ffff9d7224 */ /* 0x000fe200078e00a1 */
[----:B------:R-:W-:Y:S01]  /*24b0*/  UPRMT UR6, UR6, 0x9910, URZ ;  /* 0x0000991006067896 */ /* 0x000fe2000800003f */
[----:B-1----:R-:W-:-:S03]  /*24c0*/  HSET2.BF.GE.AND R152, R43.H0_H0, R155, PT ;  /* 0x0000009b2b987233 */ /* 0x002fc60003806880 */
[----:B------:R-:W-:Y:S02]  /*24d0*/  UISETP.NE.AND UP0, UPT, UR6, 0x4, UPT ;  /* 0x000000040600788c */ /* 0x000fe4000bf05270 */
[----:B------:R-:W-:-:S05]  /*24e0*/  HFMA2 R152, -R152, UR7.H0_H0, R42.H0_H0 ;  /* 0x2000000798987c31 */ /* 0x000fca000804012a */
[C---:B--2---:R-:W-:Y:S02]  /*24f0*/  IDP.2A.LO.S16.S8 R155, R152.reuse, UR8, R162 ;  /* 0x00000008989b7c26 */ /* 0x044fe400080016a2 */
[----:B0-----:R-:W-:-:S03]  /*2500*/  IDP.2A.HI.S16.S8 R152, R152, UR10, R164 ;  /* 0x0000000a98987c26 */ /* 0x001fc600080036a4 */
[----:B------:R-:W-:Y:S04]  /*2510*/  LDS R163, [R155+UR9] ;  /* 0x000000099ba37984 */ /* 0x000fe80008000800 */
[----:B------:R-:W0:Y:S02]  /*2520*/  LDS R164, [R152+UR9] ;  /* 0x0000000998a47984 */ /* 0x000e240008000800 */
[C-C-:B0-----:R-:W-:Y:S02]  /*2530*/  PRMT R159, R163.reuse, 0x7632, R164.reuse ;  /* 0x00007632a39f7816 */ /* 0x141fe400000000a4 */
[----:B------:R-:W-:Y:S01]  /*2540*/  PRMT R162, R163, 0x5410, R164 ;  /* 0x00005410a3a27816 */ /* 0x000fe200000000a4 */
[----:B------:R-:W-:-:S03]  /*2550*/  IMAD.MOV.U32 R164, RZ, RZ, 0x28a028a ;  /* 0x028a028affa47424 */ /* 0x000fc600078e00ff */
[----:B------:R-:W-:Y:S01]  /*2560*/  HFMA2.MMA R159, R159, 1, 1, -R108 ;  /* 0x3c003c009f9f7835 */ /* 0x000fe2000010006c */
[----:B------:R-:W-:Y:S01]  /*2570*/  HADD2 R156, R162, -R109 ;  /* 0x8000006da29c7230 */ /* 0x000fe20000000000 */
                                                                                                /* 0x000000959d6d7241 */
                                                                                                /* 0x000fe400000003ff */
                                                                                                /* 0x00000094936c7241 */
                                                                                                /* 0x000fca00000003ff */
[----:B------:R-:W-:Y:S02]  /*25a0*/  IMAD R109, R108, 0x10, R109 ;  /* 0x000000106c6d7824 */ /* 0x000fe400078e026d */
[----:B------:R-:W-:-:S05]  /*25b0*/  IMAD.MOV.U32 R108, RZ, RZ, R156 ;  /* 0x000000ffff6c7224 */ /* 0x000fca00078e009c */
                                                                                                /* 0x000000ff6c9a7241 */
                                                                                                /* 0x000fca00000003ff */
[----:B------:R-:W-:Y:S01]  /*25d0*/  IMAD R109, R154, 0x100, R109 ;  /* 0x000001009a6d7824 */ /* 0x000fe200078e026d */
                                                                                                /* 0x000000959d9a7242 */
                                                                                                /* 0x000fc800000017ff */
                                                                                                /* 0x000000959d9e7241 */
                                                                                                /* 0x000fe4000000109a */
[----:B------:R-:W0:Y:S01]  /*2600*/  POPC R157, R109 ;  /* 0x0000006d009d7309 */ /* 0x000e220000000000 */
                                                                                                /* 0x00000094939a7242 */
                                                                                                /* 0x000fc8000010979a */
                                                                                                /* 0x0000009493a27241 */
                                                                                                /* 0x000fe4000000909a */
[----:B0-----:R-:W-:-:S04]  /*2630*/  LOP3.LUT R157, R157, 0x1, RZ, 0xc0, !PT ;  /* 0x000000019d9d7812 */ /* 0x001fc800078ec0ff */
[----:B------:R-:W-:Y:S02]  /*2640*/  ISETP.NE.U32.AND P0, PT, R157, 0x1, PT ;  /* 0x000000019d00780c */ /* 0x000fe40003f05070 */
                                                                                                /* 0x000000a29e9d7242 */
                                                                                                /* 0x000fc800000017ff */
                                                                                                /* 0x000000a29e9e7241 */
                                                                                                /* 0x000fe4000000109d */
                                                                                                /* 0x200000a59a9a7241 */
                                                                                                /* 0x000fe4000000109d */
                                                                                                /* 0x0000006c9e9d7242 */
                                                                                                /* 0x000fc800000017ff */
                                                                                                /* 0x0000006c9e9e7241 */
                                                                                                /* 0x000fe4000000109d */
[----:B------:R-:W-:Y:S01]  /*26a0*/  SEL R108, R164, 0xa820a820, !P0 ;  /* 0xa820a820a46c7807 */ /* 0x000fe20004000000 */
[----:B------:R-:W-:Y:S01]  /*26b0*/  IMAD.MOV.U32 R164, RZ, RZ, 0x1 ;  /* 0x00000001ffa47424 */ /* 0x000fe200078e00ff */
                                                                                                /* 0x200000ff9a9a7241 */
                                                                                                /* 0x000fe4000000109d */
                                                                                                /* 0x4040006c6c6c7241 */
                                                                                                /* 0x000fe2000000006d */
[----:B------:R-:W-:Y:S02]  /*26e0*/  HMUL2 R109, R158, R110 ;  /* 0x0000006e9e6d7232 */ /* 0x000fe40000000000 */
[C---:B------:R-:W-:Y:S02]  /*26f0*/  IMAD.SHL.U32 R158, R154.reuse, 0x2, RZ ;  /* 0x000000029a9e7824 */ /* 0x040fe400078e00ff */
[----:B------:R-:W-:Y:S01]  /*2700*/  IMAD.SHL.U32 R157, R154, 0x400000, RZ ;  /* 0x004000009a9d7824 */ /* 0x000fe200078e00ff */
[----:B------:R-:W-:-:S02]  /*2710*/  HMNMX2 R109, |R109|, 65504, 65504, PT ;  /* 0x7bff7bff6d6d7840 */ /* 0x000fc40003800200 */
[----:B------:R-:W-:Y:S02]  /*2720*/  LOP3.LUT R154, R158, 0x1e, RZ, 0xc0, !PT ;  /* 0x0000001e9e9a7812 */ /* 0x000fe400078ec0ff */
[----:B------:R-:W-:Y:S02]  /*2730*/  LOP3.LUT R158, R157, 0x7c00000, RZ, 0xc0, !PT ;  /* 0x07c000009d9e7812 */ /* 0x000fe400078ec0ff */
[----:B------:R-:W-:Y:S02]  /*2740*/  SHF.L.U32 R157, R164, R154, RZ ;  /* 0x0000009aa49d7219 */ /* 0x000fe400000006ff */
[----:B------:R-:W-:Y:S02]  /*2750*/  LOP3.LUT R154, R108, 0xaaaaa, RZ, 0xc0, !PT ;  /* 0x000aaaaa6c9a7812 */ /* 0x000fe400078ec0ff */
[----:B------:R-:W-:Y:S02]  /*2760*/  LOP3.LUT R108, R157, R108, RZ, 0xfc, !PT ;  /* 0x0000006c9d6c7212 */ /* 0x000fe400078efcff */
[----:B------:R-:W-:-:S02]  /*2770*/  LOP3.LUT R157, R109, 0x80008000, RZ, 0xfc, !PT ;  /* 0x800080006d9d7812 */ /* 0x000fc400078efcff */
[----:B------:R-:W-:Y:S02]  /*2780*/  LEA.HI R154, R154, R158, RZ, 0x1f ;  /* 0x0000009e9a9a7211 */ /* 0x000fe400078ff8ff */
                                                                                                /* 0x0000009d6d9e7241 */
                                                                                                /* 0x000fe4000000806c */
                                                                                                /* 0x0000009d6da27241 */
                                                                                                /* 0x000fc8000000006c */
[----:B------:R-:W-:Y:S01]  /*27b0*/  HFMA2.MMA R149, R149, 1, 1, R158 ;  /* 0x3c003c0095957835 */ /* 0x000fe2000000009e */
[----:B------:R-:W-:Y:S01]  /*27c0*/  HADD2 R161, R161, R162 ;  /* 0x000000a2a1a17230 */ /* 0x000fe20000000000 */
                                                                                                /* 0x0000009d6d9e7241 */
                                                                                                /* 0x000fe4000001806c */
                                                                                                /* 0x0000009d6da27241 */
                                                                                                /* 0x000fe4000001006c */
                                                                                                /* 0x0000009d6d6c7241 */
                                                                                                /* 0x000fe4000002006c */
[----:B------:R-:W-:Y:S01]  /*2800*/  HFMA2.MMA R157, R148, 1, 1, R158 ;  /* 0x3c003c00949d7835 */ /* 0x000fe2000000009e */
[----:B------:R-:W-:Y:S02]  /*2810*/  HADD2 R162, R147, R162 ;  /* 0x000000a293a27230 */ /* 0x000fe40000000000 */
[----:B------:R-:W-:-:S02]  /*2820*/  IMAD.MOV.U32 R158, RZ, RZ, R160 ;  /* 0x000000ffff9e7224 */ /* 0x000fc400078e00a0 */
[----:B------:R-:W-:Y:S02]  /*2830*/  HADD2 R156, R156, R108 ;  /* 0x0000006c9c9c7230 */ /* 0x000fe40000000000 */
[----:B------:R-:W-:Y:S02]  /*2840*/  IMAD.MOV.U32 R147, RZ, RZ, R151 ;  /* 0x000000ffff937224 */ /* 0x000fe400078e0097 */
[----:B------:R-:W-:-:S03]  /*2850*/  IMAD.MOV.U32 R148, RZ, RZ, R150 ;  /* 0x000000ffff947224 */ /* 0x000fc600078e0096 */
                                                                                                /* 0x000000939ea37241 */
                                                                                                /* 0x000fe400000003ff */
                                                                                                /* 0x00000055946c7241 */
                                                                                                /* 0x000fca00000003ff */
[----:B------:R-:W-:Y:S02]  /*2880*/  IMAD R163, R108, 0x10, R163 ;  /* 0x000000106ca37824 */ /* 0x000fe400078e02a3 */
[----:B------:R-:W-:-:S05]  /*2890*/  IMAD.MOV.U32 R108, RZ, RZ, R159 ;  /* 0x000000ffff6c7224 */ /* 0x000fca00078e009f */
                                                                                                /* 0x000000ff6ca47241 */
                                                                                                /* 0x000fca00000003ff */
[----:B------:R-:W-:Y:S01]  /*28b0*/  IMAD R163, R164, 0x100, R163 ;  /* 0x00000100a4a37824 */ /* 0x000fe200078e02a3 */
                                                                                                /* 0x000000939ea47242 */
                                                                                                /* 0x000fc800000017ff */
                                                                                                /* 0x000000939e937241 */
                                                                                                /* 0x000fe400000010a4 */
                                                                                                /* 0x0000005594a47242 */
                                                                                                /* 0x000fc800001097a4 */
                                                                                                /* 0x0000005594947241 */
                                                                                                /* 0x000fc800000090a4 */
                                                                                                /* 0x00000094939e7242 */
                                                                                                /* 0x000fc800000017ff */
                                                                                                /* 0x0000009493937241 */
                                                                                                /* 0x000fe4000000109e */
                                                                                                /* 0x200000a5a49e7241 */
                                                                                                /* 0x000fe2000000109e */
[----:B------:R-:W-:Y:S01]  /*2930*/  IMAD.MOV.U32 R164, RZ, RZ, 0x28a028a ;  /* 0x028a028affa47424 */ /* 0x000fe200078e00ff */
                                                                                                /* 0x0000006c93947242 */
                                                                                                /* 0x000fc800000017ff */
                                                                                                /* 0x0000006c93937241 */
                                                                                                /* 0x000fe40000001094 */
[----:B------:R-:W0:Y:S01]  /*2960*/  POPC R108, R163 ;  /* 0x000000a3006c7309 */ /* 0x000e220000000000 */
                                                                                                /* 0x200000ff9e9e7241 */
                                                                                                /* 0x000fe40000001094 */
[----:B------:R-:W-:Y:S01]  /*2980*/  HMUL2 R147, R147, R110 ;  /* 0x0000006e93937232 */ /* 0x000fe20000000000 */
[----:B0-----:R-:W-:-:S04]  /*2990*/  LOP3.LUT R108, R108, 0x1, RZ, 0xc0, !PT ;  /* 0x000000016c6c7812 */ /* 0x001fc800078ec0ff */
[----:B------:R-:W-:Y:S01]  /*29a0*/  ISETP.NE.U32.AND P0, PT, R108, 0x1, PT ;  /* 0x000000016c00780c */ /* 0x000fe20003f05070 */
[----:B------:R-:W-:-:S03]  /*29b0*/  IMAD.SHL.U32 R108, R158, 0x2, RZ ;  /* 0x000000029e6c7824 */ /* 0x000fc600078e00ff */
[----:B------:R-:W-:Y:S01]  /*29c0*/  SEL R148, R164, 0xa820a820, !P0 ;  /* 0xa820a820a4947807 */ /* 0x000fe20004000000 */
[----:B------:R-:W-:-:S03]  /*29d0*/  IMAD.MOV.U32 R164, RZ, RZ, 0x1 ;  /* 0x00000001ffa47424 */ /* 0x000fc600078e00ff */
                                                                                                /* 0x4040009494947241 */
                                                                                                /* 0x000fe400000000a3 */
[----:B------:R-:W-:Y:S02]  /*29f0*/  LOP3.LUT R163, R108, 0x1e, RZ, 0xc0, !PT ;  /* 0x0000001e6ca37812 */ /* 0x000fe400078ec0ff */
[----:B------:R-:W-:Y:S01]  /*2a00*/  HMNMX2 R108, |R147|, 65504, 65504, PT ;  /* 0x7bff7bff936c7840 */ /* 0x000fe20003800200 */
[----:B------:R-:W-:Y:S01]  /*2a10*/  IMAD R147, R158, 0x8000000, R154 ;  /* 0x080000009e937824 */ /* 0x000fe200078e029a */
[----:B------:R-:W-:Y:S02]  /*2a20*/  SHF.L.U32 R163, R164, R163, RZ ;  /* 0x000000a3a4a37219 */ /* 0x000fe400000006ff */
[----:B------:R-:W-:Y:S02]  /*2a30*/  LOP3.LUT R164, R112, 0x80008000, RZ, 0xfc, !PT ;  /* 0x8000800070a47812 */ /* 0x000fe400078efcff */
[----:B------:R-:W-:-:S02]  /*2a40*/  LOP3.LUT R158, R163, R148, RZ, 0xfc, !PT ;  /* 0x00000094a39e7212 */ /* 0x000fc400078efcff */
[----:B------:R-:W-:-:S04]  /*2a50*/  LOP3.LUT R154, R108, 0x80008000, RZ, 0xfc, !PT ;  /* 0x800080006c9a7812 */ /* 0x000fc800078efcff */
                                                                                                /* 0x0000009a6ca37241 */
                                                                                                /* 0x000fcc000000009e */
[----:B------:R-:W-:Y:S01]  /*2a70*/  HFMA2.MMA R160, R160, 1, 1, R163 ;  /* 0x3c003c00a0a07835 */ /* 0x000fe200000000a3 */
                                                                                                /* 0x0000009a6ca37241 */
                                                                                                /* 0x000fca000000809e */
[----:B------:R-:W-:-:S04]  /*2a90*/  HADD2 R151, R151, R163 ;  /* 0x000000a397977230 */ /* 0x000fc80000000000 */
[C-C-:B------:R-:W-:Y:S02]  /*2aa0*/  PRMT R163, R161.reuse, 0x5410, R160.reuse ;  /* 0x00005410a1a37816 */ /* 0x140fe400000000a0 */
[----:B------:R-:W-:Y:S02]  /*2ab0*/  PRMT R160, R161, 0x7632, R160 ;  /* 0x00007632a1a07816 */ /* 0x000fe400000000a0 */
[----:B------:R-:W-:Y:S01]  /*2ac0*/  LOP3.LUT R161, R111, 0x80008000, RZ, 0xfc, !PT ;  /* 0x800080006fa17812 */ /* 0x000fe200078efcff */
[----:B------:R0:W-:Y:S04]  /*2ad0*/  STS [R83+UR9], R163 ;  /* 0x000000a353007988 */ /* 0x0001e80008000809 */
[----:B------:R-:W-:Y:S01]  /*2ae0*/  STS [R145+UR9], R160 ;  /* 0x000000a091007988 */ /* 0x000fe20008000809 */
[----:B0-----:R-:W-:-:S02]  /*2af0*/  PRMT R83, R149, 0x5410, R151 ;  /* 0x0000541095537816 */ /* 0x001fc40000000097 */
[----:B------:R-:W-:Y:S02]  /*2b00*/  PRMT R149, R149, 0x7632, R151 ;  /* 0x0000763295957816 */ /* 0x000fe40000000097 */
[----:B------:R-:W0:Y:S01]  /*2b10*/  LDC R151, c[0x0][0x8b4] ;  /* 0x00022d00ff977b82 */ /* 0x000e220000000800 */
[----:B------:R1:W-:Y:S04]  /*2b20*/  STS [R146+UR9], R83 ;  /* 0x0000005392007988 */ /* 0x0003e80008000809 */
[----:B------:R2:W-:Y:S01]  /*2b30*/  STS [R142+UR9], R149 ;  /* 0x000000958e007988 */ /* 0x0005e20008000809 */
[----:B-1----:R-:W-:Y:S02]  /*2b40*/  LOP3.LUT R83, R84, 0xffff, RZ, 0xc0, !PT ;  /* 0x0000ffff54537812 */ /* 0x002fe400078ec0ff */
[----:B------:R-:W-:-:S02]  /*2b50*/  SHF.R.U32.HI R84, RZ, 0x10, R84 ;  /* 0x00000010ff547819 */ /* 0x000fc40000011654 */
                                                                                                /* 0x000000a16f917241 */
                                                                                                /* 0x000fe20000000053 */
[----:B--2---:R-:W1:Y:S01]  /*2b70*/  LDC R142, c[0x0][0x8bc] ;  /* 0x00022f00ff8e7b82 */ /* 0x004e620000000800 */
                                                                                                /* 0x000000a16fa07241 */
                                                                                                /* 0x000fe40000008053 */
                                                                                                /* 0x000000a16f927241 */
                                                                                                /* 0x000fe40000010053 */
                                                                                                /* 0x000000a16f6f7241 */
                                                                                                /* 0x000fe40000018053 */
                                                                                                /* 0x0000009a6c537241 */
                                                                                                /* 0x000fe2000001009e */
[----:B------:R-:W2:Y:S01]  /*2bc0*/  LDC R149, c[0x0][0x8c8] ;  /* 0x00023200ff957b82 */ /* 0x000ea20000000800 */
                                                                                                /* 0x000000a470a17241 */
                                                                                                /* 0x000fc40000008054 */
                                                                                                /* 0x000000a470a37241 */
                                                                                                /* 0x000fe40000010054 */
[----:B------:R-:W-:Y:S01]  /*2bf0*/  HFMA2.MMA R83, R150, 1, 1, R83 ;  /* 0x3c003c0096537835 */ /* 0x000fe20000000053 */
                                                                                                /* 0x000000a470967241 */
                                                                                                /* 0x000fe40000000054 */
                                                                                                /* 0x000000a470707241 */
                                                                                                /* 0x000fe20000018054 */
[----:B------:R-:W-:-:S06]  /*2c20*/  IMAD.MOV.U32 R164, RZ, RZ, 0x1 ;  /* 0x00000001ffa47424 */ /* 0x000fcc00078e00ff */
[C-C-:B------:R-:W-:Y:S02]  /*2c30*/  PRMT R84, R162.reuse, 0x5410, R83.reuse ;  /* 0x00005410a2547816 */ /* 0x140fe40000000053 */
[----:B------:R-:W-:Y:S01]  /*2c40*/  PRMT R83, R162, 0x7632, R83 ;  /* 0x00007632a2537816 */ /* 0x000fe20000000053 */
[----:B------:R-:W-:Y:S01]  /*2c50*/  IMAD.MOV.U32 R162, RZ, RZ, 0x28a028a ;  /* 0x028a028affa27424 */ /* 0x000fe200078e00ff */
[----:B-1----:R-:W-:Y:S01]  /*2c60*/  HSET2.BF.GE.AND R142, R43.H0_H0, R142, PT ;  /* 0x0000008e2b8e7233 */ /* 0x002fe20003806880 */
[----:B------:R1:W-:Y:S04]  /*2c70*/  STS [R143+UR9], R84 ;  /* 0x000000548f007988 */ /* 0x0003e80008000809 */
[----:B------:R4:W-:Y:S01]  /*2c80*/  STS [R153+UR9], R83 ;  /* 0x0000005399007988 */ /* 0x0009e20008000809 */
[----:B------:R-:W-:Y:S01]  /*2c90*/  HFMA2 R142, -R142, UR7.H0_H0, R42.H0_H0 ;  /* 0x200000078e8e7c31 */ /* 0x000fe2000804012a */
                                                                                                /* 0x0000009a6c547241 */
                                                                                                /* 0x002fe2000001809e */
[----:B------:R-:W1:Y:S01]  /*2cb0*/  LDC R143, c[0x0][0x8a4] ;  /* 0x00022900ff8f7b82 */ /* 0x000e620000000800 */
                                                                                                /* 0x0000009a6c9a7241 */
                                                                                                /* 0x000fc6000002009e */
[----:B------:R-:W-:-:S03]  /*2cd0*/  HADD2 R84, R85, R84 ;  /* 0x0000005455547230 */ /* 0x000fc60000000000 */
[----:B------:R-:W-:Y:S01]  /*2ce0*/  HFMA2.MMA R154, R159, 1, 1, R154 ;  /* 0x3c003c009f9a7835 */ /* 0x000fe2000000009a */
[----:B----4-:R-:W4:Y:S01]  /*2cf0*/  LDC R153, c[0x0][0x8cc] ;  /* 0x00023300ff997b82 */ /* 0x010f220000000800 */
[C-C-:B------:R-:W-:Y:S02]  /*2d00*/  PRMT R83, R157.reuse, 0x5410, R84.reuse ;  /* 0x000054109d537816 */ /* 0x140fe40000000054 */
[----:B------:R-:W-:-:S03]  /*2d10*/  PRMT R84, R157, 0x7632, R84 ;  /* 0x000076329d547816 */ /* 0x000fc60000000054 */
[----:B------:R0:W-:Y:S04]  /*2d20*/  STS [R82+UR9], R83 ;  /* 0x0000005352007988 */ /* 0x0001e80008000809 */
[----:B------:R1:W-:Y:S01]  /*2d30*/  STS [R144+UR9], R84 ;  /* 0x0000005490007988 */ /* 0x0003e20008000809 */
[C-C-:B0-----:R-:W-:Y:S02]  /*2d40*/  PRMT R82, R156.reuse, 0x5410, R154.reuse ;  /* 0x000054109c527816 */ /* 0x141fe4000000009a */
[----:B------:R-:W-:Y:S01]  /*2d50*/  PRMT R154, R156, 0x7632, R154 ;  /* 0x000076329c9a7816 */ /* 0x000fe2000000009a */
[----:B-1----:R-:W0:Y:S02]  /*2d60*/  LDC R144, c[0x0][0x8b0] ;  /* 0x00022c00ff907b82 */ /* 0x002e240000000800 */
[----:B------:R1:W-:Y:S01]  /*2d70*/  STS [R155+UR9], R82 ;  /* 0x000000529b007988 */ /* 0x0003e20008000809 */
[----:B------:R-:W-:-:S03]  /*2d80*/  HSET2.BF.GE.AND R143, R43.H0_H0, R143, PT ;  /* 0x0000008f2b8f7233 */ /* 0x000fc60003806880 */
[----:B------:R0:W-:Y:S02]  /*2d90*/  STS [R152+UR9], R154 ;  /* 0x0000009a98007988 */ /* 0x0001e40008000809 */
[----:B------:R-:W-:Y:S01]  /*2da0*/  HFMA2 R143, -R143, UR7.H0_H0, R42.H0_H0 ;  /* 0x200000078f8f7c31 */ /* 0x000fe2000804012a */
[----:B------:R-:W2:Y:S08]  /*2db0*/  LDC.64 R84, c[0x0][0x8c0] ;  /* 0x00023000ff547b82 */ /* 0x000eb00000000a00 */
[----:B-1----:R-:W1:Y:S08]  /*2dc0*/  LDC.64 R82, c[0x0][0x8a8] ;  /* 0x00022a00ff527b82 */ /* 0x002e700000000a00 */
[----:B0-----:R-:W0:Y:S01]  /*2dd0*/  LDC R152, c[0x0][0x8b8] ;  /* 0x00022e00ff987b82 */ /* 0x001e220000000800 */
[----:B------:R-:W-:-:S05]  /*2de0*/  HSET2.BF.GE.AND R144, R43.H0_H0, R144, PT ;  /* 0x000000902b907233 */ /* 0x000fca0003806880 */
[----:B------:R-:W-:Y:S02]  /*2df0*/  HFMA2 R144, -R144, UR7.H0_H0, R42.H0_H0 ;  /* 0x2000000790907c31 */ /* 0x000fe4000804012a */
[----:B------:R-:W3:Y:S01]  /*2e00*/  LDC R154, c[0x0][0x8d0] ;  /* 0x00023400ff9a7b82 */ /* 0x000ee20000000800 */
[C---:B--2---:R-:W-:Y:S02]  /*2e10*/  IDP.2A.LO.S16.S8 R84, R142.reuse, UR8, R84 ;  /* 0x000000088e547c26 */ /* 0x044fe40008001654 */
[----:B------:R-:W-:Y:S01]  /*2e20*/  IDP.2A.HI.S16.S8 R142, R142, UR10, R85 ;  /* 0x0000000a8e8e7c26 */ /* 0x000fe20008003655 */
[----:B------:R-:W-:Y:S01]  /*2e30*/  HSET2.BF.GE.AND R85, R43.H0_H0, R149, PT ;  /* 0x000000952b557233 */ /* 0x000fe20003806880 */
[----:B------:R-:W-:-:S03]  /*2e40*/  IDP.2A.LO.S16.S8 R149, R144, UR8, R151 ;  /* 0x0000000890957c26 */ /* 0x000fc60008001697 */
[----:B------:R-:W-:Y:S06]  /*2e50*/  BAR.SYNC 0x0 ;  /* 0x000000ff0000791d */ /* 0x000fec0000000000 */
[C---:B-1----:R-:W-:Y:S02]  /*2e60*/  IDP.2A.LO.S16.S8 R82, R143.reuse, UR8, R82 ;  /* 0x000000088f527c26 */ /* 0x042fe40008001652 */
[----:B------:R-:W-:Y:S02]  /*2e70*/  HFMA2 R85, -R85, UR7.H0_H0, R42.H0_H0 ;  /* 0x2000000755557c31 */ /* 0x000fe4000804012a */
[----:B------:R-:W-:Y:S01]  /*2e80*/  IDP.2A.HI.S16.S8 R83, R143, UR10, R83 ;  /* 0x0000000a8f537c26 */ /* 0x000fe20008003653 */
[----:B------:R-:W-:Y:S01]  /*2e90*/  LDS R156, [R149+UR9] ;  /* 0x00000009959c7984 */ /* 0x000fe20008000800 */
[----:B0-----:R-:W-:-:S02]  /*2ea0*/  IDP.2A.HI.S16.S8 R144, R144, UR10, R152 ;  /* 0x0000000a90907c26 */ /* 0x001fc40008003698 */
[C---:B----4-:R-:W-:Y:S01]  /*2eb0*/  IDP.2A.LO.S16.S8 R143, R85.reuse, UR8, R153 ;  /* 0x00000008558f7c26 */ /* 0x050fe20008001699 */
[----:B------:R-:W-:Y:S04]  /*2ec0*/  LDS R155, [R82+UR9] ;  /* 0x00000009529b7984 */ /* 0x000fe80008000800 */
[----:B------:R-:W0:Y:S01]  /*2ed0*/  LDS R152, [R83+UR9] ;  /* 0x0000000953987984 */ /* 0x000e220008000800 */
[----:B---3--:R-:W-:-:S03]  /*2ee0*/  IDP.2A.HI.S16.S8 R85, R85, UR10, R154 ;  /* 0x0000000a55557c26 */ /* 0x008fc6000800369a */
[----:B------:R-:W1:Y:S04]  /*2ef0*/  LDS R151, [R144+UR9] ;  /* 0x0000000990977984 */ /* 0x000e680008000800 */
[----:B------:R-:W-:Y:S04]  /*2f00*/  LDS R157, [R143+UR9] ;  /* 0x000000098f9d7984 */ /* 0x000fe80008000800 */
[----:B------:R-:W2:Y:S04]  /*2f10*/  LDS R158, [R85+UR9] ;  /* 0x00000009559e7984 */ /* 0x000ea80008000800 */
[----:B------:R-:W-:Y:S04]  /*2f20*/  LDS R154, [R84+UR9] ;  /* 0x00000009549a7984 */ /* 0x000fe80008000800 */
[----:B------:R-:W3:Y:S01]  /*2f30*/  LDS R159, [R142+UR9] ;  /* 0x000000098e9f7984 */ /* 0x000ee20008000800 */
[----:B0-----:R-:W-:-:S02]  /*2f40*/  PRMT R153, R155, 0x5410, R152 ;  /* 0x000054109b997816 */ /* 0x001fc40000000098 */
[----:B------:R-:W-:Y:S02]  /*2f50*/  PRMT R155, R155, 0x7632, R152 ;  /* 0x000076329b9b7816 */ /* 0x000fe40000000098 */
[C-C-:B-1----:R-:W-:Y:S01]  /*2f60*/  PRMT R152, R156.reuse, 0x5410, R151.reuse ;  /* 0x000054109c987816 */ /* 0x142fe20000000097 */
[----:B------:R-:W-:Y:S01]  /*2f70*/  HADD2 R153, R153, -R145 ;  /* 0x8000009199997230 */ /* 0x000fe20000000000 */
[----:B------:R-:W-:Y:S01]  /*2f80*/  PRMT R156, R156, 0x7632, R151 ;  /* 0x000076329c9c7816 */ /* 0x000fe20000000097 */
[----:B------:R-:W-:-:S03]  /*2f90*/  HADD2 R150, R155, -R150 ;  /* 0x800000969b967230 */ /* 0x000fc60000000000 */
[----:B------:R-:W-:Y:S01]  /*2fa0*/  HFMA2.MMA R160, R152, 1, 1, -R160 ;  /* 0x3c003c0098a07835 */ /* 0x000fe200001000a0 */
[C-C-:B--2---:R-:W-:Y:S01]  /*2fb0*/  PRMT R152, R157.reuse, 0x5410, R158.reuse ;  /* 0x000054109d987816 */ /* 0x144fe2000000009e */
[----:B------:R-:W-:Y:S01]  /*2fc0*/  HFMA2.MMA R156, R156, 1, 1, -R161 ;  /* 0x3c003c009c9c7835 */ /* 0x000fe200001000a1 */
[----:B------:R-:W-:-:S04]  /*2fd0*/  PRMT R158, R157, 0x7632, R158 ;  /* 0x000076329d9e7816 */ /* 0x000fc8000000009e */
[----:B------:R-:W-:Y:S01]  /*2fe0*/  HFMA2.MMA R152, R152, 1, 1, -R111 ;  /* 0x3c003c0098987835 */ /* 0x000fe2000010006f */
[C-C-:B---3--:R-:W-:Y:S02]  /*2ff0*/  PRMT R151, R154.reuse, 0x5410, R159.reuse ;  /* 0x000054109a977816 */ /* 0x148fe4000000009f */
[----:B------:R-:W-:Y:S01]  /*3000*/  IMAD.MOV.U32 R155, RZ, RZ, R160 ;  /* 0x000000ffff9b7224 */ /* 0x000fe200078e00a0 */
[----:B------:R-:W-:Y:S01]  /*3010*/  PRMT R154, R154, 0x7632, R159 ;  /* 0x000076329a9a7816 */ /* 0x000fe2000000009f */
[----:B------:R-:W-:Y:S01]  /*3020*/  HFMA2.MMA R158, R158, 1, 1, -R112 ;  /* 0x3c003c009e9e7835 */ /* 0x000fe20000100070 */
[----:B------:R-:W-:Y:S02]  /*3030*/  HADD2 R151, R151, -R146 ;  /* 0x8000009297977230 */ /* 0x000fe40000000000 */
[----:B------:R-:W-:Y:S02]  /*3040*/  IMAD.MOV.U32 R146, RZ, RZ, R153 ;  /* 0x000000ffff927224 */ /* 0x000fe400078e0099 */
[----:B------:R-:W-:Y:S01]  /*3050*/  HADD2 R163, R154, -R163 ;  /* 0x800000a39aa37230 */ /* 0x000fe20000000000 */
                                                                                                /* 0x0000009897917241 */
                                                                                                /* 0x000fc400000003ff */
                                                                                                /* 0x0000009b926f7241 */
                                                                                                /* 0x000fe400000003ff */
[----:B------:R-:W-:Y:S02]  /*3080*/  IMAD.MOV.U32 R159, RZ, RZ, R163 ;  /* 0x000000ffff9f7224 */ /* 0x000fe400078e00a3 */
[----:B------:R-:W-:Y:S02]  /*3090*/  IMAD.MOV.U32 R154, RZ, RZ, R158 ;  /* 0x000000ffff9a7224 */ /* 0x000fe400078e009e */
[----:B------:R-:W-:Y:S01]  /*30a0*/  IMAD R111, R145, 0x10, R111 ;  /* 0x00000010916f7824 */ /* 0x000fe200078e026f */
                                                                                                /* 0x0000009b92917242 */
                                                                                                /* 0x000fe400000017ff */
                                                                                                /* 0x0000009a9fa17241 */
                                                                                                /* 0x000fe200000003ff */
[----:B------:R-:W0:Y:S01]  /*30d0*/  POPC R157, R111 ;  /* 0x0000006f009d7309 */ /* 0x000e220000000000 */
                                                                                                /* 0x0000009b92927241 */
                                                                                                /* 0x000fc40000001091 */
                                                                                                /* 0x0000009897917242 */
                                                                                                /* 0x000fc80000109791 */
                                                                                                /* 0x00000098979b7241 */
                                                                                                /* 0x000fc80000009091 */
                                                                                                /* 0x0000009b92707242 */
                                                                                                /* 0x000fc800000017ff */
                                                                                                /* 0x0000009b929b7241 */
                                                                                                /* 0x000fe40000001070 */
                                                                                                /* 0x200000ff91927241 */
                                                                                                /* 0x000fe20000001070 */
[----:B------:R-:W-:Y:S01]  /*3140*/  IMAD.MOV.U32 R145, RZ, RZ, R150 ;  /* 0x000000ffff917224 */ /* 0x000fe200078e0096 */
[----:B0-----:R-:W-:-:S04]  /*3150*/  LOP3.LUT R157, R157, 0x1, RZ, 0xc0, !PT ;  /* 0x000000019d9d7812 */ /* 0x001fc800078ec0ff */
                                                                                                /* 0x0000009c91707241 */
                                                                                                /* 0x000fe400000003ff */
[----:B------:R-:W-:-:S03]  /*3170*/  ISETP.NE.U32.AND P0, PT, R157, 0x1, PT ;  /* 0x000000019d00780c */ /* 0x000fc60003f05070 */
[----:B------:R-:W-:Y:S01]  /*3180*/  IMAD R112, R161, 0x10, R112 ;  /* 0x00000010a1707824 */ /* 0x000fe200078e0270 */
                                                                                                /* 0x0000009c91a17242 */
                                                                                                /* 0x000fc600000017ff */
[----:B------:R-:W0:Y:S01]  /*31a0*/  POPC R157, R112 ;  /* 0x00000070009d7309 */ /* 0x000e220000000000 */
                                                                                                /* 0x0000009c91917241 */
                                                                                                /* 0x000fe400000010a1 */
                                                                                                /* 0x0000009a9fa17242 */
                                                                                                /* 0x000fc800001097a1 */
                                                                                                /* 0x0000009a9f9a7241 */
                                                                                                /* 0x000fc800000090a1 */
                                                                                                /* 0x0000009a919f7242 */
                                                                                                /* 0x000fc800000017ff */
                                                                                                /* 0x0000009a91917241 */
                                                                                                /* 0x000fe2000000109f */
[----:B------:R-:W-:Y:S01]  /*3200*/  IMAD.SHL.U32 R154, R146, 0x2, RZ ;  /* 0x00000002929a7824 */ /* 0x000fe200078e00ff */
[----:B------:R-:W-:Y:S02]  /*3210*/  SEL R146, R162, 0xa820a820, !P0 ;  /* 0xa820a820a2927807 */ /* 0x000fe40004000000 */
                                                                                                /* 0x200000ffa19f7241 */
                                                                                                /* 0x000fe4000000109f */
[----:B------:R-:W-:Y:S01]  /*3230*/  LOP3.LUT R154, R154, 0x1e, RZ, 0xc0, !PT ;  /* 0x0000001e9a9a7812 */ /* 0x000fe200078ec0ff */
[----:B------:R-:W-:Y:S01]  /*3240*/  HFMA2.MMA R145, R145, R110, -RZ ;  /* 0x0000006e91917235 */ /* 0x000fe200001000ff */
[----:B0-----:R-:W-:Y:S01]  /*3250*/  LOP3.LUT R157, R157, 0x1, RZ, 0xc0, !PT ;  /* 0x000000019d9d7812 */ /* 0x001fe200078ec0ff */
[----:B------:R-:W-:Y:S01]  /*3260*/  IMAD.SHL.U32 R159, R159, 0x2, RZ ;  /* 0x000000029f9f7824 */ /* 0x000fe200078e00ff */
                                                                                                /* 0x4040009292927241 */
                                                                                                /* 0x000fe2000000006f */
[----:B------:R-:W-:Y:S01]  /*3280*/  HMUL2 R111, R155, R110 ;  /* 0x0000006e9b6f7232 */ /* 0x000fe20000000000 */
[----:B------:R-:W-:-:S02]  /*3290*/  SHF.L.U32 R154, R164, R154, RZ ;  /* 0x0000009aa49a7219 */ /* 0x000fc400000006ff */
[----:B------:R-:W-:Y:S02]  /*32a0*/  ISETP.NE.U32.AND P0, PT, R157, 0x1, PT ;  /* 0x000000019d00780c */ /* 0x000fe40003f05070 */
[----:B------:R-:W-:Y:S02]  /*32b0*/  LOP3.LUT R146, R154, R146, RZ, 0xfc, !PT ;  /* 0x000000929a927212 */ /* 0x000fe400078efcff */
[----:B------:R-:W-:Y:S02]  /*32c0*/  SEL R154, R162, 0xa820a820, !P0 ;  /* 0xa820a820a29a7807 */ /* 0x000fe40004000000 */
[----:B------:R-:W-:Y:S02]  /*32d0*/  LOP3.LUT R159, R159, 0x1e, RZ, 0xc0, !PT ;  /* 0x0000001e9f9f7812 */ /* 0x000fe400078ec0ff */
                                                                                                /* 0x4040009a9a9a7241 */
                                                                                                /* 0x000fe40000000070 */
[----:B------:R-:W-:-:S02]  /*32f0*/  HMNMX2 R112, |R145|, 65504, 65504, PT ;  /* 0x7bff7bff91707840 */ /* 0x000fc40003800200 */
[----:B------:R-:W-:Y:S02]  /*3300*/  SHF.L.U32 R159, R164, R159, RZ ;  /* 0x0000009fa49f7219 */ /* 0x000fe400000006ff */
[----:B------:R-:W-:Y:S02]  /*3310*/  HMNMX2 R111, |R111|, 65504, 65504, PT ;  /* 0x7bff7bff6f6f7840 */ /* 0x000fe40003800200 */
[----:B------:R-:W-:Y:S02]  /*3320*/  LOP3.LUT R145, R159, R154, RZ, 0xfc, !PT ;  /* 0x0000009a9f917212 */ /* 0x000fe400078efcff */
[----:B------:R-:W-:Y:S02]  /*3330*/  LOP3.LUT R161, R112, 0x80008000, RZ, 0xfc, !PT ;  /* 0x8000800070a17812 */ /* 0x000fe400078efcff */
[----:B------:R-:W-:Y:S02]  /*3340*/  LOP3.LUT R159, R111, 0x80008000, RZ, 0xfc, !PT ;  /* 0x800080006f9f7812 */ /* 0x000fe400078efcff */
                                                                                                /* 0x000000a1709b7241 */
                                                                                                /* 0x000fc40000000091 */
                                                                                                /* 0x0000009f6f9a7241 */
                                                                                                /* 0x000fe40000000092 */
                                                                                                /* 0x000000a170a27241 */
                                                                                                /* 0x000fe40000008091 */
[----:B------:R-:W-:Y:S01]  /*3380*/  HFMA2.MMA R150, R150, 1, 1, R155 ;  /* 0x3c003c0096967835 */ /* 0x000fe2000000009b */
[----:B------:R-:W-:Y:S02]  /*3390*/  HADD2 R153, R153, R154 ;  /* 0x0000009a99997230 */ /* 0x000fe40000000000 */
[----:B------:R-:W-:-:S07]  /*33a0*/  HADD2 R162, R156, R162 ;  /* 0x000000a29ca27230 */ /* 0x000fce0000000000 */
[C-C-:B------:R-:W-:Y:S02]  /*33b0*/  PRMT R154, R153.reuse, 0x5410, R150.reuse ;  /* 0x00005410999a7816 */ /* 0x140fe40000000096 */
[----:B------:R-:W-:-:S03]  /*33c0*/  PRMT R150, R153, 0x7632, R150 ;  /* 0x0000763299967816 */ /* 0x000fc60000000096 */
[----:B------:R0:W-:Y:S04]  /*33d0*/  STS [R82+UR9], R154 ;  /* 0x0000009a52007988 */ /* 0x0001e80008000809 */
[----:B------:R1:W-:Y:S01]  /*33e0*/  STS [R83+UR9], R150 ;  /* 0x0000009653007988 */ /* 0x0003e20008000809 */
[----:B0-----:R-:W-:-:S04]  /*33f0*/  SHF.R.U32.HI R82, RZ, 0x15, R115 ;  /* 0x00000015ff527819 */ /* 0x001fc80000011673 */
[----:B------:R-:W-:Y:S01]  /*3400*/  LOP3.LUT R82, R82, 0x3e, RZ, 0xc0, !PT ;  /* 0x0000003e52527812 */ /* 0x000fe200078ec0ff */
[----:B-1----:R-:W-:-:S03]  /*3410*/  IMAD.SHL.U32 R83, R115, 0x2, RZ ;  /* 0x0000000273537824 */ /* 0x002fc600078e00ff */
[----:B------:R-:W-:-:S04]  /*3420*/  SHF.L.U32 R82, R164, R82, RZ ;  /* 0x00000052a4527219 */ /* 0x000fc800000006ff */
[----:B------:R-:W-:Y:S02]  /*3430*/  LOP3.LUT R82, R82, 0xaaaaa, R83, 0xf8, !PT ;  /* 0x000aaaaa52527812 */ /* 0x000fe400078ef853 */
[----:B------:R-:W-:-:S04]  /*3440*/  LOP3.LUT R83, R113, 0x80008000, RZ, 0xfc, !PT ;  /* 0x8000800071537812 */ /* 0x000fc800078efcff */
                                                                                                /* 0x0000005371967241 */
                                                                                                /* 0x000fe40000000052 */
                                                                                                /* 0x0000005371997241 */
                                                                                                /* 0x000fe40000008052 */
                                                                                                /* 0x00000053719a7241 */
                                                                                                /* 0x000fe40000010052 */
                                                                                                /* 0x00000053719b7241 */
                                                                                                /* 0x000fe40000018052 */
                                                                                                /* 0x0000005371717241 */
                                                                                                /* 0x000fe40000020052 */
[----:B------:R-:W-:-:S02]  /*34a0*/  SHF.R.U32.HI R82, RZ, 0x1a, R115 ;  /* 0x0000001aff527819 */ /* 0x000fc40000011673 */
                                                                                                /* 0x0000009f6f537241 */
                                                                                                /* 0x000fe40000008092 */
[----:B------:R-:W-:-:S03]  /*34c0*/  LOP3.LUT R82, R82, 0x3e, RZ, 0xc0, !PT ;  /* 0x0000003e52527812 */ /* 0x000fc600078ec0ff */
[----:B------:R-:W-:Y:S01]  /*34d0*/  HADD2 R160, R160, R83 ;  /* 0x00000053a0a07230 */ /* 0x000fe20000000000 */
[----:B------:R-:W-:Y:S02]  /*34e0*/  SHF.L.U32 R82, R164, R82, RZ ;  /* 0x00000052a4527219 */ /* 0x000fe400000006ff */
                                                                                                /* 0x0000009f6f537241 */
                                                                                                /* 0x000fe40000010092 */
[----:B------:R-:W-:Y:S02]  /*3500*/  LOP3.LUT R82, R82, 0xaaaaa, R115, 0xf8, !PT ;  /* 0x000aaaaa52527812 */ /* 0x000fe400078ef873 */
                                                                                                /* 0x000000a170737241 */
                                                                                                /* 0x000fe40000010091 */
[----:B------:R-:W-:Y:S01]  /*3520*/  LOP3.LUT R164, R114, 0x80008000, RZ, 0xfc, !PT ;  /* 0x8000800072a47812 */ /* 0x000fe200078efcff */
[----:B------:R-:W-:Y:S01]  /*3530*/  HFMA2.MMA R83, R151, 1, 1, R83 ;  /* 0x3c003c0097537835 */ /* 0x000fe20000000053 */
                                                                                                /* 0x000000a170a17241 */
                                                                                                /* 0x000fc40000018091 */
[----:B------:R-:W-:Y:S01]  /*3550*/  HFMA2.MMA R163, R163, 1, 1, R115 ;  /* 0x3c003c00a3a37835 */ /* 0x000fe20000000073 */
                                                                                                /* 0x000000a4729d7241 */
                                                                                                /* 0x000fe40000000052 */
                                                                                                /* 0x000000a472977241 */
                                                                                                /* 0x000fe20000008052 */
[----:B------:R-:W-:Y:S01]  /*3580*/  HFMA2.MMA R158, R158, 1, 1, R161 ;  /* 0x3c003c009e9e7835 */ /* 0x000fe200000000a1 */
                                                                                                /* 0x000000a4729c7241 */
                                                                                                /* 0x000fe40000010052 */
                                                                                                /* 0x000000a472737241 */
                                                                                                /* 0x000fe40000018052 */
                                                                                                /* 0x000000a472727241 */
                                                                                                /* 0x000fe40000020052 */
[C-C-:B------:R-:W-:Y:S01]  /*35c0*/  PRMT R82, R160.reuse, 0x5410, R162.reuse ;  /* 0x00005410a0527816 */ /* 0x140fe200000000a2 */
[----:B------:R-:W0:Y:S01]  /*35d0*/  LDC R164, c[0x0][0x8fc] ;  /* 0x00023f00ffa47b82 */ /* 0x000e220000000800 */
[----:B------:R-:W-:-:S02]  /*35e0*/  PRMT R160, R160, 0x7632, R162 ;  /* 0x00007632a0a07816 */ /* 0x000fc400000000a2 */
                                                                                                /* 0x0000009f6f9f7241 */
                                                                                                /* 0x000fe20000018092 */
[----:B------:R1:W-:Y:S04]  /*3600*/  STS [R149+UR9], R82 ;  /* 0x0000005295007988 */ /* 0x0003e80008000809 */
[----:B------:R-:W-:Y:S01]  /*3610*/  STS [R144+UR9], R160 ;  /* 0x000000a090007988 */ /* 0x000fe20008000809 */
[----:B------:R-:W-:Y:S01]  /*3620*/  HADD2 R152, R152, R159 ;  /* 0x0000009f98987230 */ /* 0x000fe20000000000 */
[C-C-:B-1----:R-:W-:Y:S01]  /*3630*/  PRMT R82, R83.reuse, 0x5410, R163.reuse ;  /* 0x0000541053527816 */ /* 0x142fe200000000a3 */
[----:B------:R-:W1:Y:S01]  /*3640*/  LDC R149, c[0x0][0x8e4] ;  /* 0x00023900ff957b82 */ /* 0x000e620000000800 */
[----:B------:R-:W-:-:S03]  /*3650*/  PRMT R83, R83, 0x7632, R163 ;  /* 0x0000763253537816 */ /* 0x000fc600000000a3 */
[----:B------:R2:W-:Y:S04]  /*3660*/  STS [R84+UR9], R82 ;  /* 0x0000005254007988 */ /* 0x0005e80008000809 */
[----:B------:R3:W-:Y:S01]  /*3670*/  STS [R142+UR9], R83 ;  /* 0x000000538e007988 */ /* 0x0007e20008000809 */
[----:B--2---:R-:W2:Y:S01]  /*3680*/  LDC R84, c[0x0][0x8d4] ;  /* 0x00023500ff547b82 */ /* 0x004ea20000000800 */
[C-C-:B------:R-:W-:Y:S02]  /*3690*/  PRMT R82, R152.reuse, 0x5410, R158.reuse ;  /* 0x0000541098527816 */ /* 0x140fe4000000009e */
[----:B------:R-:W-:-:S03]  /*36a0*/  PRMT R152, R152, 0x7632, R158 ;  /* 0x0000763298987816 */ /* 0x000fc6000000009e */
[----:B------:R4:W-:Y:S02]  /*36b0*/  STS [R143+UR9], R82 ;  /* 0x000000528f007988 */ /* 0x0009e40008000809 */
[----:B---3--:R-:W3:Y:S02]  /*36c0*/  LDC R142, c[0x0][0x8ec] ;  /* 0x00023b00ff8e7b82 */ /* 0x008ee40000000800 */
[----:B------:R0:W-:Y:S06]  /*36d0*/  STS [R85+UR9], R152 ;  /* 0x0000009855007988 */ /* 0x0001ec0008000809 */
[----:B----4-:R-:W4:Y:S08]  /*36e0*/  LDC.64 R82, c[0x0][0x8d8] ;  /* 0x00023600ff527b82 */ /* 0x010f300000000a00 */
[----:B------:R-:W1:Y:S01]  /*36f0*/  LDC R143, c[0x0][0x8e0] ;  /* 0x00023800ff8f7b82 */ /* 0x000e620000000800 */
[----:B--2---:R-:W-:-:S05]  /*3700*/  HSET2.BF.GE.AND R144, R43.H0_H0, R84, PT ;  /* 0x000000542b907233 */ /* 0x004fca0003806880 */
[----:B------:R-:W-:Y:S02]  /*3710*/  HFMA2 R144, -R144, UR7.H0_H0, R42.H0_H0 ;  /* 0x2000000790907c31 */ /* 0x000fe4000804012a */
[----:B0-----:R-:W0:Y:S01]  /*3720*/  LDC.64 R84, c[0x0][0x8f0] ;  /* 0x00023c00ff547b82 */ /* 0x001e220000000a00 */
[----:B---3--:R-:W-:Y:S02]  /*3730*/  HSET2.BF.GE.AND R142, R43.H0_H0, R142, PT ;  /* 0x0000008e2b8e7233 */ /* 0x008fe40003806880 */
[----:B----4-:R-:W-:-:S05]  /*3740*/  IDP.2A.LO.S16.S8 R82, R144, UR8, R82 ;  /* 0x0000000890527c26 */ /* 0x010fca0008001652 */
[----:B------:R-:W2:Y:S01]  /*3750*/  LDC R152, c[0x0][0x8e8] ;  /* 0x00023a00ff987b82 */ /* 0x000ea20000000800 */
[----:B------:R-:W-:-:S07]  /*3760*/  IDP.2A.HI.S16.S8 R83, R144, UR10, R83 ;  /* 0x0000000a90537c26 */ /* 0x000fce0008003653 */
[----:B------:R-:W-:Y:S06]  /*3770*/  BAR.SYNC 0x0 ;  /* 0x000000ff0000791d */ /* 0x000fec0000000000 */
[----:B-1----:R-:W-:Y:S01]  /*3780*/  HSET2.BF.GE.AND R144, R43.H0_H0, R143, PT ;  /* 0x0000008f2b907233 */ /* 0x002fe20003806880 */
[--C-:B------:R-:W-:Y:S01]  /*3790*/  HFMA2 R143, -R142, UR7.H0_H0, R42.reuse.H0_H0 ;  /* 0x200000078e8f7c31 */ /* 0x100fe2000804012a */
[----:B------:R-:W-:Y:S03]  /*37a0*/  LDS R160, [R82+UR9] ;  /* 0x0000000952a07984 */ /* 0x000fe60008000800 */
[----:B------:R-:W-:Y:S01]  /*37b0*/  HFMA2 R144, -R144, UR7.H0_H0, R42.H0_H0 ;  /* 0x2000000790907c31 */ /* 0x000fe2000804012a */
[----:B------:R-:W1:Y:S01]  /*37c0*/  LDS R163, [R83+UR9] ;  /* 0x0000000953a37984 */ /* 0x000e620008000800 */
[----:B0-----:R-:W-:-:S02]  /*37d0*/  IDP.2A.LO.S16.S8 R142, R143, UR8, R84 ;  /* 0x000000088f8e7c26 */ /* 0x001fc40008001654 */
[----:B------:R-:W0:Y:S01]  /*37e0*/  LDC R84, c[0x0][0x8f8] ;  /* 0x00023e00ff547b82 */ /* 0x000e220000000800 */
[----:B------:R-:W-:Y:S01]  /*37f0*/  IDP.2A.HI.S16.S8 R143, R143, UR10, R85 ;  /* 0x0000000a8f8f7c26 */ /* 0x000fe20008003655 */
[----:B------:R-:W-:Y:S01]  /*3800*/  LOP3.LUT R85, R148, 0xaaaaa, RZ, 0xc0, !PT ;  /* 0x000aaaaa94557812 */ /* 0x000fe200078ec0ff */
[----:B------:R-:W-:-:S03]  /*3810*/  IDP.2A.LO.S16.S8 R149, R144, UR8, R149 ;  /* 0x0000000890957c26 */ /* 0x000fc60008001695 */
[----:B------:R-:W-:Y:S01]  /*3820*/  LDS R158, [R143+UR9] ;  /* 0x000000098f9e7984 */ /* 0x000fe20008000800 */
[----:B--2---:R-:W-:Y:S02]  /*3830*/  IDP.2A.HI.S16.S8 R144, R144, UR10, R152 ;  /* 0x0000000a90907c26 */ /* 0x004fe40008003698 */
[----:B------:R-:W-:Y:S01]  /*3840*/  IMAD.IADD R85, R85, 0x1, R147 ;  /* 0x0000000155557824 */ /* 0x000fe200078e0293 */
[----:B------:R-:W2:Y:S04]  /*3850*/  LDS R152, [R142+UR9] ;  /* 0x000000098e987984 */ /* 0x000ea80008000800 */
[----:B------:R-:W-:Y:S04]  /*3860*/  LDS R161, [R149+UR9] ;  /* 0x0000000995a17984 */ /* 0x000fe80008000800 */
[----:B------:R-:W3:Y:S01]  /*3870*/  LDS R159, [R144+UR9] ;  /* 0x00000009909f7984 */ /* 0x000ee20008000800 */
[----:B0-----:R-:W-:-:S02]  /*3880*/  HSET2.BF.GE.AND R147, R43.H0_H0, R84, PT ;  /* 0x000000542b937233 */ /* 0x001fc40003806880 */
[----:B------:R-:W-:-:S04]  /*3890*/  LOP3.LUT R84, R146, 0xffff, RZ, 0xc0, !PT ;  /* 0x0000ffff92547812 */ /* 0x000fc800078ec0ff */
[----:B------:R-:W-:Y:S01]  /*38a0*/  PRMT R84, R145, 0x1054, R84 ;  /* 0x0000105491547816 */ /* 0x000fe20000000054 */
[----:B------:R-:W-:Y:S02]  /*38b0*/  HFMA2 R145, -R147, UR7.H0_H0, R42.H0_H0 ;  /* 0x2000000793917c31 */ /* 0x000fe4000804012a */
[----:B------:R-:W0:Y:S03]  /*38c0*/  LDC R147, c[0x0][0x900] ;  /* 0x00024000ff937b82 */ /* 0x000e260000000800 */
[----:B------:R-:W-:Y:S01]  /*38d0*/  IDP.2A.LO.S16.S8 R146, R145, UR8, R164 ;  /* 0x0000000891927c26 */ /* 0x000fe200080016a4 */
[C-C-:B-1----:R-:W-:Y:S01]  /*38e0*/  PRMT R162, R160.reuse, 0x5410, R163.reuse ;  /* 0x00005410a0a27816 */ /* 0x142fe200000000a3 */
[----:B------:R-:W-:Y:S01]  /*38f0*/  IMAD.MOV.U32 R164, RZ, RZ, 0x28a028a ;  /* 0x028a028affa47424 */ /* 0x000fe200078e00ff */
[----:B------:R-:W-:-:S06]  /*3900*/  PRMT R148, R160, 0x7632, R163 ;  /* 0x00007632a0947816 */ /* 0x000fcc00000000a3 */
[----:B------:R-:W-:Y:S02]  /*3910*/  HFMA2.MMA R157, R148, 1, 1, -R157 ;  /* 0x3c003c00949d7835 */ /* 0x000fe4000010009d */
[----:B------:R-:W1:Y:S01]  /*3920*/  LDC R148, c[0x0][0x908] ;  /* 0x00024200ff947b82 */ /* 0x000e620000000800 */
[C-C-:B--2---:R-:W-:Y:S02]  /*3930*/  PRMT R160, R152.reuse, 0x5410, R158.reuse ;  /* 0x0000541098a07816 */ /* 0x144fe4000000009e */
[----:B------:R-:W-:Y:S02]  /*3940*/  PRMT R152, R152, 0x7632, R158 ;  /* 0x0000763298987816 */ /* 0x000fe4000000009e */
[----:B------:R-:W-:Y:S01]  /*3950*/  LDS R158, [R146+UR9] ;  /* 0x00000009929e7984 */ /* 0x000fe20008000800 */
[----:B------:R-:W-:Y:S02]  /*3960*/  HADD2 R154, R160, -R154 ;  /* 0x8000009aa09a7230 */ /* 0x000fe40000000000 */
[----:B0-----:R-:W-:Y:S01]  /*3970*/  IDP.2A.HI.S16.S8 R145, R145, UR10, R147 ;  /* 0x0000000a91917c26 */ /* 0x001fe20008003693 */
[C-C-:B---3--:R-:W-:Y:S01]  /*3980*/  PRMT R147, R161.reuse, 0x5410, R159.reuse ;  /* 0x00005410a1937816 */ /* 0x148fe2000000009f */
[----:B------:R-:W-:Y:S01]  /*3990*/  HFMA2.MMA R156, R152, 1, 1, -R156 ;  /* 0x3c003c00989c7835 */ /* 0x000fe2000010009c */
[----:B------:R-:W-:Y:S01]  /*39a0*/  PRMT R161, R161, 0x7632, R159 ;  /* 0x00007632a1a17816 */ /* 0x000fe2000000009f */
[----:B------:R-:W-:Y:S01]  /*39b0*/  HADD2 R159, R162, -R150 ;  /* 0x80000096a29f7230 */ /* 0x000fe20000000000 */
[----:B------:R-:W0:Y:S01]  /*39c0*/  LDS R163, [R145+UR9] ;  /* 0x0000000991a37984 */ /* 0x000e220008000800 */
[----:B------:R-:W2:Y:S01]  /*39d0*/  LDC R162, c[0x0][0x904] ;  /* 0x00024100ffa27b82 */ /* 0x000ea20000000800 */
[----:B------:R-:W-:-:S02]  /*39e0*/  HADD2 R153, R147, -R153 ;  /* 0x8000009993997230 */ /* 0x000fc40000000000 */
[----:B------:R-:W-:Y:S01]  /*39f0*/  HFMA2.MMA R151, R161, 1, 1, -R151 ;  /* 0x3c003c00a1977835 */ /* 0x000fe20000100097 */
[----:B--2---:R-:W-:-:S05]  /*3a00*/  HSET2.BF.GE.AND R147, R43.H0_H0, R162, PT ;  /* 0x000000a22b937233 */ /* 0x004fca0003806880 */
[----:B------:R-:W-:-:S05]  /*3a10*/  HFMA2 R147, -R147, UR7.H0_H0, R42.H0_H0 ;  /* 0x2000000793937c31 */ /* 0x000fca000804012a */
[----:B-1----:R-:W-:Y:S01]  /*3a20*/  IDP.2A.LO.S16.S8 R148, R147, UR8, R148 ;  /* 0x0000000893947c26 */ /* 0x002fe20008001694 */
[----:B0-----:R-:W-:-:S04]  /*3a30*/  PRMT R150, R158, 0x5410, R163 ;  /* 0x000054109e967816 */ /* 0x001fc800000000a3 */
[----:B------:R-:W-:Y:S01]  /*3a40*/  LDS R161, [R148+UR9] ;  /* 0x0000000994a17984 */ /* 0x000fe20008000800 */
[----:B------:R-:W-:Y:S02]  /*3a50*/  PRMT R158, R158, 0x7632, R163 ;  /* 0x000076329e9e7816 */ /* 0x000fe400000000a3 */
[----:B------:R-:W0:Y:S01]  /*3a60*/  LDC R163, c[0x0][0x90c] ;  /* 0x00024300ffa37b82 */ /* 0x000e220000000800 */
[----:B------:R-:W-:-:S03]  /*3a70*/  HADD2 R152, R150, -R155 ;  /* 0x8000009b96987230 */ /* 0x000fc60000000000 */
[----:B------:R-:W-:Y:S01]  /*3a80*/  HFMA2.MMA R115, R158, 1, 1, -R115 ;  /* 0x3c003c009e737835 */ /* 0x000fe20000100073 */
[----:B------:R-:W-:Y:S02]  /*3a90*/  IMAD.MOV.U32 R158, RZ, RZ, R159 ;  /* 0x000000ffff9e7224 */ /* 0x000fe400078e009f */
[----:B------:R-:W-:Y:S02]  /*3aa0*/  IMAD.MOV.U32 R150, RZ, RZ, R152 ;  /* 0x000000ffff967224 */ /* 0x000fe400078e0098 */
[----:B0-----:R-:W-:-:S05]  /*3ab0*/  IDP.2A.HI.S16.S8 R147, R147, UR10, R163 ;  /* 0x0000000a93937c26 */ /* 0x001fca00080036a3 */
[----:B------:R-:W0:Y:S02]  /*3ac0*/  LDS R162, [R147+UR9] ;  /* 0x0000000993a27984 */ /* 0x000e240008000800 */
[C-C-:B0-----:R-:W-:Y:S02]  /*3ad0*/  PRMT R160, R161.reuse, 0x5410, R162.reuse ;  /* 0x00005410a1a07816 */ /* 0x141fe400000000a2 */
[----:B------:R-:W-:-:S03]  /*3ae0*/  PRMT R161, R161, 0x7632, R162 ;  /* 0x00007632a1a17816 */ /* 0x000fc600000000a2 */
[----:B------:R-:W-:Y:S01]  /*3af0*/  HADD2 R160, R160, -R113 ;  /* 0x80000071a0a07230 */ /* 0x000fe20000000000 */
                                                                                                /* 0x000000969a717241 */
                                                                                                /* 0x000fe400000003ff */
[----:B------:R-:W-:Y:S01]  /*3b10*/  HFMA2.MMA R155, R161, 1, 1, -R114 ;  /* 0x3c003c00a19b7835 */ /* 0x000fe20000100072 */
[----:B------:R-:W-:-:S05]  /*3b20*/  IMAD.MOV.U32 R114, RZ, RZ, R153 ;  /* 0x000000ffff727224 */ /* 0x000fca00078e0099 */
                                                                                                /* 0x000000729ea17241 */
                                                                                                /* 0x000fca00000003ff */
[----:B------:R-:W-:Y:S02]  /*3b40*/  IMAD R161, R113, 0x10, R161 ;  /* 0x0000001071a17824 */ /* 0x000fe400078e02a1 */
[----:B------:R-:W-:-:S05]  /*3b50*/  IMAD.MOV.U32 R113, RZ, RZ, R160 ;  /* 0x000000ffff717224 */ /* 0x000fca00078e00a0 */
                                                                                                /* 0x000000ff71a27241 */
                                                                                                /* 0x000fca00000003ff */
[----:B------:R-:W-:Y:S01]  /*3b70*/  IMAD R161, R162, 0x100, R161 ;  /* 0x00000100a2a17824 */ /* 0x000fe200078e02a1 */
                                                                                                /* 0x000000729ea27242 */
                                                                                                /* 0x000fc800000017ff */
                                                                                                /* 0x000000729e727241 */
                                                                                                /* 0x000fe400000010a2 */
                                                                                                /* 0x000000969aa27242 */
                                                                                                /* 0x000fc800001097a2 */
                                                                                                /* 0x000000969a9e7241 */
                                                                                                /* 0x000fc800000090a2 */
                                                                                                /* 0x0000009e72967242 */
                                                                                                /* 0x000fc800000017ff */
                                                                                                /* 0x0000009e72727241 */
                                                                                                /* 0x000fe40000001096 */
[----:B------:R-:W0:Y:S01]  /*3be0*/  POPC R158, R161 ;  /* 0x000000a1009e7309 */ /* 0x000e220000000000 */
                                                                                                /* 0x200000a5a2967241 */
                                                                                                /* 0x000fe40000001096 */
[----:B0-----:R-:W-:-:S04]  /*3c00*/  LOP3.LUT R158, R158, 0x1, RZ, 0xc0, !PT ;  /* 0x000000019e9e7812 */ /* 0x001fc800078ec0ff */
[----:B------:R-:W-:Y:S02]  /*3c10*/  ISETP.NE.U32.AND P0, PT, R158, 0x1, PT ;  /* 0x000000019e00780c */ /* 0x000fe40003f05070 */
                                                                                                /* 0x00000071729e7242 */
                                                                                                /* 0x000fc800000017ff */
                                                                                                /* 0x0000007172727241 */
                                                                                                /* 0x000fe4000000109e */
[----:B------:R-:W-:Y:S01]  /*3c40*/  SEL R113, R164, 0xa820a820, !P0 ;  /* 0xa820a820a4717807 */ /* 0x000fe20004000000 */
[----:B------:R-:W-:Y:S01]  /*3c50*/  IMAD.MOV.U32 R164, RZ, RZ, 0x1 ;  /* 0x00000001ffa47424 */ /* 0x000fe200078e00ff */
                                                                                                /* 0x200000ff96967241 */
                                                                                                /* 0x000fe4000000109e */
                                                                                                /* 0x4040007171a17241 */
                                                                                                /* 0x000fe200000000a1 */
[----:B------:R-:W-:Y:S02]  /*3c80*/  HMUL2 R113, R114, R110 ;  /* 0x0000006e72717232 */ /* 0x000fe40000000000 */
[C---:B------:R-:W-:Y:S01]  /*3c90*/  IMAD.SHL.U32 R114, R150.reuse, 0x2, RZ ;  /* 0x0000000296727824 */ /* 0x040fe200078e00ff */
[----:B------:R-:W-:Y:S01]  /*3ca0*/  LOP3.LUT R158, R161, 0xaaaaa, RZ, 0xc0, !PT ;  /* 0x000aaaaaa19e7812 */ /* 0x000fe200078ec0ff */
[----:B------:R-:W-:Y:S01]  /*3cb0*/  IMAD.SHL.U32 R150, R150, 0x400000, RZ ;  /* 0x0040000096967824 */ /* 0x000fe200078e00ff */
[----:B------:R-:W-:-:S02]  /*3cc0*/  HMNMX2 R113, |R113|, 65504, 65504, PT ;  /* 0x7bff7bff71717840 */ /* 0x000fc40003800200 */
[----:B------:R-:W-:Y:S02]  /*3cd0*/  LOP3.LUT R114, R114, 0x1e, RZ, 0xc0, !PT ;  /* 0x0000001e72727812 */ /* 0x000fe400078ec0ff */
[----:B------:R-:W-:Y:S02]  /*3ce0*/  LOP3.LUT R150, R150, 0x7c00000, RZ, 0xc0, !PT ;  /* 0x07c0000096967812 */ /* 0x000fe400078ec0ff */
[----:B------:R-:W-:Y:S02]  /*3cf0*/  SHF.L.U32 R114, R164, R114, RZ ;  /* 0x00000072a4727219 */ /* 0x000fe400000006ff */
[----:B------:R-:W-:Y:S02]  /*3d00*/  LEA.HI R150, R158, R150, RZ, 0x1f ;  /* 0x000000969e967211 */ /* 0x000fe400078ff8ff */
[----:B------:R-:W-:Y:S02]  /*3d10*/  LOP3.LUT R114, R114, R161, RZ, 0xfc, !PT ;  /* 0x000000a172727212 */ /* 0x000fe400078efcff */
[----:B------:R-:W-:-:S04]  /*3d20*/  LOP3.LUT R161, R113, 0x80008000, RZ, 0xfc, !PT ;  /* 0x8000800071a17812 */ /* 0x000fc800078efcff */
                                                                                                /* 0x000000a1719e7241 */
                                                                                                /* 0x000fe40000008072 */
                                                                                                /* 0x000000a171a27241 */
                                                                                                /* 0x000fc80000000072 */
[----:B------:R-:W-:Y:S01]  /*3d50*/  HFMA2.MMA R158, R153, 1, 1, R158 ;  /* 0x3c003c00999e7835 */ /* 0x000fe2000000009e */
[----:B------:R-:W-:Y:S01]  /*3d60*/  HADD2 R159, R159, R162 ;  /* 0x000000a29f9f7230 */ /* 0x000fe20000000000 */
                                                                                                /* 0x000000a171997241 */
                                                                                                /* 0x000fe40000010072 */
                                                                                                /* 0x000000a171a27241 */
                                                                                                /* 0x000fe40000018072 */
                                                                                                /* 0x000000a171727241 */
                                                                                                /* 0x000fe20000020072 */
[----:B------:R-:W-:-:S03]  /*3da0*/  HADD2 R153, R154, R153 ;  /* 0x000000999a997230 */ /* 0x000fc60000000000 */
[----:B------:R-:W-:Y:S01]  /*3db0*/  HFMA2.MMA R154, R152, 1, 1, R162 ;  /* 0x3c003c00989a7835 */ /* 0x000fe200000000a2 */
[----:B------:R-:W-:Y:S01]  /*3dc0*/  HADD2 R152, R160, R114 ;  /* 0x00000072a0987230 */ /* 0x000fe20000000000 */
                                                                                                /* 0x000000979da07241 */
                                                                                                /* 0x000fe400000003ff */
                                                                                                /* 0x000000739c727241 */
                                                                                                /* 0x000fca00000003ff */
[----:B------:R-:W-:Y:S02]  /*3df0*/  IMAD R160, R114, 0x10, R160 ;  /* 0x0000001072a07824 */ /* 0x000fe400078e02a0 */
[----:B------:R-:W-:-:S05]  /*3e00*/  IMAD.MOV.U32 R114, RZ, RZ, R155 ;  /* 0x000000ffff727224 */ /* 0x000fca00078e009b */
                                                                                                /* 0x000000ff72a17241 */
                                                                                                /* 0x000fca00000003ff */
[----:B------:R-:W-:Y:S01]  /*3e20*/  IMAD R160, R161, 0x100, R160 ;  /* 0x00000100a1a07824 */ /* 0x000fe200078e02a0 */
                                                                                                /* 0x000000979da17242 */
                                                                                                /* 0x000fc800000017ff */
                                                                                                /* 0x000000979da27241 */
                                                                                                /* 0x000fe400000010a1 */
                                                                                                /* 0x000000739ca17242 */
                                                                                                /* 0x000fc800001097a1 */
                                                                                                /* 0x000000739ca47241 */
                                                                                                /* 0x000fc800000090a1 */
                                                                                                /* 0x000000a4a2a37242 */
                                                                                                /* 0x000fc800000017ff */
                                                                                                /* 0x000000a4a2a27241 */
                                                                                                /* 0x000fe200000010a3 */
[----:B------:R-:W-:Y:S01]  /*3e90*/  IMAD.MOV.U32 R164, RZ, RZ, 0x1 ;  /* 0x00000001ffa47424 */ /* 0x000fe200078e00ff */
                                                                                                /* 0x200000a5a1a17241 */
                                                                                                /* 0x000fe200000010a3 */
[----:B------:R-:W-:Y:S01]  /*3eb0*/  IMAD.MOV.U32 R165, RZ, RZ, 0x28a028a ;  /* 0x028a028affa57424 */ /* 0x000fe200078e00ff */
                                                                                                /* 0x00000072a2a37242 */
                                                                                                /* 0x000fc800000017ff */
                                                                                                /* 0x00000072a2a27241 */
                                                                                                /* 0x000fe400000010a3 */
[----:B------:R-:W0:Y:S01]  /*3ee0*/  POPC R114, R160 ;  /* 0x000000a000727309 */ /* 0x000e220000000000 */
                                                                                                /* 0x200000ffa1a17241 */
                                                                                                /* 0x000fca00000010a3 */
[----:B------:R-:W-:Y:S01]  /*3f00*/  IMAD R150, R161, 0x8000000, R150 ;  /* 0x08000000a1967824 */ /* 0x000fe200078e0296 */
[----:B0-----:R-:W-:-:S04]  /*3f10*/  LOP3.LUT R114, R114, 0x1, RZ, 0xc0, !PT ;  /* 0x0000000172727812 */ /* 0x001fc800078ec0ff */
[----:B------:R-:W-:Y:S01]  /*3f20*/  ISETP.NE.U32.AND P0, PT, R114, 0x1, PT ;  /* 0x000000017200780c */ /* 0x000fe20003f05070 */
[----:B------:R-:W-:Y:S02]  /*3f30*/  HMUL2 R114, R162, R110 ;  /* 0x0000006ea2727232 */ /* 0x000fe40000000000 */
[----:B------:R-:W-:Y:S01]  /*3f40*/  IMAD.SHL.U32 R162, R161, 0x2, RZ ;  /* 0x00000002a1a27824 */ /* 0x000fe200078e00ff */
[----:B------:R-:W-:Y:S02]  /*3f50*/  SEL R163, R165, 0xa820a820, !P0 ;  /* 0xa820a820a5a37807 */ /* 0x000fe40004000000 */
[----:B------:R-:W-:Y:S02]  /*3f60*/  HMNMX2 R114, |R114|, 65504, 65504, PT ;  /* 0x7bff7bff72727840 */ /* 0x000fe40003800200 */
[----:B------:R-:W-:Y:S02]  /*3f70*/  LOP3.LUT R162, R162, 0x1e, RZ, 0xc0, !PT ;  /* 0x0000001ea2a27812 */ /* 0x000fe400078ec0ff */
                                                                                                /* 0x404000a3a3a07241 */
                                                                                                /* 0x000fc400000000a0 */
[----:B------:R-:W-:Y:S02]  /*3f90*/  SHF.L.U32 R162, R164, R162, RZ ;  /* 0x000000a2a4a27219 */ /* 0x000fe400000006ff */
[----:B------:R-:W-:Y:S02]  /*3fa0*/  PLOP3.LUT P0, PT, PT, PT, UP0, 0x40, 0x0 ;  /* 0x000000000000781c */ /* 0x000fe40003f0e808 */
[----:B------:R-:W-:Y:S02]  /*3fb0*/  LOP3.LUT R163, R162, R160, RZ, 0xfc, !PT ;  /* 0x000000a0a2a37212 */ /* 0x000fe400078efcff */
[----:B------:R-:W-:-:S04]  /*3fc0*/  LOP3.LUT R162, R114, 0x80008000, RZ, 0xfc, !PT ;  /* 0x8000800072a27812 */ /* 0x000fc800078efcff */
                                                                                                /* 0x000000a272a47241 */
                                                                                                /* 0x000fcc00000000a3 */
[----:B------:R-:W-:Y:S01]  /*3fe0*/  HFMA2.MMA R157, R157, 1, 1, R164 ;  /* 0x3c003c009d9d7835 */ /* 0x000fe200000000a4 */
                                                                                                /* 0x000000a272a47241 */
                                                                                                /* 0x000fca00000080a3 */
[----:B------:R-:W-:-:S04]  /*4000*/  HADD2 R151, R151, R164 ;  /* 0x000000a497977230 */ /* 0x000fc80000000000 */
[C-C-:B------:R-:W-:Y:S02]  /*4010*/  PRMT R164, R159.reuse, 0x5410, R157.reuse ;  /* 0x000054109fa47816 */ /* 0x140fe4000000009d */
[----:B------:R-:W-:-:S03]  /*4020*/  PRMT R157, R159, 0x7632, R157 ;  /* 0x000076329f9d7816 */ /* 0x000fc6000000009d */
[----:B------:R0:W-:Y:S04]  /*4030*/  STS [R82+UR9], R164 ;  /* 0x000000a452007988 */ /* 0x0001e80008000809 */
[----:B------:R1:W-:Y:S01]  /*4040*/  STS [R83+UR9], R157 ;  /* 0x0000009d53007988 */ /* 0x0003e20008000809 */
[C-C-:B0-----:R-:W-:Y:S02]  /*4050*/  PRMT R82, R158.reuse, 0x5410, R151.reuse ;  /* 0x000054109e527816 */ /* 0x141fe40000000097 */
[----:B------:R-:W-:Y:S02]  /*4060*/  PRMT R151, R158, 0x7632, R151 ;  /* 0x000076329e977816 */ /* 0x000fe40000000097 */
                                                                                                /* 0x000000a272537241 */
                                                                                                /* 0x002fe200000180a3 */
[----:B------:R0:W-:Y:S04]  /*4080*/  STS [R149+UR9], R82 ;  /* 0x0000005295007988 */ /* 0x0001e80008000809 */
[----:B------:R-:W-:Y:S01]  /*4090*/  HADD2 R83, R115, R83 ;  /* 0x0000005373537230 */ /* 0x000fe20000000000 */
[----:B------:R-:W-:Y:S01]  /*40a0*/  STS [R144+UR9], R151 ;  /* 0x0000009790007988 */ /* 0x000fe20008000809 */
                                                                                                /* 0x000000a272527241 */
                                                                                                /* 0x001fc400000100a3 */
                                                                                                /* 0x000000a272a27241 */
                                                                                                /* 0x000fc800000200a3 */
[----:B------:R-:W-:Y:S02]  /*40d0*/  HFMA2.MMA R82, R156, 1, 1, R82 ;  /* 0x3c003c009c527835 */ /* 0x000fe40000000052 */
[----:B------:R-:W-:-:S08]  /*40e0*/  HFMA2.MMA R155, R155, 1, 1, R162 ;  /* 0x3c003c009b9b7835 */ /* 0x000fd000000000a2 */
[C-C-:B------:R-:W-:Y:S02]  /*40f0*/  PRMT R115, R153.reuse, 0x5410, R82.reuse ;  /* 0x0000541099737816 */ /* 0x140fe40000000052 */
[----:B------:R-:W-:-:S03]  /*4100*/  PRMT R82, R153, 0x7632, R82 ;  /* 0x0000763299527816 */ /* 0x000fc60000000052 */
[----:B------:R0:W-:Y:S04]  /*4110*/  STS [R142+UR9], R115 ;  /* 0x000000738e007988 */ /* 0x0001e80008000809 */
[----:B------:R1:W-:Y:S01]  /*4120*/  STS [R143+UR9], R82 ;  /* 0x000000528f007988 */ /* 0x0003e20008000809 */
[----:B0-----:R-:W-:Y:S02]  /*4130*/  LOP3.LUT R115, R160, 0xaaaaa, RZ, 0xc0, !PT ;  /* 0x000aaaaaa0737812 */ /* 0x001fe400078ec0ff */
[----:B-1----:R-:W-:-:S03]  /*4140*/  PRMT R82, R154, 0x5410, R83 ;  /* 0x000054109a527816 */ /* 0x002fc60000000053 */
[----:B------:R-:W-:Y:S01]  /*4150*/  IMAD.IADD R115, R115, 0x1, R150 ;  /* 0x0000000173737824 */ /* 0x000fe200078e0296 */
[----:B------:R-:W-:Y:S01]  /*4160*/  PRMT R83, R154, 0x7632, R83 ;  /* 0x000076329a537816 */ /* 0x000fe20000000053 */
[----:B------:R-:W-:Y:S04]  /*4170*/  STS [R146+UR9], R82 ;  /* 0x0000005292007988 */ /* 0x000fe80008000809 */
[----:B------:R0:W-:Y:S02]  /*4180*/  STS [R145+UR9], R83 ;  /* 0x0000005391007988 */ /* 0x0001e40008000809 */
[C-C-:B0-----:R-:W-:Y:S02]  /*4190*/  PRMT R83, R152.reuse, 0x5410, R155.reuse ;  /* 0x0000541098537816 */ /* 0x141fe4000000009b */
[----:B------:R-:W-:-:S03]  /*41a0*/  PRMT R155, R152, 0x7632, R155 ;  /* 0x00007632989b7816 */ /* 0x000fc6000000009b */
[----:B------:R0:W-:Y:S04]  /*41b0*/  STS [R148+UR9], R83 ;  /* 0x0000005394007988 */ /* 0x0001e80008000809 */
[----:B------:R0:W-:Y:S01]  /*41c0*/  STS [R147+UR9], R155 ;  /* 0x0000009b93007988 */ /* 0x0001e20008000809 */
[----:B------:R-:W-:Y:S06]  /*41d0*/  BAR.SYNC 0x0 ;  /* 0x000000ff0000791d */ /* 0x000fec0000000000 */
[----:B0----5:R-:W-:Y:S05]  /*41e0*/  @P0 BRA `(.L_x_14) ;  /* 0x000000d800480947 */ /* 0x021fea0003800000 */
[----:B------:R-:W0:Y:S01]  /*41f0*/  LDC R144, c[0x0][0x910] ;  /* 0x00024400ff907b82 */ /* 0x000e220000000800 */
[----:B------:R-:W-:Y:S01]  /*4200*/  SHF.R.U32.HI R143, RZ, 0x10, R119 ;  /* 0x00000010ff8f7819 */ /* 0x000fe20000011677 */
[----:B------:R-:W-:Y:S01]  /*4210*/  IMAD.MOV.U32 R164, RZ, RZ, 0x1 ;  /* 0x00000001ffa47424 */ /* 0x000fe200078e00ff */
[----:B------:R-:W-:Y:S01]  /*4220*/  LOP3.LUT R83, R70, 0x80008000, RZ, 0xfc, !PT ;  /* 0x8000800046537812 */ /* 0x000fe200078efcff */
[----:B------:R-:W-:-:S03]  /*4230*/  UISETP.NE.AND UP0, UPT, UR6, 0x5, UPT ;  /* 0x000000050600788c */ /* 0x000fc6000bf05270 */
                                                                                                /* 0x0000005346527241 */
                                                                                                /* 0x000fe2000000008f */
[----:B------:R-:W1:Y:S01]  /*4250*/  LDC R146, c[0x0][0x914] ;  /* 0x00024500ff927b82 */ /* 0x000e620000000800 */
                                                                                                /* 0x0000005346467241 */
                                                                                                /* 0x000fc8000000808f */
[----:B------:R-:W-:-:S03]  /*4270*/  PRMT R70, R70, 0x5410, RZ ;  /* 0x0000541046467816 */ /* 0x000fc600000000ff */
[----:B------:R-:W2:Y:S01]  /*4280*/  LDC R142, c[0x0][0x918] ;  /* 0x00024600ff8e7b82 */ /* 0x000ea20000000800 */
[----:B0-----:R-:W-:-:S07]  /*4290*/  HSET2.BF.GE.AND R83, R43.H0_H0, R144, PT ;  /* 0x000000902b537233 */ /* 0x001fce0003806880 */
[----:B------:R-:W0:Y:S01]  /*42a0*/  LDC R145, c[0x0][0x91c] ;  /* 0x00024700ff917b82 */ /* 0x000e220000000800 */
[----:B------:R-:W-:Y:S01]  /*42b0*/  LOP3.LUT R144, R69, 0x80008000, RZ, 0xfc, !PT ;  /* 0x8000800045907812 */ /* 0x000fe200078efcff */
[----:B------:R-:W-:-:S05]  /*42c0*/  HFMA2 R83, -R83, UR7.H0_H0, R42.H0_H0 ;  /* 0x2000000753537c31 */ /* 0x000fca000804012a */
[C---:B-1----:R-:W-:Y:S02]  /*42d0*/  IDP.2A.LO.S16.S8 R143, R83.reuse, UR8, R146 ;  /* 0x00000008538f7c26 */ /* 0x042fe40008001692 */
[----:B--2---:R-:W-:Y:S01]  /*42e0*/  IDP.2A.HI.S16.S8 R142, R83, UR10, R142 ;  /* 0x0000000a538e7c26 */ /* 0x004fe2000800368e */
[----:B------:R-:W-:-:S04]  /*42f0*/  LOP3.LUT R83, R119, 0xffff, RZ, 0xc0, !PT ;  /* 0x0000ffff77537812 */ /* 0x000fc800078ec0ff */
                                                                                                /* 0x0000009045777241 */
                                                                                                /* 0x000fe20000000053 */
[----:B------:R-:W-:Y:S01]  /*4310*/  LDS R146, [R142+UR9] ;  /* 0x000000098e927984 */ /* 0x000fe20008000800 */
                                                                                                /* 0x0000009045907241 */
                                                                                                /* 0x000fe40000008053 */
[----:B0-----:R-:W-:Y:S01]  /*4330*/  HSET2.BF.GE.AND R145, R43.H0_H0, R145, PT ;  /* 0x000000912b917233 */ /* 0x001fe20003806880 */
[----:B------:R-:W0:Y:S01]  /*4340*/  LDS R69, [R143+UR9] ;  /* 0x000000098f457984 */ /* 0x000e220008000800 */
[----:B------:R-:W-:-:S03]  /*4350*/  PRMT R144, R144, 0x5410, RZ ;  /* 0x0000541090907816 */ /* 0x000fc600000000ff */
[----:B------:R-:W-:Y:S01]  /*4360*/  HFMA2 R145, -R145, UR7.H0_H0, R42.H0_H0 ;  /* 0x2000000791917c31 */ /* 0x000fe2000804012a */
[C-C-:B0-----:R-:W-:Y:S02]  /*4370*/  PRMT R148, R69.reuse, 0x5410, R146.reuse ;  /* 0x0000541045947816 */ /* 0x141fe40000000092 */
[----:B------:R-:W-:-:S03]  /*4380*/  PRMT R69, R69, 0x7632, R146 ;  /* 0x0000763245457816 */ /* 0x000fc60000000092 */
[----:B------:R-:W-:-:S03]  /*4390*/  HADD2 R119, R148, -R119 ;  /* 0x8000007794777230 */ /* 0x000fc60000000000 */
[----:B------:R-:W-:Y:S02]  /*43a0*/  HFMA2.MMA R69, R69, 1, 1, -R82 ;  /* 0x3c003c0045457835 */ /* 0x000fe40000100052 */
[----:B------:R-:W0:Y:S02]  /*43b0*/  LDC.64 R82, c[0x0][0x920] ;  /* 0x00024800ff527b82 */ /* 0x000e240000000a00 */
[C---:B0-----:R-:W-:Y:S02]  /*43c0*/  IDP.2A.HI.S16.S8 R147, R145.reuse, UR10, R83 ;  /* 0x0000000a91937c26 */ /* 0x041fe40008003653 */
[----:B------:R-:W-:-:S03]  /*43d0*/  IDP.2A.LO.S16.S8 R82, R145, UR8, R82 ;  /* 0x0000000891527c26 */ /* 0x000fc60008001652 */
[----:B------:R-:W-:Y:S04]  /*43e0*/  LDS R146, [R147+UR9] ;  /* 0x0000000993927984 */ /* 0x000fe80008000800 */
[----:B------:R-:W0:Y:S02]  /*43f0*/  LDS R83, [R82+UR9] ;  /* 0x0000000952537984 */ /* 0x000e240008000800 */
[C-C-:B0-----:R-:W-:Y:S02]  /*4400*/  PRMT R145, R83.reuse, 0x5410, R146.reuse ;  /* 0x0000541053917816 */ /* 0x141fe40000000092 */
[----:B------:R-:W-:-:S03]  /*4410*/  PRMT R83, R83, 0x7632, R146 ;  /* 0x0000763253537816 */ /* 0x000fc60000000092 */
[----:B------:R-:W-:-:S03]  /*4420*/  HADD2 R144, R145, -R144 ;  /* 0x8000009091907230 */ /* 0x000fc60000000000 */
[----:B------:R-:W-:Y:S02]  /*4430*/  HFMA2.MMA R146, R83, 1, 1, -R70 ;  /* 0x3c003c0053927835 */ /* 0x000fe40000100046 */
                                                                                                /* 0x0000009077467241 */
                                                                                                /* 0x000fe400000003ff */
                                                                                                /* 0x0000009077537242 */
                                                                                                /* 0x000fe400000017ff */
[----:B------:R-:W0:Y:S02]  /*4460*/  POPC R145, R70 ;  /* 0x0000004600917309 */ /* 0x000e240000000000 */
                                                                                                /* 0x0000009077957241 */
                                                                                                /* 0x000fe20000001053 */
[----:B------:R-:W-:-:S05]  /*4480*/  IMAD.SHL.U32 R83, R83, 0x2, RZ ;  /* 0x0000000253537824 */ /* 0x000fca00078e00ff */
[----:B------:R-:W-:Y:S01]  /*4490*/  HFMA2.MMA R149, R149, R110, -RZ ;  /* 0x0000006e95957235 */ /* 0x000fe200001000ff */
[----:B0-----:R-:W-:-:S04]  /*44a0*/  LOP3.LUT R145, R145, 0x1, RZ, 0xc0, !PT ;  /* 0x0000000191917812 */ /* 0x001fc800078ec0ff */
[----:B------:R-:W-:Y:S02]  /*44b0*/  ISETP.NE.U32.AND P0, PT, R145, 0x1, PT ;  /* 0x000000019100780c */ /* 0x000fe40003f05070 */
[----:B------:R-:W-:Y:S02]  /*44c0*/  LOP3.LUT R145, R83, 0x1e, RZ, 0xc0, !PT ;  /* 0x0000001e53917812 */ /* 0x000fe400078ec0ff */
[----:B------:R-:W-:Y:S02]  /*44d0*/  SEL R83, R165, 0xa820a820, !P0 ;  /* 0xa820a820a5537807 */ /* 0x000fe40004000000 */
[----:B------:R-:W-:Y:S02]  /*44e0*/  SHF.L.U32 R148, R164, R145, RZ ;  /* 0x00000091a4947219 */ /* 0x000fe400000006ff */
                                                                                                /* 0x4040005353537241 */
                                                                                                /* 0x000fe40000000046 */
                                                                                                /* 0x0000009245467241 */
                                                                                                /* 0x000fc400000003ff */
[----:B------:R-:W-:Y:S02]  /*4510*/  LOP3.LUT R83, R83, R148, RZ, 0xfc, !PT ;  /* 0x0000009453537212 */ /* 0x000fe400078efcff */
[----:B------:R-:W0:Y:S01]  /*4520*/  POPC R148, R70 ;  /* 0x0000004600947309 */ /* 0x000e220000000000 */
                                                                                                /* 0x0000009245917242 */
                                                                                                /* 0x000fc800000017ff */
                                                                                                /* 0x0000009245937241 */
                                                                                                /* 0x000fe20000001091 */
[----:B------:R-:W-:-:S04]  /*4550*/  IMAD.SHL.U32 R145, R145, 0x2, RZ ;  /* 0x0000000291917824 */ /* 0x000fc800078e00ff */
[----:B------:R-:W-:Y:S01]  /*4560*/  HMUL2 R147, R147, R110 ;  /* 0x0000006e93937232 */ /* 0x000fe20000000000 */
[----:B------:R-:W-:-:S04]  /*4570*/  LOP3.LUT R145, R145, 0x1e, RZ, 0xc0, !PT ;  /* 0x0000001e91917812 */ /* 0x000fc800078ec0ff */
[----:B------:R-:W-:Y:S02]  /*4580*/  SHF.L.U32 R145, R164, R145, RZ ;  /* 0x00000091a4917219 */ /* 0x000fe400000006ff */
[----:B0-----:R-:W-:-:S04]  /*4590*/  LOP3.LUT R148, R148, 0x1, RZ, 0xc0, !PT ;  /* 0x0000000194947812 */ /* 0x001fc800078ec0ff */
[----:B------:R-:W-:-:S04]  /*45a0*/  ISETP.NE.U32.AND P0, PT, R148, 0x1, PT ;  /* 0x000000019400780c */ /* 0x000fc80003f05070 */
[----:B------:R-:W-:Y:S02]  /*45b0*/  SEL R148, R165, 0xa820a820, !P0 ;  /* 0xa820a820a5947807 */ /* 0x000fe40004000000 */
[----:B------:R-:W-:Y:S02]  /*45c0*/  PLOP3.LUT P0, PT, PT, PT, UP0, 0x40, 0x0 ;  /* 0x000000000000781c */ /* 0x000fe40003f0e808 */
                                                                                                /* 0x4040009494947241 */
                                                                                                /* 0x000fe40000000046 */
[----:B------:R-:W-:Y:S02]  /*45e0*/  HMNMX2 R70, |R147|, 65504, 65504, PT ;  /* 0x7bff7bff93467840 */ /* 0x000fe40003800200 */
[----:B------:R-:W-:-:S03]  /*45f0*/  LOP3.LUT R145, R148, R145, RZ, 0xfc, !PT ;  /* 0x0000009194917212 */ /* 0x000fc600078efcff */
[----:B------:R-:W-:-:S04]  /*4600*/  LOP3.LUT R148, R70, 0x80008000, RZ, 0xfc, !PT ;  /* 0x8000800046947812 */ /* 0x000fc800078efcff */
                                                                                                /* 0x0000009446937241 */
                                                                                                /* 0x000fe40000000091 */
                                                                                                /* 0x0000009446947241 */
                                                                                                /* 0x000fc60000008091 */
[----:B------:R-:W-:Y:S01]  /*4630*/  HADD2 R147, R69, R147 ;  /* 0x0000009345937230 */ /* 0x000fe20000000000 */
[----:B------:R-:W-:Y:S01]  /*4640*/  HMNMX2 R69, |R149|, 65504, 65504, PT ;  /* 0x7bff7bff95457840 */ /* 0x000fe20003800200 */
[----:B------:R-:W-:-:S04]  /*4650*/  HADD2 R148, R146.H0_H0, R148.H0_H0 ;  /* 0x2000009492947230 */ /* 0x000fc80000000800 */
[----:B------:R-:W-:-:S04]  /*4660*/  LOP3.LUT R146, R69, 0x80008000, RZ, 0xfc, !PT ;  /* 0x8000800045927812 */ /* 0x000fc800078efcff */
                                                                                                /* 0x0000009245957241 */
                                                                                                /* 0x000fcc0000000053 */
[----:B------:R-:W-:Y:S01]  /*4680*/  HFMA2.MMA R149, R119, 1, 1, R149 ;  /* 0x3c003c0077957835 */ /* 0x000fe20000000095 */
                                                                                                /* 0x0000009245777241 */
                                                                                                /* 0x000fe40000008053 */
[----:B------:R-:W-:-:S03]  /*46a0*/  LOP3.LUT R146, R83, 0xffff, RZ, 0xc0, !PT ;  /* 0x0000ffff53927812 */ /* 0x000fc600078ec0ff */
[----:B------:R-:W-:Y:S01]  /*46b0*/  HADD2 R144, R144.H0_H0, R119.H0_H0 ;  /* 0x2000007790907230 */ /* 0x000fe20000000800 */
[----:B------:R-:W-:-:S03]  /*46c0*/  PRMT R119, R145, 0x1054, R146 ;  /* 0x0000105491777816 */ /* 0x000fc60000000092 */
[C-C-:B------:R-:W-:Y:S02]  /*46d0*/  PRMT R146, R149.reuse, 0x5410, R147.reuse ;  /* 0x0000541095927816 */ /* 0x140fe40000000093 */
[----:B------:R-:W-:Y:S02]  /*46e0*/  PRMT R147, R149, 0x7632, R147 ;  /* 0x0000763295937816 */ /* 0x000fe40000000093 */
[----:B------:R-:W-:Y:S01]  /*46f0*/  PRMT R144, R144, 0x5410, R148 ;  /* 0x0000541090907816 */ /* 0x000fe20000000094 */
[----:B------:R0:W-:Y:S04]  /*4700*/  STS [R143+UR9], R146 ;  /* 0x000000928f007988 */ /* 0x0001e80008000809 */
[----:B------:R0:W-:Y:S04]  /*4710*/  STS [R142+UR9], R147 ;  /* 0x000000938e007988 */ /* 0x0001e80008000809 */
[----:B------:R0:W-:Y:S01]  /*4720*/  STS [R82+UR9], R144 ;  /* 0x0000009052007988 */ /* 0x0001e20008000809 */
[----:B------:R-:W-:Y:S06]  /*4730*/  BAR.SYNC 0x0 ;  /* 0x000000ff0000791d */ /* 0x000fec0000000000 */
[----:B0-----:R-:W-:Y:S05]  /*4740*/  @P0 BRA `(.L_x_14) ;  /* 0x000000d000f00947 */ /* 0x001fea0003800000 */
[----:B------:R-:W0:Y:S01]  /*4750*/  LDC R143, c[0x0][0x940] ;  /* 0x00025000ff8f7b82 */ /* 0x000e220000000800 */
[----:B------:R-:W-:Y:S01]  /*4760*/  LOP3.LUT R146, R2, 0x80008000, RZ, 0xfc, !PT ;  /* 0x8000800002927812 */ /* 0x000fe200078efcff */
[----:B------:R-:W-:Y:S01]  /*4770*/  IMAD.MOV.U32 R155, RZ, RZ, 0x5040000 ;  /* 0x05040000ff9b7424 */ /* 0x000fe200078e00ff */
[----:B------:R-:W-:-:S05]  /*4780*/  UISETP.NE.AND UP0, UPT, UR6, 0x6, UPT ;  /* 0x000000060600788c */ /* 0x000fca000bf05270 */
[----:B------:R-:W1:Y:S08]  /*4790*/  LDC R151, c[0x0][0x948] ;  /* 0x00025200ff977b82 */ /* 0x000e700000000800 */
[----:B------:R-:W2:Y:S08]  /*47a0*/  LDC R83, c[0x0][0x944] ;  /* 0x00025100ff537b82 */ /* 0x000eb00000000800 */
[----:B------:R-:W3:Y:S01]  /*47b0*/  LDC R145, c[0x0][0x928] ;  /* 0x00024a00ff917b82 */ /* 0x000ee20000000800 */
[----:B0-----:R-:W-:-:S05]  /*47c0*/  HSET2.BF.GE.AND R143, R43.H0_H0, R143, PT ;  /* 0x0000008f2b8f7233 */ /* 0x001fca0003806880 */
[----:B------:R-:W-:Y:S02]  /*47d0*/  HFMA2 R144, -R143, UR7.H0_H0, R42.H0_H0 ;  /* 0x200000078f907c31 */ /* 0x000fe4000804012a */
[----:B------:R-:W0:Y:S03]  /*47e0*/  LDC R82, c[0x0][0x92c] ;  /* 0x00024b00ff527b82 */ /* 0x000e260000000800 */
[----:B-1----:R-:W-:-:S05]  /*47f0*/  IDP.2A.HI.S16.S8 R151, R144, UR10, R151 ;  /* 0x0000000a90977c26 */ /* 0x002fca0008003697 */
[----:B------:R-:W1:Y:S01]  /*4800*/  LDC R142, c[0x0][0x930] ;  /* 0x00024c00ff8e7b82 */ /* 0x000e620000000800 */
[----:B--2---:R-:W-:Y:S01]  /*4810*/  IDP.2A.LO.S16.S8 R83, R144, UR8, R83 ;  /* 0x0000000890537c26 */ /* 0x004fe20008001653 */
[----:B------:R-:W-:Y:S01]  /*4820*/  LDS R151, [R151+UR9] ;  /* 0x0000000997977984 */ /* 0x000fe20008000800 */
[----:B------:R-:W-:Y:S02]  /*4830*/  SHF.R.U32.HI R144, RZ, 0x10, R133 ;  /* 0x00000010ff907819 */ /* 0x000fe40000011685 */
[----:B------:R-:W-:Y:S01]  /*4840*/  LOP3.LUT R133, R133, 0xffff, RZ, 0xc0, !PT ;  /* 0x0000ffff85857812 */ /* 0x000fe200078ec0ff */
[----:B------:R-:W2:Y:S01]  /*4850*/  LDS R148, [R83+UR9] ;  /* 0x0000000953947984 */ /* 0x000ea20008000800 */
                                                                                                /* 0x0000009202967241 */
                                                                                                /* 0x000fe40000000090 */
[----:B---3--:R-:W-:Y:S02]  /*4870*/  HSET2.BF.GE.AND R143, R43.H0_H0, R145, PT ;  /* 0x000000912b8f7233 */ /* 0x008fe40003806880 */
                                                                                                /* 0x0000009202957241 */
                                                                                                /* 0x000fc40000008090 */
                                                                                                /* 0x0000009202027241 */
                                                                                                /* 0x000fe20000010090 */
[----:B------:R-:W-:Y:S01]  /*48a0*/  HFMA2 R143, -R143, UR7.H0_H0, R42.H0_H0 ;  /* 0x200000078f8f7c31 */ /* 0x000fe2000804012a */
[----:B-----5:R-:W-:Y:S02]  /*48b0*/  LOP3.LUT R144, R0, 0x80008000, RZ, 0xfc, !PT ;  /* 0x8000800000907812 */ /* 0x020fe400078efcff */
[----:B------:R-:W-:Y:S02]  /*48c0*/  PRMT R152, R2, 0x5410, RZ ;  /* 0x0000541002987816 */ /* 0x000fe400000000ff */
[C---:B0-----:R-:W-:Y:S01]  /*48d0*/  IDP.2A.LO.S16.S8 R82, R143.reuse, UR8, R82 ;  /* 0x000000088f527c26 */ /* 0x041fe20008001652 */
                                                                                                /* 0x0000009000927241 */
                                                                                                /* 0x000fe40000000085 */
                                                                                                /* 0x0000009000937241 */
                                                                                                /* 0x000fe20000008085 */
[----:B-1----:R-:W-:Y:S01]  /*4900*/  IDP.2A.HI.S16.S8 R142, R143, UR10, R142 ;  /* 0x0000000a8f8e7c26 */ /* 0x002fe2000800368e */
                                                                                                /* 0x0000009000857241 */
                                                                                                /* 0x000fe20000010085 */
[----:B------:R-:W-:Y:S03]  /*4920*/  LDS R143, [R82+UR9] ;  /* 0x00000009528f7984 */ /* 0x000fe60008000800 */
[----:B------:R-:W-:Y:S01]  /*4930*/  PRMT R133, R133, 0x5410, RZ ;  /* 0x0000541085857816 */ /* 0x000fe200000000ff */
[----:B------:R-:W0:Y:S01]  /*4940*/  LDS R145, [R142+UR9] ;  /* 0x000000098e917984 */ /* 0x000e220008000800 */
[----:B--2---:R-:W-:-:S02]  /*4950*/  PRMT R144, R148, 0x5410, R151 ;  /* 0x0000541094907816 */ /* 0x004fc40000000097 */
[----:B------:R-:W-:Y:S02]  /*4960*/  PRMT R148, R148, 0x7632, R151 ;  /* 0x0000763294947816 */ /* 0x000fe40000000097 */
[----:B------:R-:W1:Y:S01]  /*4970*/  LDC R151, c[0x0][0x934] ;  /* 0x00024d00ff977b82 */ /* 0x000e620000000800 */
[----:B------:R-:W-:-:S03]  /*4980*/  HADD2 R144, R144, -R133 ;  /* 0x8000008590907230 */ /* 0x000fc60000000000 */
[----:B------:R-:W-:-:S04]  /*4990*/  HFMA2.MMA R148, R148, 1, 1, -R152 ;  /* 0x3c003c0094947835 */ /* 0x000fc80000100098 */
[----:B------:R-:W2:Y:S01]  /*49a0*/  LDC R152, c[0x0][0x93c] ;  /* 0x00024f00ff987b82 */ /* 0x000ea20000000800 */
[C-C-:B0-----:R-:W-:Y:S02]  /*49b0*/  PRMT R2, R143.reuse, 0x5410, R145.reuse ;  /* 0x000054108f027816 */ /* 0x141fe40000000091 */
[----:B------:R-:W-:-:S05]  /*49c0*/  PRMT R0, R143, 0x7632, R145 ;  /* 0x000076328f007816 */ /* 0x000fca0000000091 */
[----:B------:R-:W0:Y:S01]  /*49d0*/  LDC R145, c[0x0][0x938] ;  /* 0x00024e00ff917b82 */ /* 0x000e220000000800 */
[----:B-1----:R-:W-:Y:S01]  /*49e0*/  HSET2.BF.GE.AND R143, R43.H0_H0, R151, PT ;  /* 0x000000972b8f7233 */ /* 0x002fe20003806880 */
[----:B------:R-:W-:Y:S01]  /*49f0*/  HFMA2.MMA R146, R2, 1, 1, -R146 ;  /* 0x3c003c0002927835 */ /* 0x000fe20000100092 */
                                                                                                /* 0x000000ff94027241 */
                                                                                                /* 0x000fe200000003ff */
[----:B------:R-:W-:Y:S02]  /*4a10*/  HFMA2.MMA R0, R0, 1, 1, -R150 ;  /* 0x3c003c0000007835 */ /* 0x000fe40000100096 */
[----:B------:R-:W-:-:S05]  /*4a20*/  HFMA2 R143, -R143, UR7.H0_H0, R42.H0_H0 ;  /* 0x200000078f8f7c31 */ /* 0x000fca000804012a */
[C---:B0-----:R-:W-:Y:S02]  /*4a30*/  IDP.2A.LO.S16.S8 R145, R143.reuse, UR8, R145 ;  /* 0x000000088f917c26 */ /* 0x041fe40008001691 */
[----:B--2---:R-:W-:-:S03]  /*4a40*/  IDP.2A.HI.S16.S8 R143, R143, UR10, R152 ;  /* 0x0000000a8f8f7c26 */ /* 0x004fc60008003698 */
[----:B------:R-:W-:Y:S04]  /*4a50*/  LDS R133, [R145+UR9] ;  /* 0x0000000991857984 */ /* 0x000fe80008000800 */
[----:B------:R-:W0:Y:S02]  /*4a60*/  LDS R151, [R143+UR9] ;  /* 0x000000098f977984 */ /* 0x000e240008000800 */
[C-C-:B0-----:R-:W-:Y:S02]  /*4a70*/  PRMT R150, R133.reuse, 0x7632, R151.reuse ;  /* 0x0000763285967816 */ /* 0x141fe40000000097 */
[----:B------:R-:W-:-:S03]  /*4a80*/  PRMT R133, R133, 0x5410, R151 ;  /* 0x0000541085857816 */ /* 0x000fc60000000097 */
[----:B------:R-:W-:Y:S02]  /*4a90*/  HADD2 R149, R150, -R149 ;  /* 0x8000009596957230 */ /* 0x000fe40000000000 */
[----:B------:R-:W-:-:S03]  /*4aa0*/  HADD2 R147, R133, -R147 ;  /* 0x8000009385937230 */ /* 0x000fc60000000000 */
                                                                                                /* 0x0000009500857241 */
                                                                                                /* 0x000fca00000003ff */
[----:B------:R-:W-:Y:S01]  /*4ac0*/  IMAD R2, R2, 0x10, R133 ;  /* 0x0000001002027824 */ /* 0x000fe200078e0285 */
                                                                                                /* 0x0000009500857242 */
                                                                                                /* 0x000fc6000000179b */
[----:B------:R-:W0:Y:S01]  /*4ae0*/  POPC R151, R2 ;  /* 0x0000000200977309 */ /* 0x000e220000000000 */
                                                                                                /* 0x0000009500967241 */
                                                                                                /* 0x000fc80000001085 */
                                                                                                /* 0x00000094962e7242 */
                                                                                                /* 0x000fc8000000172e */
                                                                                                /* 0x200000ff85857241 */
                                                                                                /* 0x000fe4000000102e */
                                                                                                /* 0x0000009496967241 */
                                                                                                /* 0x000fc6000000102e */
[----:B------:R-:W-:Y:S01]  /*4b30*/  IMAD.SHL.U32 R133, R133, 0x2, RZ ;  /* 0x0000000285857824 */ /* 0x000fe200078e00ff */
[----:B0-----:R-:W-:Y:S01]  /*4b40*/  LOP3.LUT R151, R151, 0x1, RZ, 0xc0, !PT ;  /* 0x0000000197977812 */ /* 0x001fe200078ec0ff */
[----:B------:R-:W-:-:S03]  /*4b50*/  HMUL2 R150, R150, R110 ;  /* 0x0000006e96967232 */ /* 0x000fc60000000000 */
[----:B------:R-:W-:Y:S02]  /*4b60*/  LOP3.LUT R133, R133, 0x1e, RZ, 0xc0, !PT ;  /* 0x0000001e85857812 */ /* 0x000fe400078ec0ff */
[----:B------:R-:W-:Y:S02]  /*4b70*/  ISETP.NE.U32.AND P0, PT, R151, 0x1, PT ;  /* 0x000000019700780c */ /* 0x000fe40003f05070 */
[----:B------:R-:W-:Y:S02]  /*4b80*/  SHF.L.U32 R133, R164, R133, RZ ;  /* 0x00000085a4857219 */ /* 0x000fe400000006ff */
[----:B------:R-:W-:-:S04]  /*4b90*/  SEL R151, R165, 0xa820a820, !P0 ;  /* 0xa820a820a5977807 */ /* 0x000fc80004000000 */
                                                                                                /* 0x4040009797027241 */
                                                                                                /* 0x000fe40000000002 */
                                                                                                /* 0x000000ff90977241 */
                                                                                                /* 0x000fe400000003ff */
[----:B------:R-:W-:Y:S01]  /*4bc0*/  LOP3.LUT R133, R133, R2, RZ, 0xfc, !PT ;  /* 0x0000000285857212 */ /* 0x000fe200078efcff */
[----:B------:R-:W-:-:S05]  /*4bd0*/  IMAD.MOV.U32 R2, RZ, RZ, R146 ;  /* 0x000000ffff027224 */ /* 0x000fca00078e0092 */
                                                                                                /* 0x0000009302987241 */
                                                                                                /* 0x000fca00000003ff */
[----:B------:R-:W-:Y:S01]  /*4bf0*/  IMAD R151, R151, 0x10, R152 ;  /* 0x0000001097977824 */ /* 0x000fe200078e0298 */
                                                                                                /* 0x0000009302987242 */
                                                                                                /* 0x000fc8000000179b */
                                                                                                /* 0x0000009302997241 */
                                                                                                /* 0x000fe40000001098 */
[----:B------:R-:W0:Y:S02]  /*4c20*/  POPC R2, R151 ;  /* 0x0000009700027309 */ /* 0x000e240000000000 */
                                                                                                /* 0x0000009099747242 */
                                                                                                /* 0x000fc80000001774 */
                                                                                                /* 0x0000009099997241 */
                                                                                                /* 0x000fca0000001074 */
[----:B------:R-:W-:Y:S01]  /*4c50*/  HMUL2 R153, R153, R110 ;  /* 0x0000006e99997232 */ /* 0x000fe20000000000 */
[----:B0-----:R-:W-:-:S04]  /*4c60*/  LOP3.LUT R2, R2, 0x1, RZ, 0xc0, !PT ;  /* 0x0000000102027812 */ /* 0x001fc800078ec0ff */
[----:B------:R-:W-:Y:S02]  /*4c70*/  ISETP.NE.U32.AND P0, PT, R2, 0x1, PT ;  /* 0x000000010200780c */ /* 0x000fe40003f05070 */
                                                                                                /* 0x200000ff98027241 */
                                                                                                /* 0x000fe40000001074 */
[----:B------:R-:W-:Y:S02]  /*4c90*/  SEL R152, R165, 0xa820a820, !P0 ;  /* 0xa820a820a5987807 */ /* 0x000fe40004000000 */
[----:B------:R-:W-:Y:S01]  /*4ca0*/  PLOP3.LUT P0, PT, PT, PT, UP0, 0x40, 0x0 ;  /* 0x000000000000781c */ /* 0x000fe20003f0e808 */
[----:B------:R-:W-:Y:S01]  /*4cb0*/  IMAD.SHL.U32 R2, R2, 0x2, RZ ;  /* 0x0000000202027824 */ /* 0x000fe200078e00ff */
                                                                                                /* 0x4040009898977241 */
                                                                                                /* 0x000fc80000000097 */
[----:B------:R-:W-:Y:S02]  /*4cd0*/  LOP3.LUT R154, R2, 0x1e, RZ, 0xc0, !PT ;  /* 0x0000001e029a7812 */ /* 0x000fe400078ec0ff */
[----:B------:R-:W-:Y:S02]  /*4ce0*/  HMNMX2 R2, |R150|, 65504, 65504, PT ;  /* 0x7bff7bff96027840 */ /* 0x000fe40003800200 */
[----:B------:R-:W-:-:S04]  /*4cf0*/  SHF.L.U32 R150, R164, R154, RZ ;  /* 0x0000009aa4967219 */ /* 0x000fc800000006ff */
[----:B------:R-:W-:Y:S02]  /*4d00*/  LOP3.LUT R150, R150, R151, RZ, 0xfc, !PT ;  /* 0x0000009796967212 */ /* 0x000fe400078efcff */
[----:B------:R-:W-:-:S04]  /*4d10*/  LOP3.LUT R151, R2, 0x80008000, RZ, 0xfc, !PT ;  /* 0x8000800002977812 */ /* 0x000fc800078efcff */
                                                                                                /* 0x0000009702987241 */
                                                                                                /* 0x000fcc0000000085 */
[----:B------:R-:W-:Y:S01]  /*4d30*/  HFMA2.MMA R152, R0, 1, 1, R152 ;  /* 0x3c003c0000987835 */ /* 0x000fe20000000098 */
                                                                                                /* 0x0000009702007241 */
                                                                                                /* 0x000fe40000008085 */
                                                                                                /* 0x0000009702977241 */
                                                                                                /* 0x000fc60000010085 */
[----:B------:R-:W-:Y:S01]  /*4d60*/  HADD2 R149, R149, R0 ;  /* 0x0000000095957230 */ /* 0x000fe20000000000 */
[----:B------:R-:W-:Y:S01]  /*4d70*/  HMNMX2 R0, |R153|, 65504, 65504, PT ;  /* 0x7bff7bff99007840 */ /* 0x000fe20003800200 */
[----:B------:R-:W-:-:S04]  /*4d80*/  HADD2 R151, R148.H0_H0, R151.H0_H0 ;  /* 0x2000009794977230 */ /* 0x000fc80000000800 */
[----:B------:R-:W-:-:S04]  /*4d90*/  LOP3.LUT R148, R0, 0x80008000, RZ, 0xfc, !PT ;  /* 0x8000800000947812 */ /* 0x000fc800078efcff */
                                                                                                /* 0x0000009400997241 */
                                                                                                /* 0x000fcc0000000096 */
[----:B------:R-:W-:-:S10]  /*4db0*/  HFMA2.MMA R146, R146, 1, 1, R153 ;  /* 0x3c003c0092927835 */ /* 0x000fd40000000099 */
[C-C-:B------:R-:W-:Y:S02]  /*4dc0*/  PRMT R153, R146.reuse, 0x5410, R152.reuse ;  /* 0x0000541092997816 */ /* 0x140fe40000000098 */
[----:B------:R-:W-:-:S03]  /*4dd0*/  PRMT R146, R146, 0x7632, R152 ;  /* 0x0000763292927816 */ /* 0x000fc60000000098 */
[----:B------:R0:W-:Y:S04]  /*4de0*/  STS [R82+UR9], R153 ;  /* 0x0000009952007988 */ /* 0x0001e80008000809 */
[----:B------:R1:W-:Y:S01]  /*4df0*/  STS [R142+UR9], R146 ;  /* 0x000000928e007988 */ /* 0x0003e20008000809 */
                                                                                                /* 0x0000009400527241 */
                                                                                                /* 0x001fe40000008096 */
                                                                                                /* 0x0000009400947241 */
                                                                                                /* 0x000fe40000010096 */
[----:B------:R-:W-:Y:S01]  /*4e20*/  LOP3.LUT R150, R150, 0xffff, RZ, 0xc0, !PT ;  /* 0x0000ffff96967812 */ /* 0x000fe200078ec0ff */
[----:B------:R-:W-:-:S02]  /*4e30*/  HADD2 R82, R147, R82 ;  /* 0x0000005293527230 */ /* 0x000fc40000000000 */
[----:B------:R-:W-:Y:S01]  /*4e40*/  HADD2 R148, R144.H0_H0, R148.H0_H0 ;  /* 0x2000009490947230 */ /* 0x000fe20000000800 */
[----:B------:R-:W-:Y:S02]  /*4e50*/  PRMT R133, R133, 0x1054, R150 ;  /* 0x0000105485857816 */ /* 0x000fe40000000096 */
[C-C-:B-1----:R-:W-:Y:S02]  /*4e60*/  PRMT R142, R82.reuse, 0x5410, R149.reuse ;  /* 0x00005410528e7816 */ /* 0x142fe40000000095 */
        /* <DEDUP_REMOVED lines=8> */
[----:B------:R-:W-:Y:S01]  /*4ef0*/  SHF.R.U32.HI R82, RZ, 0x10, R134 ;  /* 0x00000010ff527819 */ /* 0x000fe20000011686 */
[----:B------:R-:W-:Y:S01]  /*4f00*/  UISETP.NE.AND UP0, UPT, UR6, 0x7, UPT ;  /* 0x000000070600788c */ /* 0x000fe2000bf05270 */
[----:B------:R-:W-:Y:S02]  /*4f10*/  LOP3.LUT R142, R71, 0x80008000, RZ, 0xfc, !PT ;  /* 0x80008000478e7812 */ /* 0x000fe400078efcff */
[----:B------:R-:W-:Y:S02]  /*4f20*/  LOP3.LUT R134, R134, 0xffff, RZ, 0xc0, !PT ;  /* 0x0000ffff86867812 */ /* 0x000fe400078ec0ff */
                                                                                                /* 0x0000008e47927241 */
                                                                                                /* 0x000fe20000000052 */
[----:B------:R-:W1:Y:S01]  /*4f40*/  LDC R147, c[0x0][0x94c] ;  /* 0x00025300ff937b82 */ /* 0x000e620000000800 */
                                                                                                /* 0x0000008e47957241 */
                                                                                                /* 0x000fe40000008052 */
                                                                                                /* 0x0000008e478e7241 */
                                                                                                /* 0x000fc40000010052 */
[----:B------:R-:W-:Y:S02]  /*4f70*/  LOP3.LUT R143, R3, 0x80008000, RZ, 0xfc, !PT ;  /* 0x80008000038f7812 */ /* 0x000fe400078efcff */
[----:B------:R-:W-:Y:S01]  /*4f80*/  PRMT R142, R142, 0x5410, RZ ;  /* 0x000054108e8e7816 */ /* 0x000fe200000000ff */
[----:B------:R-:W2:Y:S01]  /*4f90*/  LDC R148, c[0x0][0x96c] ;  /* 0x00025b00ff947b82 */ /* 0x000ea20000000800 */
                                                                                                /* 0x0000008f03917241 */
                                                                                                /* 0x000fe40000000086 */
                                                                                                /* 0x0000008f03477241 */
                                                                                                /* 0x000fe40000008086 */
                                                                                                /* 0x0000008f038f7241 */
                                                                                                /* 0x000fc60000010086 */
[----:B------:R-:W3:Y:S01]  /*4fd0*/  LDC R150, c[0x0][0x968] ;  /* 0x00025a00ff967b82 */ /* 0x000ee20000000800 */
[----:B0-----:R-:W-:Y:S02]  /*4fe0*/  HSET2.BF.GE.AND R134, R43.H0_H0, R144, PT ;  /* 0x000000902b867233 */ /* 0x001fe40003806880 */
[----:B------:R-:W-:-:S03]  /*4ff0*/  PRMT R143, R143, 0x5410, RZ ;  /* 0x000054108f8f7816 */ /* 0x000fc600000000ff */
[----:B------:R-:W-:Y:S02]  /*5000*/  HFMA2 R134, -R134, UR7.H0_H0, R42.H0_H0 ;  /* 0x2000000786867c31 */ /* 0x000fe4000804012a */
[----:B------:R-:W0:Y:S01]  /*5010*/  LDC.64 R82, c[0x0][0x950] ;  /* 0x00025400ff527b82 */ /* 0x000e220000000a00 */
[----:B-1----:R-:W-:-:S05]  /*5020*/  HSET2.BF.GE.AND R147, R43.H0_H0, R147, PT ;  /* 0x000000932b937233 */ /* 0x002fca0003806880 */
[----:B------:R-:W-:Y:S02]  /*5030*/  HFMA2 R147, -R147, UR7.H0_H0, R42.H0_H0 ;  /* 0x2000000793937c31 */ /* 0x000fe4000804012a */
[C---:B--2---:R-:W-:Y:S01]  /*5040*/  IDP.2A.HI.S16.S8 R148, R134.reuse, UR10, R148 ;  /* 0x0000000a86947c26 */ /* 0x044fe20008003694 */
[----:B------:R-:W1:Y:S05]  /*5050*/  LDC R151, c[0x0][0x960] ;  /* 0x00025800ff977b82 */ /* 0x000e6a0000000800 */
[----:B------:R-:W-:Y:S01]  /*5060*/  LDS R148, [R148+UR9] ;  /* 0x0000000994947984 */ /* 0x000fe20008000800 */
[----:B---3--:R-:W-:Y:S02]  /*5070*/  IDP.2A.LO.S16.S8 R134, R134, UR8, R150 ;  /* 0x0000000886867c26 */ /* 0x008fe40008001696 */
[----:B0-----:R-:W-:-:S02]  /*5080*/  IDP.2A.LO.S16.S8 R82, R147, UR8, R82 ;  /* 0x0000000893527c26 */ /* 0x001fc40008001652 */
[----:B------:R-:W-:Y:S02]  /*5090*/  IDP.2A.HI.S16.S8 R147, R147, UR10, R83 ;  /* 0x0000000a93937c26 */ /* 0x000fe40008003653 */
[----:B------:R-:W0:Y:S04]  /*50a0*/  LDS R83, [R134+UR9] ;  /* 0x0000000986537984 */ /* 0x000e280008000800 */
[----:B------:R-:W-:Y:S04]  /*50b0*/  LDS R3, [R82+UR9] ;  /* 0x0000000952037984 */ /* 0x000fe80008000800 */
[----:B------:R-:W2:Y:S01]  /*50c0*/  LDS R144, [R147+UR9] ;  /* 0x0000000993907984 */ /* 0x000ea20008000800 */
[----:B0-----:R-:W-:-:S02]  /*50d0*/  PRMT R150, R83, 0x5410, R148 ;  /* 0x0000541053967816 */ /* 0x001fc40000000094 */
[----:B------:R-:W-:-:S03]  /*50e0*/  PRMT R148, R83, 0x7632, R148 ;  /* 0x0000763253947816 */ /* 0x000fc60000000094 */
[----:B------:R-:W-:Y:S02]  /*50f0*/  HADD2 R143, R150, -R143 ;  /* 0x8000008f968f7230 */ /* 0x000fe40000000000 */
[----:B------:R-:W0:Y:S01]  /*5100*/  LDC R150, c[0x0][0x95c] ;  /* 0x00025700ff967b82 */ /* 0x000e220000000800 */
[C-C-:B--2---:R-:W-:Y:S01]  /*5110*/  PRMT R83, R3.reuse, 0x5410, R144.reuse ;  /* 0x0000541003537816 */ /* 0x144fe20000000090 */
[----:B------:R-:W-:Y:S01]  /*5120*/  HFMA2.MMA R148, R148, 1, 1, -R142 ;  /* 0x3c003c0094947835 */ /* 0x000fe2000010008e */
[----:B------:R-:W-:-:S04]  /*5130*/  PRMT R3, R3, 0x7632, R144 ;  /* 0x0000763203037816 */ /* 0x000fc80000000090 */
[----:B------:R-:W-:Y:S01]  /*5140*/  HFMA2.MMA R145, R83, 1, 1, -R145 ;  /* 0x3c003c0053917835 */ /* 0x000fe20000100091 */
[----:B------:R-:W2:Y:S01]  /*5150*/  LDC R144, c[0x0][0x958] ;  /* 0x00025600ff907b82 */ /* 0x000ea20000000800 */
[----:B------:R-:W-:Y:S01]  /*5160*/  HADD2 R3, R3, -R146 ;  /* 0x8000009203037230 */ /* 0x000fe20000000000 */
[----:B--2---:R-:W-:-:S05]  /*5170*/  HSET2.BF.GE.AND R142, R43.H0_H0, R144, PT ;  /* 0x000000902b8e7233 */ /* 0x004fca0003806880 */
[----:B------:R-:W-:-:S05]  /*5180*/  HFMA2 R142, -R142, UR7.H0_H0, R42.H0_H0 ;  /* 0x200000078e8e7c31 */ /* 0x000fca000804012a */
[C---:B0-----:R-:W-:Y:S02]  /*5190*/  IDP.2A.LO.S16.S8 R144, R142.reuse, UR8, R150 ;  /* 0x000000088e907c26 */ /* 0x041fe40008001696 */
[----:B-1----:R-:W-:-:S03]  /*51a0*/  IDP.2A.HI.S16.S8 R142, R142, UR10, R151 ;  /* 0x0000000a8e8e7c26 */ /* 0x002fc60008003697 */
[----:B------:R-:W-:Y:S04]  /*51b0*/  LDS R83, [R144+UR9] ;  /* 0x0000000990537984 */ /* 0x000fe80008000800 */
[----:B------:R-:W0:Y:S02]  /*51c0*/  LDS R150, [R142+UR9] ;  /* 0x000000098e967984 */ /* 0x000e240008000800 */
[----:B0-----:R-:W-:-:S06]  /*51d0*/  PRMT R146, R83, 0x7632, R150 ;  /* 0x0000763253927816 */ /* 0x001fcc0000000096 */
[----:B------:R-:W-:Y:S01]  /*51e0*/  HFMA2.MMA R149, R146, 1, 1, -R149 ;  /* 0x3c003c0092957835 */ /* 0x000fe20000100095 */
[----:B------:R-:W-:-:S05]  /*51f0*/  PRMT R146, R83, 0x5410, R150 ;  /* 0x0000541053927816 */ /* 0x000fca0000000096 */
[----:B------:R-:W-:Y:S01]  /*5200*/  HADD2 R146, R146, -R71 ;  /* 0x8000004792927230 */ /* 0x000fe20000000000 */
                                                                                                /* 0x000000ff94477241 */
                                                                                                /* 0x000fc600000003ff */
                                                                                                /* 0x0000009503537241 */
                                                                                                /* 0x000fca00000003ff */
[----:B------:R-:W-:Y:S01]  /*5230*/  IMAD R71, R71, 0x10, R83 ;  /* 0x0000001047477824 */ /* 0x000fe200078e0253 */
                                                                                                /* 0x0000009503537242 */
                                                                                                /* 0x000fc6000000179b */
[----:B------:R-:W0:Y:S01]  /*5250*/  POPC R151, R71 ;  /* 0x0000004700977309 */ /* 0x000e220000000000 */
                                                                                                /* 0x0000009503967241 */
                                                                                                /* 0x000fc80000001053 */
                                                                                                /* 0x00000094962f7242 */
                                                                                                /* 0x000fc8000000172f */
                                                                                                /* 0x200000ff53537241 */
                                                                                                /* 0x000fe4000000102f */
                                                                                                /* 0x0000009496967241 */
                                                                                                /* 0x000fc6000000102f */
[----:B------:R-:W-:Y:S01]  /*52a0*/  IMAD.SHL.U32 R83, R83, 0x2, RZ ;  /* 0x0000000253537824 */ /* 0x000fe200078e00ff */
[----:B0-----:R-:W-:Y:S01]  /*52b0*/  LOP3.LUT R151, R151, 0x1, RZ, 0xc0, !PT ;  /* 0x0000000197977812 */ /* 0x001fe200078ec0ff */
[----:B------:R-:W-:-:S03]  /*52c0*/  HMUL2 R150, R150, R110 ;  /* 0x0000006e96967232 */ /* 0x000fc60000000000 */
[----:B------:R-:W-:Y:S02]  /*52d0*/  LOP3.LUT R83, R83, 0x1e, RZ, 0xc0, !PT ;  /* 0x0000001e53537812 */ /* 0x000fe400078ec0ff */
[----:B------:R-:W-:Y:S02]  /*52e0*/  ISETP.NE.U32.AND P0, PT, R151, 0x1, PT ;  /* 0x000000019700780c */ /* 0x000fe40003f05070 */
[----:B------:R-:W-:Y:S02]  /*52f0*/  SHF.L.U32 R83, R164, R83, RZ ;  /* 0x00000053a4537219 */ /* 0x000fe400000006ff */
[----:B------:R-:W-:-:S04]  /*5300*/  SEL R151, R165, 0xa820a820, !P0 ;  /* 0xa820a820a5977807 */ /* 0x000fc80004000000 */
                                                                                                /* 0x4040009797477241 */
                                                                                                /* 0x000fe40000000047 */
                                                                                                /* 0x000000ff8f977241 */
                                                                                                /* 0x000fe400000003ff */
[----:B------:R-:W-:Y:S01]  /*5330*/  LOP3.LUT R83, R83, R71, RZ, 0xfc, !PT ;  /* 0x0000004753537212 */ /* 0x000fe200078efcff */
[----:B------:R-:W-:-:S05]  /*5340*/  IMAD.MOV.U32 R71, RZ, RZ, R145 ;  /* 0x000000ffff477224 */ /* 0x000fca00078e0091 */
                                                                                                /* 0x0000009247987241 */
                                                                                                /* 0x000fca00000003ff */
[----:B------:R-:W-:Y:S01]  /*5360*/  IMAD R151, R151, 0x10, R152 ;  /* 0x0000001097977824 */ /* 0x000fe200078e0298 */
                                                                                                /* 0x0000009247987242 */
                                                                                                /* 0x000fc8000000179b */
                                                                                                /* 0x0000009247997241 */
                                                                                                /* 0x000fe40000001098 */
[----:B------:R-:W0:Y:S02]  /*5390*/  POPC R71, R151 ;  /* 0x0000009700477309 */ /* 0x000e240000000000 */
                                                                                                /* 0x0000008f99307242 */
                                                                                                /* 0x000fc80000001730 */
                                                                                                /* 0x0000008f99997241 */
                                                                                                /* 0x000fca0000001030 */
[----:B------:R-:W-:Y:S01]  /*53c0*/  HMUL2 R153, R153, R110 ;  /* 0x0000006e99997232 */ /* 0x000fe20000000000 */
[----:B0-----:R-:W-:-:S04]  /*53d0*/  LOP3.LUT R71, R71, 0x1, RZ, 0xc0, !PT ;  /* 0x0000000147477812 */ /* 0x001fc800078ec0ff */
[----:B------:R-:W-:Y:S02]  /*53e0*/  ISETP.NE.U32.AND P0, PT, R71, 0x1, PT ;  /* 0x000000014700780c */ /* 0x000fe40003f05070 */
                                                                                                /* 0x200000ff98477241 */
                                                                                                /* 0x000fe40000001030 */
[----:B------:R-:W-:Y:S02]  /*5400*/  SEL R152, R165, 0xa820a820, !P0 ;  /* 0xa820a820a5987807 */ /* 0x000fe40004000000 */
[----:B------:R-:W-:Y:S01]  /*5410*/  PLOP3.LUT P0, PT, PT, PT, UP0, 0x40, 0x0 ;  /* 0x000000000000781c */ /* 0x000fe20003f0e808 */
[----:B------:R-:W-:Y:S01]  /*5420*/  IMAD.SHL.U32 R71, R71, 0x2, RZ ;  /* 0x0000000247477824 */ /* 0x000fe200078e00ff */
                                                                                                /* 0x4040009898977241 */
                                                                                                /* 0x000fc80000000097 */
[----:B------:R-:W-:Y:S02]  /*5440*/  LOP3.LUT R154, R71, 0x1e, RZ, 0xc0, !PT ;  /* 0x0000001e479a7812 */ /* 0x000fe400078ec0ff */
[----:B------:R-:W-:Y:S02]  /*5450*/  HMNMX2 R71, |R150|, 65504, 65504, PT ;  /* 0x7bff7bff96477840 */ /* 0x000fe40003800200 */
[----:B------:R-:W-:-:S04]  /*5460*/  SHF.L.U32 R150, R164, R154, RZ ;  /* 0x0000009aa4967219 */ /* 0x000fc800000006ff */
[----:B------:R-:W-:Y:S02]  /*5470*/  LOP3.LUT R150, R150, R151, RZ, 0xfc, !PT ;  /* 0x0000009796967212 */ /* 0x000fe400078efcff */
[----:B------:R-:W-:-:S04]  /*5480*/  LOP3.LUT R151, R71, 0x80008000, RZ, 0xfc, !PT ;  /* 0x8000800047977812 */ /* 0x000fc800078efcff */
                                                                                                /* 0x0000009747987241 */
                                                                                                /* 0x000fcc0000000053 */
[----:B------:R-:W-:Y:S01]  /*54a0*/  HFMA2.MMA R152, R3, 1, 1, R152 ;  /* 0x3c003c0003987835 */ /* 0x000fe20000000098 */
                                                                                                /* 0x0000009747037241 */
                                                                                                /* 0x000fe40000008053 */
                                                                                                /* 0x0000009747977241 */
                                                                                                /* 0x000fc60000010053 */
[----:B------:R-:W-:Y:S01]  /*54d0*/  HADD2 R149, R149, R3 ;  /* 0x0000000395957230 */ /* 0x000fe20000000000 */
[----:B------:R-:W-:Y:S01]  /*54e0*/  HMNMX2 R3, |R153|, 65504, 65504, PT ;  /* 0x7bff7bff99037840 */ /* 0x000fe20003800200 */
[----:B------:R-:W-:-:S04]  /*54f0*/  HADD2 R151, R148.H0_H0, R151.H0_H0 ;  /* 0x2000009794977230 */ /* 0x000fc80000000800 */
[----:B------:R-:W-:-:S04]  /*5500*/  LOP3.LUT R148, R3, 0x80008000, RZ, 0xfc, !PT ;  /* 0x8000800003947812 */ /* 0x000fc800078efcff */
                                                                                                /* 0x0000009403997241 */
                                                                                                /* 0x000fcc0000000096 */
[----:B------:R-:W-:-:S10]  /*5520*/  HFMA2.MMA R145, R145, 1, 1, R153 ;  /* 0x3c003c0091917835 */ /* 0x000fd40000000099 */
[C-C-:B------:R-:W-:Y:S02]  /*5530*/  PRMT R153, R145.reuse, 0x5410, R152.reuse ;  /* 0x0000541091997816 */ /* 0x140fe40000000098 */
[----:B------:R-:W-:-:S03]  /*5540*/  PRMT R145, R145, 0x7632, R152 ;  /* 0x0000763291917816 */ /* 0x000fc60000000098 */
[----:B------:R0:W-:Y:S04]  /*5550*/  STS [R82+UR9], R153 ;  /* 0x0000009952007988 */ /* 0x0001e80008000809 */
[----:B------:R-:W-:Y:S01]  /*5560*/  STS [R147+UR9], R145 ;  /* 0x0000009193007988 */ /* 0x000fe20008000809 */
                                                                                                /* 0x0000009403527241 */
                                                                                                /* 0x001fe40000008096 */
                                                                                                /* 0x0000009403947241 */
                                                                                                /* 0x000fe40000010096 */
[----:B------:R-:W-:Y:S01]  /*5590*/  LOP3.LUT R150, R150, 0xffff, RZ, 0xc0, !PT ;  /* 0x0000ffff96967812 */ /* 0x000fe200078ec0ff */
[----:B------:R-:W-:-:S02]  /*55a0*/  HADD2 R82, R146, R82 ;  /* 0x0000005292527230 */ /* 0x000fc40000000000 */
[----:B------:R-:W-:-:S03]  /*55b0*/  HADD2 R148, R143.H0_H0, R148.H0_H0 ;  /* 0x200000948f947230 */ /* 0x000fc60000000800 */
[C-C-:B------:R-:W-:Y:S02]  /*55c0*/  PRMT R143, R82.reuse, 0x5410, R149.reuse ;  /* 0x00005410528f7816 */ /* 0x140fe40000000095 */
[----:B------:R-:W-:Y:S02]  /*55d0*/  PRMT R149, R82, 0x7632, R149 ;  /* 0x0000763252957816 */ /* 0x000fe40000000095 */
[----:B------:R-:W-:Y:S01]  /*55e0*/  PRMT R148, R148, 0x5410, R151 ;  /* 0x0000541094947816 */ /* 0x000fe20000000097 */
[----:B------:R-:W-:Y:S04]  /*55f0*/  STS [R144+UR9], R143 ;  /* 0x0000008f90007988 */ /* 0x000fe80008000809 */
[----:B------:R-:W-:Y:S04]  /*5600*/  STS [R142+UR9], R149 ;  /* 0x000000958e007988 */ /* 0x000fe80008000809 */
[----:B------:R0:W-:Y:S02]  /*5610*/  STS [R134+UR9], R148 ;  /* 0x0000009486007988 */ /* 0x0001e40008000809 */
[----:B0-----:R-:W-:Y:S01]  /*5620*/  PRMT R134, R83, 0x1054, R150 ;  /* 0x0000105453867816 */ /* 0x001fe20000000096 */
[----:B------:R-:W-:Y:S06]  /*5630*/  BAR.SYNC 0x0 ;  /* 0x000000ff0000791d */ /* 0x000fec0000000000 */
[----:B------:R-:W-:Y:S05]  /*5640*/  @P0 BRA `(.L_x_14) ;  /* 0x000000c400300947 */ /* 0x000fea0003800000 */
[----:B------:R-:W0:Y:S01]  /*5650*/  LDC R83, c[0x0][0x970] ;  /* 0x00025c00ff537b82 */ /* 0x000e220000000800 */
[----:B------:R-:W-:Y:S01]  /*5660*/  SHF.R.U32.HI R143, RZ, 0x10, R118 ;  /* 0x00000010ff8f7819 */ /* 0x000fe20000011676 */
[----:B------:R-:W-:Y:S01]  /*5670*/  UISETP.NE.AND UP0, UPT, UR6, 0x8, UPT ;  /* 0x000000080600788c */ /* 0x000fe2000bf05270 */
[----:B------:R-:W-:Y:S02]  /*5680*/  LOP3.LUT R142, R73, 0x80008000, RZ, 0xfc, !PT ;  /* 0x80008000498e7812 */ /* 0x000fe400078efcff */
[----:B------:R-:W-:Y:S02]  /*5690*/  LOP3.LUT R118, R118, 0xffff, RZ, 0xc0, !PT ;  /* 0x0000ffff76767812 */ /* 0x000fe400078ec0ff */
                                                                                                /* 0x0000008e49917241 */
                                                                                                /* 0x000fe2000000008f */
[----:B------:R-:W1:Y:S01]  /*56b0*/  LDC R82, c[0x0][0x988] ;  /* 0x00026200ff527b82 */ /* 0x000e620000000800 */
                                                                                                /* 0x0000008e49957241 */
                                                                                                /* 0x000fe4000000808f */
                                                                                                /* 0x0000008e49497241 */
                                                                                                /* 0x000fc4000001008f */
[----:B------:R-:W-:Y:S02]  /*56e0*/  LOP3.LUT R143, R72, 0x80008000, RZ, 0xfc, !PT ;  /* 0x80008000488f7812 */ /* 0x000fe400078efcff */
[----:B------:R-:W-:Y:S01]  /*56f0*/  PRMT R73, R73, 0x5410, RZ ;  /* 0x0000541049497816 */ /* 0x000fe200000000ff */
[----:B------:R-:W2:Y:S01]  /*5700*/  LDC R146, c[0x0][0x974] ;  /* 0x00025d00ff927b82 */ /* 0x000ea20000000800 */
                                                                                                /* 0x0000008f48937241 */
                                                                                                /* 0x000fe40000000076 */
                                                                                                /* 0x0000008f48947241 */
                                                                                                /* 0x000fe40000008076 */
                                                                                                /* 0x0000008f48487241 */
                                                                                                /* 0x000fc60000010076 */
[----:B------:R-:W3:Y:S01]  /*5740*/  LDC R150, c[0x0][0x978] ;  /* 0x00025e00ff967b82 */ /* 0x000ee20000000800 */
[----:B0-----:R-:W-:Y:S02]  /*5750*/  HSET2.BF.GE.AND R83, R43.H0_H0, R83, PT ;  /* 0x000000532b537233 */ /* 0x001fe40003806880 */
[----:B------:R-:W-:-:S03]  /*5760*/  PRMT R72, R72, 0x5410, RZ ;  /* 0x0000541048487816 */ /* 0x000fc600000000ff */
[----:B------:R-:W-:Y:S02]  /*5770*/  HFMA2 R118, -R83, UR7.H0_H0, R42.H0_H0 ;  /* 0x2000000753767c31 */ /* 0x000fe4000804012a */
[----:B------:R-:W0:Y:S01]  /*5780*/  LDC R142, c[0x0][0x990] ;  /* 0x00026400ff8e7b82 */ /* 0x000e220000000800 */
[----:B-1----:R-:W-:-:S05]  /*5790*/  HSET2.BF.GE.AND R82, R43.H0_H0, R82, PT ;  /* 0x000000522b527233 */ /* 0x002fca0003806880 */
[----:B------:R-:W-:Y:S02]  /*57a0*/  HFMA2 R82, -R82, UR7.H0_H0, R42.H0_H0 ;  /* 0x2000000752527c31 */ /* 0x000fe4000804012a */
[----:B------:R-:W1:Y:S01]  /*57b0*/  LDC R144, c[0x0][0x98c] ;  /* 0x00026300ff907b82 */ /* 0x000e620000000800 */
[C---:B--2---:R-:W-:Y:S02]  /*57c0*/  IDP.2A.LO.S16.S8 R143, R118.reuse, UR8, R146 ;  /* 0x00000008768f7c26 */ /* 0x044fe40008001692 */
[----:B---3--:R-:W-:-:S03]  /*57d0*/  IDP.2A.HI.S16.S8 R118, R118, UR10, R150 ;  /* 0x0000000a76767c26 */ /* 0x008fc60008003696 */
[----:B------:R-:W-:Y:S01]  /*57e0*/  LDS R150, [R143+UR9] ;  /* 0x000000098f967984 */ /* 0x000fe20008000800 */
[----:B0-----:R-:W-:-:S06]  /*57f0*/  IDP.2A.HI.S16.S8 R142, R82, UR10, R142 ;  /* 0x0000000a528e7c26 */ /* 0x001fcc000800368e */
[----:B------:R-:W-:Y:S01]  /*5800*/  LDS R142, [R142+UR9] ;  /* 0x000000098e8e7984 */ /* 0x000fe20008000800 */
[----:B-1----:R-:W-:-:S03]  /*5810*/  IDP.2A.LO.S16.S8 R82, R82, UR8, R144 ;  /* 0x0000000852527c26 */ /* 0x002fc60008001690 */
[----:B------:R-:W0:Y:S04]  /*5820*/  LDS R144, [R118+UR9] ;  /* 0x0000000976907984 */ /* 0x000e280008000800 */
[----:B------:R-:W1:Y:S01]  /*5830*/  LDS R146, [R82+UR9] ;  /* 0x0000000952927984 */ /* 0x000e620008000800 */
[C-C-:B0-----:R-:W-:Y:S02]  /*5840*/  PRMT R151, R150.reuse, 0x5410, R144.reuse ;  /* 0x0000541096977816 */ /* 0x141fe40000000090 */
[----:B------:R-:W-:Y:S02]  /*5850*/  PRMT R150, R150, 0x7632, R144 ;  /* 0x0000763296967816 */ /* 0x000fe40000000090 */
[----:B------:R-:W0:Y:S01]  /*5860*/  LDC R144, c[0x0][0x97c] ;  /* 0x00025f00ff907b82 */ /* 0x000e220000000800 */
[C-C-:B-1----:R-:W-:Y:S01]  /*5870*/  PRMT R83, R146.reuse, 0x5410, R142.reuse ;  /* 0x0000541092537816 */ /* 0x142fe2000000008e */
[----:B------:R-:W-:Y:S01]  /*5880*/  HFMA2.MMA R147, R151, 1, 1, -R147 ;  /* 0x3c003c0097937835 */ /* 0x000fe20000100093 */
[----:B------:R-:W-:-:S03]  /*5890*/  PRMT R142, R146, 0x7632, R142 ;  /* 0x00007632928e7816 */ /* 0x000fc6000000008e */
[----:B------:R-:W-:-:S03]  /*58a0*/  HADD2 R83, R83, -R72 ;  /* 0x8000004853537230 */ /* 0x000fc60000000000 */
[----:B------:R-:W-:Y:S02]  /*58b0*/  HFMA2.MMA R142, R142, 1, 1, -R73 ;  /* 0x3c003c008e8e7835 */ /* 0x000fe40000100049 */
[----:B------:R-:W1:Y:S01]  /*58c0*/  LDC.64 R72, c[0x0][0x980] ;  /* 0x00026000ff487b82 */ /* 0x000e620000000a00 */
[----:B0-----:R-:W-:-:S05]  /*58d0*/  HSET2.BF.GE.AND R144, R43.H0_H0, R144, PT ;  /* 0x000000902b907233 */ /* 0x001fca0003806880 */
[----:B------:R-:W-:-:S05]  /*58e0*/  HFMA2 R146, -R144, UR7.H0_H0, R42.H0_H0 ;  /* 0x2000000790927c31 */ /* 0x000fca000804012a */
[C---:B-1----:R-:W-:Y:S02]  /*58f0*/  IDP.2A.LO.S16.S8 R144, R146.reuse, UR8, R72 ;  /* 0x0000000892907c26 */ /* 0x042fe40008001648 */
[----:B------:R-:W-:Y:S02]  /*5900*/  HADD2 R72, R150, -R145 ;  /* 0x8000009196487230 */ /* 0x000fe40000000000 */
[----:B------:R-:W-:Y:S02]  /*5910*/  IDP.2A.HI.S16.S8 R146, R146, UR10, R73 ;  /* 0x0000000a92927c26 */ /* 0x000fe40008003649 */
[----:B------:R-:W-:Y:S04]  /*5920*/  LDS R73, [R144+UR9] ;  /* 0x0000000990497984 */ /* 0x000fe80008000800 */
[----:B------:R-:W0:Y:S02]  /*5930*/  LDS R151, [R146+UR9] ;  /* 0x0000000992977984 */ /* 0x000e240008000800 */
[----:B0-----:R-:W-:-:S02]  /*5940*/  PRMT R145, R73, 0x7632, R151 ;  /* 0x0000763249917816 */ /* 0x001fc40000000097 */
[----:B------:R-:W-:-:S04]  /*5950*/  PRMT R73, R73, 0x5410, R151 ;  /* 0x0000541049497816 */ /* 0x000fc80000000097 */
[----:B------:R-:W-:Y:S01]  /*5960*/  HFMA2.MMA R149, R145, 1, 1, -R149 ;  /* 0x3c003c0091957835 */ /* 0x000fe20000100095 */
[----:B------:R-:W-:Y:S01]  /*5970*/  HADD2 R148, R73, -R148 ;  /* 0x8000009449947230 */ /* 0x000fe20000000000 */
                                                                                                /* 0x000000ff8e497241 */
                                                                                                /* 0x000fd000000003ff */
                                                                                                /* 0x0000009548917241 */
                                                                                                /* 0x000fca00000003ff */
[----:B------:R-:W-:Y:S01]  /*59a0*/  IMAD R73, R73, 0x10, R145 ;  /* 0x0000001049497824 */ /* 0x000fe200078e0291 */
                                                                                                /* 0x0000009548917242 */
                                                                                                /* 0x000fc6000000179b */
[----:B------:R-:W0:Y:S01]  /*59c0*/  POPC R151, R73 ;  /* 0x0000004900977309 */ /* 0x000e220000000000 */
                                                                                                /* 0x0000009548967241 */
                                                                                                /* 0x000fc80000001091 */
                                                                                                /* 0x0000008e96317242 */
                                                                                                /* 0x000fc80000001731 */
                                                                                                /* 0x200000ff91917241 */
                                                                                                /* 0x000fe40000001031 */
                                                                                                /* 0x0000008e96967241 */
                                                                                                /* 0x000fc60000001031 */
[----:B------:R-:W-:Y:S01]  /*5a10*/  IMAD.SHL.U32 R145, R145, 0x2, RZ ;  /* 0x0000000291917824 */ /* 0x000fe200078e00ff */
[----:B0-----:R-:W-:Y:S01]  /*5a20*/  LOP3.LUT R151, R151, 0x1, RZ, 0xc0, !PT ;  /* 0x0000000197977812 */ /* 0x001fe200078ec0ff */
[----:B------:R-:W-:-:S03]  /*5a30*/  HMUL2 R150, R150, R110 ;  /* 0x0000006e96967232 */ /* 0x000fc60000000000 */
[----:B------:R-:W-:Y:S02]  /*5a40*/  LOP3.LUT R145, R145, 0x1e, RZ, 0xc0, !PT ;  /* 0x0000001e91917812 */ /* 0x000fe400078ec0ff */
[----:B------:R-:W-:Y:S02]  /*5a50*/  ISETP.NE.U32.AND P0, PT, R151, 0x1, PT ;  /* 0x000000019700780c */ /* 0x000fe40003f05070 */
[----:B------:R-:W-:Y:S02]  /*5a60*/  SHF.L.U32 R145, R164, R145, RZ ;  /* 0x00000091a4917219 */ /* 0x000fe400000006ff */
[----:B------:R-:W-:-:S04]  /*5a70*/  SEL R151, R165, 0xa820a820, !P0 ;  /* 0xa820a820a5977807 */ /* 0x000fc80004000000 */
                                                                                                /* 0x4040009797497241 */
                                                                                                /* 0x000fe40000000049 */
                                                                                                /* 0x000000ff53977241 */
                                                                                                /* 0x000fe400000003ff */
[----:B------:R-:W-:Y:S01]  /*5aa0*/  LOP3.LUT R145, R145, R73, RZ, 0xfc, !PT ;  /* 0x0000004991917212 */ /* 0x000fe200078efcff */
[----:B------:R-:W-:-:S05]  /*5ab0*/  IMAD.MOV.U32 R73, RZ, RZ, R147 ;  /* 0x000000ffff497224 */ /* 0x000fca00078e0093 */
                                                                                                /* 0x0000009449987241 */
                                                                                                /* 0x000fca00000003ff */
[----:B------:R-:W-:Y:S01]  /*5ad0*/  IMAD R151, R151, 0x10, R152 ;  /* 0x0000001097977824 */ /* 0x000fe200078e0298 */
                                                                                                /* 0x0000009449987242 */
                                                                                                /* 0x000fc8000000179b */
                                                                                                /* 0x0000009449997241 */
                                                                                                /* 0x000fe40000001098 */
[----:B------:R-:W0:Y:S02]  /*5b00*/  POPC R73, R151 ;  /* 0x0000009700497309 */ /* 0x000e240000000000 */
                                                                                                /* 0x0000005399327242 */
                                                                                                /* 0x000fc80000001732 */
                                                                                                /* 0x0000005399997241 */
                                                                                                /* 0x000fca0000001032 */
[----:B------:R-:W-:Y:S01]  /*5b30*/  HMUL2 R153, R153, R110 ;  /* 0x0000006e99997232 */ /* 0x000fe20000000000 */
[----:B0-----:R-:W-:-:S04]  /*5b40*/  LOP3.LUT R73, R73, 0x1, RZ, 0xc0, !PT ;  /* 0x0000000149497812 */ /* 0x001fc800078ec0ff */
[----:B------:R-:W-:Y:S02]  /*5b50*/  ISETP.NE.U32.AND P0, PT, R73, 0x1, PT ;  /* 0x000000014900780c */ /* 0x000fe40003f05070 */
                                                                                                /* 0x200000ff98497241 */
                                                                                                /* 0x000fe40000001032 */
[----:B------:R-:W-:Y:S02]  /*5b70*/  SEL R152, R165, 0xa820a820, !P0 ;  /* 0xa820a820a5987807 */ /* 0x000fe40004000000 */
[----:B------:R-:W-:Y:S01]  /*5b80*/  PLOP3.LUT P0, PT, PT, PT, UP0, 0x40, 0x0 ;  /* 0x000000000000781c */ /* 0x000fe20003f0e808 */
[----:B------:R-:W-:Y:S01]  /*5b90*/  IMAD.SHL.U32 R73, R73, 0x2, RZ ;  /* 0x0000000249497824 */ /* 0x000fe200078e00ff */
                                                                                                /* 0x4040009898977241 */
                                                                                                /* 0x000fc80000000097 */
[----:B------:R-:W-:Y:S02]  /*5bb0*/  LOP3.LUT R154, R73, 0x1e, RZ, 0xc0, !PT ;  /* 0x0000001e499a7812 */ /* 0x000fe400078ec0ff */
[----:B------:R-:W-:Y:S02]  /*5bc0*/  HMNMX2 R73, |R150|, 65504, 65504, PT ;  /* 0x7bff7bff96497840 */ /* 0x000fe40003800200 */
[----:B------:R-:W-:-:S04]  /*5bd0*/  SHF.L.U32 R150, R164, R154, RZ ;  /* 0x0000009aa4967219 */ /* 0x000fc800000006ff */
[----:B------:R-:W-:Y:S02]  /*5be0*/  LOP3.LUT R150, R150, R151, RZ, 0xfc, !PT ;  /* 0x0000009796967212 */ /* 0x000fe400078efcff */
[----:B------:R-:W-:-:S04]  /*5bf0*/  LOP3.LUT R151, R73, 0x80008000, RZ, 0xfc, !PT ;  /* 0x8000800049977812 */ /* 0x000fc800078efcff */
                                                                                                /* 0x0000009749987241 */
                                                                                                /* 0x000fcc0000000091 */
[----:B------:R-:W-:Y:S01]  /*5c10*/  HFMA2.MMA R152, R72, 1, 1, R152 ;  /* 0x3c003c0048987835 */ /* 0x000fe20000000098 */
                                                                                                /* 0x0000009749487241 */
                                                                                                /* 0x000fe40000008091 */
                                                                                                /* 0x0000009749977241 */
                                                                                                /* 0x000fc60000010091 */
[----:B------:R-:W-:Y:S01]  /*5c40*/  HADD2 R149, R149, R72 ;  /* 0x0000004895957230 */ /* 0x000fe20000000000 */
[----:B------:R-:W-:Y:S01]  /*5c50*/  HMNMX2 R72, |R153|, 65504, 65504, PT ;  /* 0x7bff7bff99487840 */ /* 0x000fe20003800200 */
[----:B------:R-:W-:-:S04]  /*5c60*/  HADD2 R151, R142.H0_H0, R151.H0_H0 ;  /* 0x200000978e977230 */ /* 0x000fc80000000800 */
[----:B------:R-:W-:-:S04]  /*5c70*/  LOP3.LUT R142, R72, 0x80008000, RZ, 0xfc, !PT ;  /* 0x80008000488e7812 */ /* 0x000fc800078efcff */
                                                                                                /* 0x0000008e48997241 */
                                                                                                /* 0x000fcc0000000096 */
[----:B------:R-:W-:-:S10]  /*5c90*/  HFMA2.MMA R147, R147, 1, 1, R153 ;  /* 0x3c003c0093937835 */ /* 0x000fd40000000099 */
[C-C-:B------:R-:W-:Y:S02]  /*5ca0*/  PRMT R153, R147.reuse, 0x5410, R152.reuse ;  /* 0x0000541093997816 */ /* 0x140fe40000000098 */
[----:B------:R-:W-:-:S03]  /*5cb0*/  PRMT R147, R147, 0x7632, R152 ;  /* 0x0000763293937816 */ /* 0x000fc60000000098 */
[----:B------:R-:W-:Y:S04]  /*5cc0*/  STS [R143+UR9], R153 ;  /* 0x000000998f007988 */ /* 0x000fe80008000809 */
[----:B------:R0:W-:Y:S02]  /*5cd0*/  STS [R118+UR9], R147 ;  /* 0x0000009376007988 */ /* 0x0001e40008000809 */
                                                                                                /* 0x0000008e48767241 */
                                                                                                /* 0x001fe40000008096 */
                                                                                                /* 0x0000008e488e7241 */
                                                                                                /* 0x000fc60000010096 */
[----:B------:R-:W-:Y:S02]  /*5d00*/  HADD2 R118, R148, R118 ;  /* 0x0000007694767230 */ /* 0x000fe40000000000 */
[----:B------:R-:W-:-:S03]  /*5d10*/  HADD2 R142, R83.H0_H0, R142.H0_H0 ;  /* 0x2000008e538e7230 */ /* 0x000fc60000000800 */
[C-C-:B------:R-:W-:Y:S02]  /*5d20*/  PRMT R83, R118.reuse, 0x5410, R149.reuse ;  /* 0x0000541076537816 */ /* 0x140fe40000000095 */
[----:B------:R-:W-:Y:S02]  /*5d30*/  PRMT R149, R118, 0x7632, R149 ;  /* 0x0000763276957816 */ /* 0x000fe40000000095 */
[----:B------:R-:W-:Y:S01]  /*5d40*/  PRMT R142, R142, 0x5410, R151 ;  /* 0x000054108e8e7816 */ /* 0x000fe20000000097 */
[----:B------:R0:W-:Y:S01]  /*5d50*/  STS [R144+UR9], R83 ;  /* 0x0000005390007988 */ /* 0x0001e20008000809 */
[----:B------:R-:W-:-:S03]  /*5d60*/  LOP3.LUT R118, R150, 0xffff, RZ, 0xc0, !PT ;  /* 0x0000ffff96767812 */ /* 0x000fc600078ec0ff */
[----:B------:R0:W-:Y:S01]  /*5d70*/  STS [R146+UR9], R149 ;  /* 0x0000009592007988 */ /* 0x0001e20008000809 */
[----:B------:R-:W-:-:S03]  /*5d80*/  PRMT R118, R145, 0x1054, R118 ;  /* 0x0000105491767816 */ /* 0x000fc60000000076 */
[----:B------:R0:W-:Y:S01]  /*5d90*/  STS [R82+UR9], R142 ;  /* 0x0000008e52007988 */ /* 0x0001e20008000809 */
[----:B------:R-:W-:Y:S06]  /*5da0*/  BAR.SYNC 0x0 ;  /* 0x000000ff0000791d */ /* 0x000fec0000000000 */
[----:B0-----:R-:W-:Y:S05]  /*5db0*/  @P0 BRA `(.L_x_14) ;  /* 0x000000bc00540947 */ /* 0x001fea0003800000 */
[----:B------:R-:W0:Y:S01]  /*5dc0*/  LDC R82, c[0x0][0x9a0] ;  /* 0x00026800ff527b82 */ /* 0x000e220000000800 */
[----:B------:R-:W-:Y:S01]  /*5dd0*/  LOP3.LUT R146, R75, 0x80008000, RZ, 0xfc, !PT ;  /* 0x800080004b927812 */ /* 0x000fe200078efcff */
[----:B------:R-:W-:-:S06]  /*5de0*/  UISETP.NE.AND UP0, UPT, UR6, 0x9, UPT ;  /* 0x000000090600788c */ /* 0x000fcc000bf05270 */
[----:B------:R-:W1:Y:S08]  /*5df0*/  LDC R143, c[0x0][0x9a8] ;  /* 0x00026a00ff8f7b82 */ /* 0x000e700000000800 */
[----:B------:R-:W2:Y:S01]  /*5e00*/  LDC R83, c[0x0][0x9a4] ;  /* 0x00026900ff537b82 */ /* 0x000ea20000000800 */
[----:B0-----:R-:W-:-:S05]  /*5e10*/  HSET2.BF.GE.AND R82, R43.H0_H0, R82, PT ;  /* 0x000000522b527233 */ /* 0x001fca0003806880 */
[----:B------:R-:W-:-:S05]  /*5e20*/  HFMA2 R82, -R82, UR7.H0_H0, R42.H0_H0 ;  /* 0x2000000752527c31 */ /* 0x000fca000804012a */
[----:B-1----:R-:W-:Y:S01]  /*5e30*/  IDP.2A.HI.S16.S8 R142, R82, UR10, R143 ;  /* 0x0000000a528e7c26 */ /* 0x002fe2000800368f */
[----:B------:R-:W-:Y:S02]  /*5e40*/  SHF.R.U32.HI R143, RZ, 0x10, R120 ;  /* 0x00000010ff8f7819 */ /* 0x000fe40000011678 */
[----:B------:R-:W-:Y:S02]  /*5e50*/  LOP3.LUT R120, R120, 0xffff, RZ, 0xc0, !PT ;  /* 0x0000ffff78787812 */ /* 0x000fe400078ec0ff */
                                                                                                /* 0x000000924b907241 */
                                                                                                /* 0x000fe2000000008f */
[----:B--2---:R-:W-:Y:S01]  /*5e70*/  IDP.2A.LO.S16.S8 R82, R82, UR8, R83 ;  /* 0x0000000852527c26 */ /* 0x004fe20008001653 */
[----:B------:R-:W-:Y:S01]  /*5e80*/  LDS R142, [R142+UR9] ;  /* 0x000000098e8e7984 */ /* 0x000fe20008000800 */
                                                                                                /* 0x000000924b927241 */
                                                                                                /* 0x000fe4000000808f */
[----:B------:R-:W-:Y:S01]  /*5ea0*/  LOP3.LUT R75, R74, 0x80008000, RZ, 0xfc, !PT ;  /* 0x800080004a4b7812 */ /* 0x000fe200078efcff */
[----:B------:R-:W0:Y:S01]  /*5eb0*/  LDS R83, [R82+UR9] ;  /* 0x0000000952537984 */ /* 0x000e220008000800 */
[----:B------:R-:W1:Y:S02]  /*5ec0*/  LDC R143, c[0x0][0x994] ;  /* 0x00026500ff8f7b82 */ /* 0x000e640000000800 */
                                                                                                /* 0x0000004b4a917241 */
                                                                                                /* 0x000fc40000000078 */
                                                                                                /* 0x0000004b4a4a7241 */
                                                                                                /* 0x000fc80000008078 */
[----:B------:R-:W-:Y:S02]  /*5ef0*/  PRMT R74, R74, 0x5410, RZ ;  /* 0x000054104a4a7816 */ /* 0x000fe400000000ff */
[----:B-1----:R-:W-:-:S05]  /*5f00*/  HSET2.BF.GE.AND R143, R43.H0_H0, R143, PT ;  /* 0x0000008f2b8f7233 */ /* 0x002fca0003806880 */
[----:B------:R-:W-:Y:S01]  /*5f10*/  HFMA2 R143, -R143, UR7.H0_H0, R42.H0_H0 ;  /* 0x200000078f8f7c31 */ /* 0x000fe2000804012a */
[C-C-:B0-----:R-:W-:Y:S02]  /*5f20*/  PRMT R75, R83.reuse, 0x5410, R142.reuse ;  /* 0x00005410534b7816 */ /* 0x141fe4000000008e */
[----:B------:R-:W-:-:S04]  /*5f30*/  PRMT R120, R83, 0x7632, R142 ;  /* 0x0000763253787816 */ /* 0x000fc8000000008e */
[----:B------:R-:W-:Y:S02]  /*5f40*/  HFMA2.MMA R83, R75, 1, 1, -R74 ;  /* 0x3c003c004b537835 */ /* 0x000fe4000010004a */
[----:B------:R-:W0:Y:S02]  /*5f50*/  LDC.64 R74, c[0x0][0x998] ;  /* 0x00026600ff4a7b82 */ /* 0x000e240000000a00 */
[C---:B0-----:R-:W-:Y:S02]  /*5f60*/  IDP.2A.LO.S16.S8 R142, R143.reuse, UR8, R74 ;  /* 0x000000088f8e7c26 */ /* 0x041fe4000800164a */
[----:B------:R-:W-:Y:S01]  /*5f70*/  IDP.2A.HI.S16.S8 R143, R143, UR10, R75 ;  /* 0x0000000a8f8f7c26 */ /* 0x000fe2000800364b */
[----:B------:R-:W-:Y:S02]  /*5f80*/  PRMT R75, R146, 0x5410, RZ ;  /* 0x00005410924b7816 */ /* 0x000fe400000000ff */
[----:B------:R-:W-:Y:S03]  /*5f90*/  LDS R74, [R142+UR9] ;  /* 0x000000098e4a7984 */ /* 0x000fe60008000800 */
[----:B------:R-:W-:-:S02]  /*5fa0*/  HADD2 R120, R120, -R75 ;  /* 0x8000004b78787230 */ /* 0x000fc40000000000 */
[----:B------:R-:W0:Y:S02]  /*5fb0*/  LDS R75, [R143+UR9] ;  /* 0x000000098f4b7984 */ /* 0x000e240008000800 */
[C-C-:B0-----:R-:W-:Y:S02]  /*5fc0*/  PRMT R146, R74.reuse, 0x5410, R75.reuse ;  /* 0x000054104a927816 */ /* 0x141fe4000000004b */
[----:B------:R-:W-:-:S04]  /*5fd0*/  PRMT R75, R74, 0x7632, R75 ;  /* 0x000076324a4b7816 */ /* 0x000fc8000000004b */
[----:B------:R-:W-:Y:S01]  /*5fe0*/  HFMA2.MMA R145, R146, 1, 1, -R145 ;  /* 0x3c003c0092917835 */ /* 0x000fe20000100091 */
[----:B------:R-:W-:-:S09]  /*5ff0*/  HADD2 R144, R75, -R144 ;  /* 0x800000904b907230 */ /* 0x000fd20000000000 */
                                                                                                /* 0x00000053914a7241 */
                                                                                                /* 0x000fe400000003ff */
                                                                                                /* 0x00000053914b7242 */
                                                                                                /* 0x000fe400000017ff */
[----:B------:R-:W0:Y:S02]  /*6020*/  POPC R146, R74 ;  /* 0x0000004a00927309 */ /* 0x000e240000000000 */
                                                                                                /* 0x0000005391947241 */
                                                                                                /* 0x000fe2000000104b */
[----:B------:R-:W-:-:S05]  /*6040*/  IMAD.SHL.U32 R75, R75, 0x2, RZ ;  /* 0x000000024b4b7824 */ /* 0x000fca00078e00ff */
[----:B------:R-:W-:Y:S01]  /*6050*/  LOP3.LUT R75, R75, 0x1e, RZ, 0xc0, !PT ;  /* 0x0000001e4b4b7812 */ /* 0x000fe200078ec0ff */
[----:B------:R-:W-:-:S03]  /*6060*/  HFMA2.MMA R148, R148, R110, -RZ ;  /* 0x0000006e94947235 */ /* 0x000fc600001000ff */
[----:B------:R-:W-:Y:S02]  /*6070*/  SHF.L.U32 R75, R164, R75, RZ ;  /* 0x0000004ba44b7219 */ /* 0x000fe400000006ff */
[----:B0-----:R-:W-:-:S04]  /*6080*/  LOP3.LUT R146, R146, 0x1, RZ, 0xc0, !PT ;  /* 0x0000000192927812 */ /* 0x001fc800078ec0ff */
[----:B------:R-:W-:-:S04]  /*6090*/  ISETP.NE.U32.AND P0, PT, R146, 0x1, PT ;  /* 0x000000019200780c */ /* 0x000fc80003f05070 */
[----:B------:R-:W-:-:S04]  /*60a0*/  SEL R147, R165, 0xa820a820, !P0 ;  /* 0xa820a820a5937807 */ /* 0x000fc80004000000 */
                                                                                                /* 0x4040009393927241 */
                                                                                                /* 0x000fe4000000004a */
                                                                                                /* 0x00000078904a7242 */
                                                                                                /* 0x000fe400000017ff */
[----:B------:R-:W-:Y:S02]  /*60d0*/  LOP3.LUT R146, R146, R75, RZ, 0xfc, !PT ;  /* 0x0000004b92927212 */ /* 0x000fe400078efcff */
                                                                                                /* 0x00000078904b7241 */
                                                                                                /* 0x000fe400000003ff */
                                                                                                /* 0x0000007890937241 */
                                                                                                /* 0x000fe2000000104a */
[----:B------:R-:W-:Y:S01]  /*6100*/  IMAD.SHL.U32 R74, R74, 0x2, RZ ;  /* 0x000000024a4a7824 */ /* 0x000fe200078e00ff */
[----:B------:R-:W0:Y:S03]  /*6110*/  POPC R149, R75 ;  /* 0x0000004b00957309 */ /* 0x000e260000000000 */
[----:B------:R-:W-:Y:S01]  /*6120*/  HMUL2 R147, R147, R110 ;  /* 0x0000006e93937232 */ /* 0x000fe20000000000 */
[----:B------:R-:W-:-:S04]  /*6130*/  LOP3.LUT R74, R74, 0x1e, RZ, 0xc0, !PT ;  /* 0x0000001e4a4a7812 */ /* 0x000fc800078ec0ff */
[----:B------:R-:W-:Y:S02]  /*6140*/  SHF.L.U32 R74, R164, R74, RZ ;  /* 0x0000004aa44a7219 */ /* 0x000fe400000006ff */
[----:B0-----:R-:W-:-:S04]  /*6150*/  LOP3.LUT R149, R149, 0x1, RZ, 0xc0, !PT ;  /* 0x0000000195957812 */ /* 0x001fc800078ec0ff */
[----:B------:R-:W-:-:S04]  /*6160*/  ISETP.NE.U32.AND P0, PT, R149, 0x1, PT ;  /* 0x000000019500780c */ /* 0x000fc80003f05070 */
[----:B------:R-:W-:Y:S02]  /*6170*/  SEL R149, R165, 0xa820a820, !P0 ;  /* 0xa820a820a5957807 */ /* 0x000fe40004000000 */
[----:B------:R-:W-:Y:S02]  /*6180*/  PLOP3.LUT P0, PT, PT, PT, UP0, 0x40, 0x0 ;  /* 0x000000000000781c */ /* 0x000fe40003f0e808 */
                                                                                                /* 0x4040009595957241 */
                                                                                                /* 0x000fe4000000004b */
[----:B------:R-:W-:Y:S02]  /*61a0*/  HMNMX2 R75, |R147|, 65504, 65504, PT ;  /* 0x7bff7bff934b7840 */ /* 0x000fe40003800200 */
[----:B------:R-:W-:-:S03]  /*61b0*/  LOP3.LUT R147, R149, R74, RZ, 0xfc, !PT ;  /* 0x0000004a95937212 */ /* 0x000fc600078efcff */
[----:B------:R-:W-:-:S04]  /*61c0*/  LOP3.LUT R74, R75, 0x80008000, RZ, 0xfc, !PT ;  /* 0x800080004b4a7812 */ /* 0x000fc800078efcff */
                                                                                                /* 0x0000004a4b957241 */
                                                                                                /* 0x000fca0000000093 */
[----:B------:R-:W-:Y:S01]  /*61e0*/  HADD2 R144, R144, R149 ;  /* 0x0000009590907230 */ /* 0x000fe20000000000 */
                                                                                                /* 0x0000004a4b957241 */
                                                                                                /* 0x000fe40000008093 */
[----:B------:R-:W-:-:S03]  /*6200*/  HMNMX2 R74, |R148|, 65504, 65504, PT ;  /* 0x7bff7bff944a7840 */ /* 0x000fc60003800200 */
[----:B------:R-:W-:Y:S02]  /*6210*/  HADD2 R149, R120.H0_H0, R149.H0_H0 ;  /* 0x2000009578957230 */ /* 0x000fe40000000800 */
[----:B------:R-:W-:-:S04]  /*6220*/  LOP3.LUT R120, R74, 0x80008000, RZ, 0xfc, !PT ;  /* 0x800080004a787812 */ /* 0x000fc800078efcff */
                                                                                                /* 0x000000784a947241 */
                                                                                                /* 0x000fe40000000092 */
                                                                                                /* 0x000000784a787241 */
                                                                                                /* 0x000fc80000008092 */
[----:B------:R-:W-:Y:S01]  /*6250*/  HFMA2.MMA R145, R145, 1, 1, R148 ;  /* 0x3c003c0091917835 */ /* 0x000fe20000000094 */
[----:B------:R-:W-:Y:S01]  /*6260*/  HADD2 R83, R83.H0_H0, R120.H0_H0 ;  /* 0x2000007853537230 */ /* 0x000fe20000000800 */
[----:B------:R-:W-:-:S04]  /*6270*/  LOP3.LUT R120, R146, 0xffff, RZ, 0xc0, !PT ;  /* 0x0000ffff92787812 */ /* 0x000fc800078ec0ff */
[----:B------:R-:W-:Y:S02]  /*6280*/  PRMT R120, R147, 0x1054, R120 ;  /* 0x0000105493787816 */ /* 0x000fe40000000078 */
[----:B------:R-:W-:Y:S02]  /*6290*/  PRMT R83, R83, 0x5410, R149 ;  /* 0x0000541053537816 */ /* 0x000fe40000000095 */
[C-C-:B------:R-:W-:Y:S02]  /*62a0*/  PRMT R147, R145.reuse, 0x5410, R144.reuse ;  /* 0x0000541091937816 */ /* 0x140fe40000000090 */
[----:B------:R-:W-:-:S03]  /*62b0*/  PRMT R144, R145, 0x7632, R144 ;  /* 0x0000763291907816 */ /* 0x000fc60000000090 */
[----:B------:R0:W-:Y:S04]  /*62c0*/  STS [R142+UR9], R147 ;  /* 0x000000938e007988 */ /* 0x0001e80008000809 */
[----:B------:R0:W-:Y:S04]  /*62d0*/  STS [R143+UR9], R144 ;  /* 0x000000908f007988 */ /* 0x0001e80008000809 */
[----:B------:R0:W-:Y:S01]  /*62e0*/  STS [R82+UR9], R83 ;  /* 0x0000005352007988 */ /* 0x0001e20008000809 */
[----:B------:R-:W-:Y:S06]  /*62f0*/  BAR.SYNC 0x0 ;  /* 0x000000ff0000791d */ /* 0x000fec0000000000 */
[----:B0-----:R-:W-:Y:S05]  /*6300*/  @P0 BRA `(.L_x_14) ;  /* 0x000000b800000947 */ /* 0x001fea0003800000 */
[----:B------:R-:W0:Y:S01]  /*6310*/  LDC R144, c[0x0][0x9ac] ;  /* 0x00026b00ff907b82 */ /* 0x000e220000000800 */
[----:B------:R-:W-:Y:S01]  /*6320*/  LOP3.LUT R82, R135, 0xffff, RZ, 0xc0, !PT ;  /* 0x0000ffff87527812 */ /* 0x000fe200078ec0ff */
[----:B------:R-:W-:Y:S01]  /*6330*/  UISETP.NE.AND UP0, UPT, UR6, 0xa, UPT ;  /* 0x0000000a0600788c */ /* 0x000fe2000bf05270 */
[----:B------:R-:W-:Y:S02]  /*6340*/  LOP3.LUT R145, R76, 0x80008000, RZ, 0xfc, !PT ;  /* 0x800080004c917812 */ /* 0x000fe400078efcff */
[----:B------:R-:W-:Y:S02]  /*6350*/  SHF.R.U32.HI R135, RZ, 0x10, R135 ;  /* 0x00000010ff877819 */ /* 0x000fe40000011687 */
                                                                                                /* 0x000000914c8f7241 */
                                                                                                /* 0x000fe20000000052 */
[----:B------:R-:W1:Y:S01]  /*6370*/  LDC R142, c[0x0][0x9b8] ;  /* 0x00026e00ff8e7b82 */ /* 0x000e620000000800 */
                                                                                                /* 0x000000914c917241 */
                                                                                                /* 0x000fe40000008052 */
[----:B------:R-:W-:-:S04]  /*6390*/  LOP3.LUT R146, R4, 0x80008000, RZ, 0xfc, !PT ;  /* 0x8000800004927812 */ /* 0x000fc800078efcff */
                                                                                                /* 0x00000092044c7241 */
                                                                                                /* 0x000fe20000000087 */
[----:B------:R-:W2:Y:S01]  /*63b0*/  LDC.64 R82, c[0x0][0x9b0] ;  /* 0x00026c00ff527b82 */ /* 0x000ea20000000a00 */
                                                                                                /* 0x0000009204927241 */
                                                                                                /* 0x000fce0000008087 */
[----:B------:R-:W3:Y:S01]  /*63d0*/  LDC R147, c[0x0][0x9bc] ;  /* 0x00026f00ff937b82 */ /* 0x000ee20000000800 */
[----:B0-----:R-:W-:-:S05]  /*63e0*/  HSET2.BF.GE.AND R144, R43.H0_H0, R144, PT ;  /* 0x000000902b907233 */ /* 0x001fca0003806880 */
[----:B------:R-:W-:Y:S02]  /*63f0*/  HFMA2 R144, -R144, UR7.H0_H0, R42.H0_H0 ;  /* 0x2000000790907c31 */ /* 0x000fe4000804012a */
[----:B------:R-:W0:Y:S01]  /*6400*/  LDC R148, c[0x0][0x9c0] ;  /* 0x00027000ff947b82 */ /* 0x000e220000000800 */
[----:B-1----:R-:W-:-:S05]  /*6410*/  HSET2.BF.GE.AND R4, R43.H0_H0, R142, PT ;  /* 0x0000008e2b047233 */ /* 0x002fca0003806880 */
[----:B------:R-:W-:Y:S02]  /*6420*/  HFMA2 R4, -R4, UR7.H0_H0, R42.H0_H0 ;  /* 0x2000000704047c31 */ /* 0x000fe4000804012a */
[C---:B--2---:R-:W-:Y:S02]  /*6430*/  IDP.2A.LO.S16.S8 R82, R144.reuse, UR8, R82 ;  /* 0x0000000890527c26 */ /* 0x044fe40008001652 */
[----:B------:R-:W-:-:S03]  /*6440*/  IDP.2A.HI.S16.S8 R144, R144, UR10, R83 ;  /* 0x0000000a90907c26 */ /* 0x000fc60008003653 */
[----:B------:R-:W-:Y:S01]  /*6450*/  LDS R149, [R82+UR9] ;  /* 0x0000000952957984 */ /* 0x000fe20008000800 */
[----:B---3--:R-:W-:-:S03]  /*6460*/  IDP.2A.LO.S16.S8 R142, R4, UR8, R147 ;  /* 0x00000008048e7c26 */ /* 0x008fc60008001693 */
[----:B------:R-:W1:Y:S01]  /*6470*/  LDS R135, [R144+UR9] ;  /* 0x0000000990877984 */ /* 0x000e620008000800 */
[----:B0-----:R-:W-:-:S03]  /*6480*/  IDP.2A.HI.S16.S8 R83, R4, UR10, R148 ;  /* 0x0000000a04537c26 */ /* 0x001fc60008003694 */
[----:B------:R-:W-:Y:S04]  /*6490*/  LDS R148, [R142+UR9] ;  /* 0x000000098e947984 */ /* 0x000fe80008000800 */
[----:B------:R-:W0:Y:S01]  /*64a0*/  LDS R4, [R83+UR9] ;  /* 0x0000000953047984 */ /* 0x000e220008000800 */
[C-C-:B-1----:R-:W-:Y:S02]  /*64b0*/  PRMT R147, R149.reuse, 0x5410, R135.reuse ;  /* 0x0000541095937816 */ /* 0x142fe40000000087 */
[----:B------:R-:W-:-:S04]  /*64c0*/  PRMT R149, R149, 0x7632, R135 ;  /* 0x0000763295957816 */ /* 0x000fc80000000087 */
[----:B------:R-:W-:Y:S02]  /*64d0*/  HFMA2.MMA R143, R147, 1, 1, -R143 ;  /* 0x3c003c00938f7835 */ /* 0x000fe4000010008f */
[----:B------:R-:W-:Y:S02]  /*64e0*/  HFMA2.MMA R76, R149, 1, 1, -R76 ;  /* 0x3c003c00954c7835 */ /* 0x000fe4000010004c */
[----:B------:R-:W1:Y:S01]  /*64f0*/  LDC R149, c[0x0][0x9c8] ;  /* 0x00027200ff957b82 */ /* 0x000e620000000800 */
[C-C-:B0-----:R-:W-:Y:S02]  /*6500*/  PRMT R135, R148.reuse, 0x5410, R4.reuse ;  /* 0x0000541094877816 */ /* 0x141fe40000000004 */
[----:B------:R-:W-:-:S05]  /*6510*/  PRMT R148, R148, 0x7632, R4 ;  /* 0x0000763294947816 */ /* 0x000fca0000000004 */
[----:B------:R-:W0:Y:S01]  /*6520*/  LDC R4, c[0x0][0x9c4] ;  /* 0x00027100ff047b82 */ /* 0x000e220000000800 */
[----:B------:R-:W-:Y:S02]  /*6530*/  HADD2 R145, R135, -R145 ;  /* 0x8000009187917230 */ /* 0x000fe40000000000 */
[----:B------:R-:W-:-:S05]  /*6540*/  HADD2 R146, R148, -R146 ;  /* 0x8000009294927230 */ /* 0x000fca0000000000 */
                                                                                                /* 0x000000924c947241 */
                                                                                                /* 0x000fe400000003ff */
[----:B0-----:R-:W-:-:S05]  /*6560*/  HSET2.BF.GE.AND R4, R43.H0_H0, R4, PT ;  /* 0x000000042b047233 */ /* 0x001fca0003806880 */
[----:B------:R-:W-:-:S05]  /*6570*/  HFMA2 R4, -R4, UR7.H0_H0, R42.H0_H0 ;  /* 0x2000000704047c31 */ /* 0x000fca000804012a */
[----:B-1----:R-:W-:Y:S02]  /*6580*/  IDP.2A.LO.S16.S8 R4, R4, UR8, R149 ;  /* 0x0000000804047c26 */ /* 0x002fe40008001695 */
[----:B------:R-:W-:-:S04]  /*6590*/  IMAD.MOV.U32 R149, RZ, RZ, 0x7c00 ;  /* 0x00007c00ff957424 */ /* 0x000fc800078e00ff */
[----:B------:R-:W0:Y:S01]  /*65a0*/  LDS R4, [R4+UR9] ;  /* 0x0000000904047984 */ /* 0x000e220008000800 */
[----:B------:R-:W-:-:S04]  /*65b0*/  PRMT R149, R149, 0x5410, R149 ;  /* 0x0000541095957816 */ /* 0x000fc80000000095 */
[C-C-:B0-----:R-:W-:Y:S02]  /*65c0*/  PRMT R147, R4.reuse, 0x7632, R149.reuse ;  /* 0x0000763204937816 */ /* 0x141fe40000000095 */
[----:B------:R-:W-:Y:S02]  /*65d0*/  PRMT R4, R4, 0x7610, R149 ;  /* 0x0000761004047816 */ /* 0x000fe40000000095 */
                                                                                                /* 0x000000ff93877241 */
                                                                                                /* 0x000fca00000003ff */
[----:B------:R-:W-:Y:S01]  /*65f0*/  IMAD R135, R135, 0x10, R148 ;  /* 0x0000001087877824 */ /* 0x000fe200078e0294 */
                                                                                                /* 0x000000924c947242 */
                                                                                                /* 0x000fc8000000179b */
                                                                                                /* 0x000000924c967241 */
                                                                                                /* 0x000fc80000001094 */
                                                                                                /* 0x0000009396337242 */
                                                                                                /* 0x000fc80000001733 */
                                                                                                /* 0x0000009396937241 */
                                                                                                /* 0x000fe40000001033 */
[----:B------:R-:W0:Y:S01]  /*6640*/  POPC R150, R135 ;  /* 0x0000008700967309 */ /* 0x000e220000000000 */
                                                                                                /* 0x200000ff94947241 */
                                                                                                /* 0x000fe40000001033 */
[----:B------:R-:W-:-:S03]  /*6660*/  HMUL2 R147, R147, R110 ;  /* 0x0000006e93937232 */ /* 0x000fc60000000000 */
[----:B------:R-:W-:-:S05]  /*6670*/  IMAD.SHL.U32 R148, R148, 0x2, RZ ;  /* 0x0000000294947824 */ /* 0x000fca00078e00ff */
[----:B------:R-:W-:-:S04]  /*6680*/  LOP3.LUT R148, R148, 0x1e, RZ, 0xc0, !PT ;  /* 0x0000001e94947812 */ /* 0x000fc800078ec0ff */
[----:B------:R-:W-:Y:S02]  /*6690*/  SHF.L.U32 R148, R164, R148, RZ ;  /* 0x00000094a4947219 */ /* 0x000fe400000006ff */
[----:B0-----:R-:W-:-:S04]  /*66a0*/  LOP3.LUT R150, R150, 0x1, RZ, 0xc0, !PT ;  /* 0x0000000196967812 */ /* 0x001fc800078ec0ff */
[----:B------:R-:W-:-:S04]  /*66b0*/  ISETP.NE.U32.AND P0, PT, R150, 0x1, PT ;  /* 0x000000019600780c */ /* 0x000fc80003f05070 */
[----:B------:R-:W-:-:S04]  /*66c0*/  SEL R150, R165, 0xa820a820, !P0 ;  /* 0xa820a820a5967807 */ /* 0x000fc80004000000 */
                                                                                                /* 0x4040009696877241 */
                                                                                                /* 0x000fe40000000087 */
                                                                                                /* 0x000000918f967241 */
                                                                                                /* 0x000fe400000003ff */
[----:B------:R-:W-:Y:S02]  /*66f0*/  LOP3.LUT R135, R148, R135, RZ, 0xfc, !PT ;  /* 0x0000008794877212 */ /* 0x000fe400078efcff */
                                                                                                /* 0x000000ff04947241 */
                                                                                                /* 0x000fca00000003ff */
[----:B------:R-:W-:Y:S01]  /*6710*/  IMAD R148, R148, 0x10, R150 ;  /* 0x0000001094947824 */ /* 0x000fe200078e0296 */
                                                                                                /* 0x000000918f967242 */
                                                                                                /* 0x000fc8000000179b */
                                                                                                /* 0x000000918f977241 */
                                                                                                /* 0x000fc80000001096 */
                                                                                                /* 0x0000000497347242 */
                                                                                                /* 0x000fc80000001734 */
                                                                                                /* 0x0000000497977241 */
                                                                                                /* 0x000fe40000001034 */
[----:B------:R-:W0:Y:S04]  /*6760*/  POPC R4, R148 ;  /* 0x0000009400047309 */ /* 0x000e280000000000 */
[----:B------:R-:W-:Y:S01]  /*6770*/  HFMA2.MMA R151, R151, R110, -RZ ;  /* 0x0000006e97977235 */ /* 0x000fe200001000ff */
[----:B0-----:R-:W-:-:S04]  /*6780*/  LOP3.LUT R4, R4, 0x1, RZ, 0xc0, !PT ;  /* 0x0000000104047812 */ /* 0x001fc800078ec0ff */
[----:B------:R-:W-:Y:S02]  /*6790*/  ISETP.NE.U32.AND P0, PT, R4, 0x1, PT ;  /* 0x000000010400780c */ /* 0x000fe40003f05070 */
                                                                                                /* 0x200000ff96047241 */
                                                                                                /* 0x000fe40000001034 */
[----:B------:R-:W-:Y:S02]  /*67b0*/  SEL R150, R165, 0xa820a820, !P0 ;  /* 0xa820a820a5967807 */ /* 0x000fe40004000000 */
[----:B------:R-:W-:Y:S01]  /*67c0*/  PLOP3.LUT P0, PT, PT, PT, UP0, 0x40, 0x0 ;  /* 0x000000000000781c */ /* 0x000fe20003f0e808 */
[----:B------:R-:W-:Y:S01]  /*67d0*/  IMAD.SHL.U32 R4, R4, 0x2, RZ ;  /* 0x0000000204047824 */ /* 0x000fe200078e00ff */
                                                                                                /* 0x4040009696947241 */
                                                                                                /* 0x000fc80000000094 */
[----:B------:R-:W-:Y:S02]  /*67f0*/  LOP3.LUT R152, R4, 0x1e, RZ, 0xc0, !PT ;  /* 0x0000001e04987812 */ /* 0x000fe400078ec0ff */
[----:B------:R-:W-:Y:S02]  /*6800*/  HMNMX2 R4, |R147|, 65504, 65504, PT ;  /* 0x7bff7bff93047840 */ /* 0x000fe40003800200 */
[----:B------:R-:W-:-:S04]  /*6810*/  SHF.L.U32 R147, R164, R152, RZ ;  /* 0x00000098a4937219 */ /* 0x000fc800000006ff */
[----:B------:R-:W-:Y:S02]  /*6820*/  LOP3.LUT R147, R147, R148, RZ, 0xfc, !PT ;  /* 0x0000009493937212 */ /* 0x000fe400078efcff */
[----:B------:R-:W-:Y:S02]  /*6830*/  LOP3.LUT R148, R4, 0x80008000, RZ, 0xfc, !PT ;  /* 0x8000800004947812 */ /* 0x000fe400078efcff */
[----:B------:R-:W-:Y:S02]  /*6840*/  LOP3.LUT R152, R147, 0xffff, RZ, 0xc0, !PT ;  /* 0x0000ffff93987812 */ /* 0x000fe400078ec0ff */
                                                                                                /* 0x0000009404967241 */
                                                                                                /* 0x000fe40000000087 */
                                                                                                /* 0x0000009404947241 */
                                                                                                /* 0x000fe40000008087 */
[----:B------:R-:W-:Y:S01]  /*6870*/  PRMT R135, R135, 0x1054, R152 ;  /* 0x0000105487877816 */ /* 0x000fe20000000098 */
[----:B------:R-:W-:Y:S01]  /*6880*/  HADD2 R150, R76, R150 ;  /* 0x000000964c967230 */ /* 0x000fe20000000000 */
[----:B------:R-:W-:-:S02]  /*6890*/  HMNMX2 R76, |R151|, 65504, 65504, PT ;  /* 0x7bff7bff974c7840 */ /* 0x000fc40003800200 */
[----:B------:R-:W-:-:S03]  /*68a0*/  HFMA2.MMA R146, R146, 1, 1, R148 ;  /* 0x3c003c0092927835 */ /* 0x000fc60000000094 */
[----:B------:R-:W-:-:S04]  /*68b0*/  LOP3.LUT R148, R76, 0x80008000, RZ, 0xfc, !PT ;  /* 0x800080004c947812 */ /* 0x000fc800078efcff */
                                                                                                /* 0x000000944c977241 */
                                                                                                /* 0x000fe40000000093 */
                                                                                                /* 0x000000944c947241 */
                                                                                                /* 0x000fc60000008093 */
[----:B------:R-:W-:-:S03]  /*68e0*/  HADD2 R143, R143, R151 ;  /* 0x000000978f8f7230 */ /* 0x000fc60000000000 */
[----:B------:R-:W-:Y:S02]  /*68f0*/  HFMA2.MMA R145, R145, 1, 1, R148 ;  /* 0x3c003c0091917835 */ /* 0x000fe40000000094 */
[C-C-:B------:R-:W-:Y:S02]  /*6900*/  PRMT R148, R143.reuse, 0x5410, R150.reuse ;  /* 0x000054108f947816 */ /* 0x140fe40000000096 */
[----:B------:R-:W-:-:S03]  /*6910*/  PRMT R150, R143, 0x7632, R150 ;  /* 0x000076328f967816 */ /* 0x000fc60000000096 */
[----:B------:R0:W-:Y:S03]  /*6920*/  STS [R82+UR9], R148 ;  /* 0x0000009452007988 */ /* 0x0001e60008000809 */
[C-C-:B------:R-:W-:Y:S01]  /*6930*/  PRMT R143, R145.reuse, 0x5410, R146.reuse ;  /* 0x00005410918f7816 */ /* 0x140fe20000000092 */
[----:B------:R0:W-:Y:S01]  /*6940*/  STS [R144+UR9], R150 ;  /* 0x0000009690007988 */ /* 0x0001e20008000809 */
[----:B------:R-:W-:-:S03]  /*6950*/  PRMT R146, R145, 0x7632, R146 ;  /* 0x0000763291927816 */ /* 0x000fc60000000092 */
[----:B------:R0:W-:Y:S04]  /*6960*/  STS [R142+UR9], R143 ;  /* 0x0000008f8e007988 */ /* 0x0001e80008000809 */
        /* <DEDUP_REMOVED lines=8> */
[----:B0-----:R-:W-:-:S07]  /*69f0*/  HSET2.BF.GE.AND R82, R43.H0_H0, R82, PT ;  /* 0x000000522b527233 */ /* 0x001fce0003806880 */
[----:B------:R-:W0:Y:S01]  /*6a00*/  LDC R147, c[0x0][0x9dc] ;  /* 0x00027700ff937b82 */ /* 0x000e220000000800 */
[----:B------:R-:W-:-:S05]  /*6a10*/  HFMA2 R82, -R82, UR7.H0_H0, R42.H0_H0 ;  /* 0x2000000752527c31 */ /* 0x000fca000804012a */
[C---:B-1----:R-:W-:Y:S02]  /*6a20*/  IDP.2A.LO.S16.S8 R143, R82.reuse, UR8, R143 ;  /* 0x00000008528f7c26 */ /* 0x042fe4000800168f */
[----:B--2---:R-:W-:Y:S01]  /*6a30*/  IDP.2A.HI.S16.S8 R142, R82, UR10, R83 ;  /* 0x0000000a528e7c26 */ /* 0x004fe20008003653 */
[----:B------:R-:W-:Y:S02]  /*6a40*/  LOP3.LUT R82, R77, 0x80008000, RZ, 0xfc, !PT ;  /* 0x800080004d527812 */ /* 0x000fe400078efcff */
[----:B------:R-:W-:Y:S02]  /*6a50*/  LOP3.LUT R83, R78, 0x80008000, RZ, 0xfc, !PT ;  /* 0x800080004e537812 */ /* 0x000fe400078efcff */
                                                                                                /* 0x000000524d907241 */
                                                                                                /* 0x000fe20000000091 */
[----:B------:R-:W-:Y:S01]  /*6a70*/  LDS R146, [R142+UR9] ;  /* 0x000000098e927984 */ /* 0x000fe20008000800 */
                                                                                                /* 0x000000524d917241 */
                                                                                                /* 0x000fe40000008091 */
[----:B------:R-:W-:Y:S01]  /*6a90*/  SHF.R.U32.HI R82, RZ, 0x10, R121 ;  /* 0x00000010ff527819 */ /* 0x000fe20000011679 */
[----:B------:R-:W1:Y:S01]  /*6aa0*/  LDS R77, [R143+UR9] ;  /* 0x000000098f4d7984 */ /* 0x000e620008000800 */
[----:B0-----:R-:W-:-:S02]  /*6ab0*/  HSET2.BF.GE.AND R147, R43.H0_H0, R147, PT ;  /* 0x000000932b937233 */ /* 0x001fc40003806880 */
                                                                                                /* 0x000000534e797241 */
                                                                                                /* 0x000fe40000000052 */
                                                                                                /* 0x000000534e4e7241 */
                                                                                                /* 0x000fe20000008052 */
[----:B------:R-:W-:Y:S01]  /*6ae0*/  HFMA2 R147, -R147, UR7.H0_H0, R42.H0_H0 ;  /* 0x2000000793937c31 */ /* 0x000fe2000804012a */
[----:B------:R-:W0:Y:S04]  /*6af0*/  LDC.64 R82, c[0x0][0x9e0] ;  /* 0x00027800ff527b82 */ /* 0x000e280000000a00 */
[C---:B0-----:R-:W-:Y:S02]  /*6b00*/  IDP.2A.LO.S16.S8 R82, R147.reuse, UR8, R82 ;  /* 0x0000000893527c26 */ /* 0x041fe40008001652 */
[----:B------:R-:W-:-:S05]  /*6b10*/  IDP.2A.HI.S16.S8 R83, R147, UR10, R83 ;  /* 0x0000000a93537c26 */ /* 0x000fca0008003653 */
[----:B------:R-:W-:Y:S01]  /*6b20*/  LDS R148, [R83+UR9] ;  /* 0x0000000953947984 */ /* 0x000fe20008000800 */
[C-C-:B-1----:R-:W-:Y:S02]  /*6b30*/  PRMT R147, R77.reuse, 0x5410, R146.reuse ;  /* 0x000054104d937816 */ /* 0x142fe40000000092 */
[----:B------:R-:W-:Y:S02]  /*6b40*/  PRMT R77, R77, 0x7632, R146 ;  /* 0x000076324d4d7816 */ /* 0x000fe40000000092 */
[----:B------:R-:W0:Y:S01]  /*6b50*/  LDS R146, [R82+UR9] ;  /* 0x0000000952927984 */ /* 0x000e220008000800 */
[----:B------:R-:W-:Y:S02]  /*6b60*/  HADD2 R144, R147, -R144 ;  /* 0x8000009093907230 */ /* 0x000fe40000000000 */
[----:B------:R-:W-:Y:S01]  /*6b70*/  HADD2 R77, R77, -R121 ;  /* 0x800000794d4d7230 */ /* 0x000fe20000000000 */
[C-C-:B0-----:R-:W-:Y:S02]  /*6b80*/  PRMT R121, R146.reuse, 0x5410, R148.reuse ;  /* 0x0000541092797816 */ /* 0x141fe40000000094 */
[----:B------:R-:W-:-:S02]  /*6b90*/  PRMT R146, R146, 0x7632, R148 ;  /* 0x0000763292927816 */ /* 0x000fc40000000094 */
[----:B------:R-:W0:Y:S02]  /*6ba0*/  LDC R148, c[0x0][0x9e8] ;  /* 0x00027a00ff947b82 */ /* 0x000e240000000800 */
[----:B------:R-:W-:Y:S02]  /*6bb0*/  HFMA2.MMA R145, R121, 1, 1, -R145 ;  /* 0x3c003c0079917835 */ /* 0x000fe40000100091 */
[----:B------:R-:W-:-:S04]  /*6bc0*/  HFMA2.MMA R146, R146, 1, 1, -R78 ;  /* 0x3c003c0092927835 */ /* 0x000fc8000010004e */
[----:B------:R-:W1:Y:S01]  /*6bd0*/  LDC R78, c[0x0][0x9ec] ;  /* 0x00027b00ff4e7b82 */ /* 0x000e620000000800 */
[----:B0-----:R-:W-:-:S05]  /*6be0*/  HSET2.BF.GE.AND R148, R43.H0_H0, R148, PT ;  /* 0x000000942b947233 */ /* 0x001fca0003806880 */
[----:B------:R-:W-:-:S05]  /*6bf0*/  HFMA2 R148, -R148, UR7.H0_H0, R42.H0_H0 ;  /* 0x2000000794947c31 */ /* 0x000fca000804012a */
[----:B-1----:R-:W-:Y:S01]  /*6c00*/  IDP.2A.LO.S16.S8 R78, R148, UR8, R78 ;  /* 0x00000008944e7c26 */ /* 0x002fe2000800164e */
                                                                                                /* 0x000000924d947241 */
                                                                                                /* 0x000fca00000003ff */
[----:B------:R-:W0:Y:S02]  /*6c20*/  LDS R78, [R78+UR9] ;  /* 0x000000094e4e7984 */ /* 0x000e240008000800 */
[C-C-:B0-----:R-:W-:Y:S02]  /*6c30*/  PRMT R147, R78.reuse, 0x7632, R149.reuse ;  /* 0x000076324e937816 */ /* 0x141fe40000000095 */
[----:B------:R-:W-:Y:S02]  /*6c40*/  PRMT R78, R78, 0x7610, R149 ;  /* 0x000076104e4e7816 */ /* 0x000fe40000000095 */
                                                                                                /* 0x000000ff93797241 */
                                                                                                /* 0x000fca00000003ff */
[----:B------:R-:W-:Y:S01]  /*6c60*/  IMAD R121, R121, 0x10, R148 ;  /* 0x0000001079797824 */ /* 0x000fe200078e0294 */
                                                                                                /* 0x000000924d947242 */
                                                                                                /* 0x000fc8000000179b */
                                                                                                /* 0x000000924d967241 */
                                                                                                /* 0x000fc80000001094 */
                                                                                                /* 0x0000009396357242 */
                                                                                                /* 0x000fc80000001735 */
                                                                                                /* 0x0000009396937241 */
                                                                                                /* 0x000fe40000001035 */
[----:B------:R-:W0:Y:S01]  /*6cb0*/  POPC R150, R121 ;  /* 0x0000007900967309 */ /* 0x000e220000000000 */
                                                                                                /* 0x200000ff94947241 */
                                                                                                /* 0x000fe40000001035 */
[----:B------:R-:W-:-:S03]  /*6cd0*/  HMUL2 R147, R147, R110 ;  /* 0x0000006e93937232 */ /* 0x000fc60000000000 */
[----:B------:R-:W-:-:S05]  /*6ce0*/  IMAD.SHL.U32 R148, R148, 0x2, RZ ;  /* 0x0000000294947824 */ /* 0x000fca00078e00ff */
[----:B------:R-:W-:-:S04]  /*6cf0*/  LOP3.LUT R148, R148, 0x1e, RZ, 0xc0, !PT ;  /* 0x0000001e94947812 */ /* 0x000fc800078ec0ff */
[----:B------:R-:W-:Y:S02]  /*6d00*/  SHF.L.U32 R148, R164, R148, RZ ;  /* 0x00000094a4947219 */ /* 0x000fe400000006ff */
[----:B0-----:R-:W-:-:S04]  /*6d10*/  LOP3.LUT R150, R150, 0x1, RZ, 0xc0, !PT ;  /* 0x0000000196967812 */ /* 0x001fc800078ec0ff */
[----:B------:R-:W-:-:S04]  /*6d20*/  ISETP.NE.U32.AND P0, PT, R150, 0x1, PT ;  /* 0x000000019600780c */ /* 0x000fc80003f05070 */
[----:B------:R-:W-:-:S04]  /*6d30*/  SEL R150, R165, 0xa820a820, !P0 ;  /* 0xa820a820a5967807 */ /* 0x000fc80004000000 */
                                                                                                /* 0x4040009696797241 */
                                                                                                /* 0x000fe40000000079 */
                                                                                                /* 0x0000009190967241 */
                                                                                                /* 0x000fe400000003ff */
[----:B------:R-:W-:Y:S02]  /*6d60*/  LOP3.LUT R121, R148, R121, RZ, 0xfc, !PT ;  /* 0x0000007994797212 */ /* 0x000fe400078efcff */
                                                                                                /* 0x000000ff4e947241 */
                                                                                                /* 0x000fca00000003ff */
[----:B------:R-:W-:Y:S01]  /*6d80*/  IMAD R148, R148, 0x10, R150 ;  /* 0x0000001094947824 */ /* 0x000fe200078e0296 */
                                                                                                /* 0x0000009190967242 */
                                                                                                /* 0x000fc8000000179b */
                                                                                                /* 0x0000009190977241 */
                                                                                                /* 0x000fc80000001096 */
                                                                                                /* 0x0000004e97367242 */
                                                                                                /* 0x000fc80000001736 */
                                                                                                /* 0x0000004e97977241 */
                                                                                                /* 0x000fe40000001036 */
[----:B------:R-:W0:Y:S04]  /*6dd0*/  POPC R78, R148 ;  /* 0x00000094004e7309 */ /* 0x000e280000000000 */
[----:B------:R-:W-:Y:S01]  /*6de0*/  HFMA2.MMA R151, R151, R110, -RZ ;  /* 0x0000006e97977235 */ /* 0x000fe200001000ff */
[----:B0-----:R-:W-:-:S04]  /*6df0*/  LOP3.LUT R78, R78, 0x1, RZ, 0xc0, !PT ;  /* 0x000000014e4e7812 */ /* 0x001fc800078ec0ff */
[----:B------:R-:W-:Y:S02]  /*6e00*/  ISETP.NE.U32.AND P0, PT, R78, 0x1, PT ;  /* 0x000000014e00780c */ /* 0x000fe40003f05070 */
                                                                                                /* 0x200000ff964e7241 */
                                                                                                /* 0x000fe40000001036 */
[----:B------:R-:W-:Y:S02]  /*6e20*/  SEL R150, R165, 0xa820a820, !P0 ;  /* 0xa820a820a5967807 */ /* 0x000fe40004000000 */
[----:B------:R-:W-:Y:S01]  /*6e30*/  PLOP3.LUT P0, PT, PT, PT, UP0, 0x40, 0x0 ;  /* 0x000000000000781c */ /* 0x000fe20003f0e808 */
[----:B------:R-:W-:Y:S01]  /*6e40*/  IMAD.SHL.U32 R78, R78, 0x2, RZ ;  /* 0x000000024e4e7824 */ /* 0x000fe200078e00ff */
                                                                                                /* 0x4040009696947241 */
                                                                                                /* 0x000fc80000000094 */
[----:B------:R-:W-:Y:S02]  /*6e60*/  LOP3.LUT R152, R78, 0x1e, RZ, 0xc0, !PT ;  /* 0x0000001e4e987812 */ /* 0x000fe400078ec0ff */
[----:B------:R-:W-:Y:S02]  /*6e70*/  HMNMX2 R78, |R147|, 65504, 65504, PT ;  /* 0x7bff7bff934e7840 */ /* 0x000fe40003800200 */
[----:B------:R-:W-:-:S04]  /*6e80*/  SHF.L.U32 R147, R164, R152, RZ ;  /* 0x00000098a4937219 */ /* 0x000fc800000006ff */
[----:B------:R-:W-:Y:S02]  /*6e90*/  LOP3.LUT R147, R147, R148, RZ, 0xfc, !PT ;  /* 0x0000009493937212 */ /* 0x000fe400078efcff */
[----:B------:R-:W-:-:S04]  /*6ea0*/  LOP3.LUT R148, R78, 0x80008000, RZ, 0xfc, !PT ;  /* 0x800080004e947812 */ /* 0x000fc800078efcff */
                                                                                                /* 0x000000944e967241 */
                                                                                                /* 0x000fe40000000079 */
                                                                                                /* 0x000000944e947241 */
                                                                                                /* 0x000fc60000008079 */
[----:B------:R-:W-:Y:S01]  /*6ed0*/  HADD2 R150, R77, R150 ;  /* 0x000000964d967230 */ /* 0x000fe20000000000 */
[----:B------:R-:W-:Y:S02]  /*6ee0*/  HMNMX2 R77, |R151|, 65504, 65504, PT ;  /* 0x7bff7bff974d7840 */ /* 0x000fe40003800200 */
[----:B------:R-:W-:-:S03]  /*6ef0*/  HFMA2.MMA R146, R146, 1, 1, R148 ;  /* 0x3c003c0092927835 */ /* 0x000fc60000000094 */
[----:B------:R-:W-:-:S04]  /*6f00*/  LOP3.LUT R148, R77, 0x80008000, RZ, 0xfc, !PT ;  /* 0x800080004d947812 */ /* 0x000fc800078efcff */
                                                                                                /* 0x000000944d977241 */
                                                                                                /* 0x000fe40000000093 */
                                                                                                /* 0x000000944d947241 */
                                                                                                /* 0x000fc60000008093 */
[----:B------:R-:W-:-:S03]  /*6f30*/  HADD2 R144, R144, R151 ;  /* 0x0000009790907230 */ /* 0x000fc60000000000 */
[----:B------:R-:W-:Y:S02]  /*6f40*/  HFMA2.MMA R145, R145, 1, 1, R148 ;  /* 0x3c003c0091917835 */ /* 0x000fe40000000094 */
[C-C-:B------:R-:W-:Y:S02]  /*6f50*/  PRMT R148, R144.reuse, 0x5410, R150.reuse ;  /* 0x0000541090947816 */ /* 0x140fe40000000096 */
[----:B------:R-:W-:Y:S02]  /*6f60*/  PRMT R150, R144, 0x7632, R150 ;  /* 0x0000763290967816 */ /* 0x000fe40000000096 */
[----:B------:R-:W-:Y:S01]  /*6f70*/  LOP3.LUT R144, R147, 0xffff, RZ, 0xc0, !PT ;  /* 0x0000ffff93907812 */ /* 0x000fe200078ec0ff */
[----:B------:R0:W-:Y:S03]  /*6f80*/  STS [R143+UR9], R148 ;  /* 0x000000948f007988 */ /* 0x0001e60008000809 */
[----:B------:R-:W-:Y:S01]  /*6f90*/  PRMT R121, R121, 0x1054, R144 ;  /* 0x0000105479797816 */ /* 0x000fe20000000090 */
[----:B------:R1:W-:Y:S01]  /*6fa0*/  STS [R142+UR9], R150 ;  /* 0x000000968e007988 */ /* 0x0003e20008000809 */
[----:B0-----:R-:W-:-:S02]  /*6fb0*/  PRMT R143, R145, 0x5410, R146 ;  /* 0x00005410918f7816 */ /* 0x001fc40000000092 */
[----:B------:R-:W-:-:S03]  /*6fc0*/  PRMT R146, R145, 0x7632, R146 ;  /* 0x0000763291927816 */ /* 0x000fc60000000092 */
[----:B------:R1:W-:Y:S04]  /*6fd0*/  STS [R82+UR9], R143 ;  /* 0x0000008f52007988 */ /* 0x0003e80008000809 */
[----:B------:R1:W-:Y:S01]  /*6fe0*/  STS [R83+UR9], R146 ;  /* 0x0000009253007988 */ /* 0x0003e20008000809 */
[----:B------:R-:W-:Y:S06]  /*6ff0*/  BAR.SYNC 0x0 ;  /* 0x000000ff0000791d */ /* 0x000fec0000000000 */
[----:B-1----:R-:W-:Y:S05]  /*7000*/  @P0 BRA `(.L_x_14) ;  /* 0x000000a800c00947 */ /* 0x002fea0003800000 */
[----:B------:R-:W0:Y:S01]  /*7010*/  LDC R142, c[0x0][0x9f4] ;  /* 0x00027d00ff8e7b82 */ /* 0x000e220000000800 */
[----:B------:R-:W-:Y:S01]  /*7020*/  LOP3.LUT R145, R136, 0xffff, RZ, 0xc0, !PT ;  /* 0x0000ffff88917812 */ /* 0x000fe200078ec0ff */
[----:B------:R-:W-:Y:S01]  /*7030*/  UISETP.NE.AND UP0, UPT, UR6, 0xc, UPT ;  /* 0x0000000c0600788c */ /* 0x000fe2000bf05270 */
[----:B------:R-:W-:Y:S02]  /*7040*/  SHF.R.U32.HI R146, RZ, 0x10, R136 ;  /* 0x00000010ff927819 */ /* 0x000fe40000011688 */
[----:B------:R-:W-:-:S03]  /*7050*/  LOP3.LUT R143, R6, 0x80008000, RZ, 0xfc, !PT ;  /* 0x80008000068f7812 */ /* 0x000fc600078efcff */
[----:B------:R-:W1:Y:S01]  /*7060*/  LDC.64 R82, c[0x0][0x9f8] ;  /* 0x00027e00ff527b82 */ /* 0x000e620000000a00 */
                                                                                                /* 0x0000008f06887241 */
                                                                                                /* 0x000fe40000000092 */
                                                                                                /* 0x0000008f06927241 */
                                                                                                /* 0x000fca0000008092 */
[----:B------:R-:W2:Y:S01]  /*7090*/  LDC R143, c[0x0][0xa04] ;  /* 0x00028100ff8f7b82 */ /* 0x000ea20000000800 */
[----:B0-----:R-:W-:-:S07]  /*70a0*/  HSET2.BF.GE.AND R142, R43.H0_H0, R142, PT ;  /* 0x0000008e2b8e7233 */ /* 0x001fce0003806880 */
[----:B------:R-:W0:Y:S01]  /*70b0*/  LDC R6, c[0x0][0xa08] ;  /* 0x00028200ff067b82 */ /* 0x000e220000000800 */
[----:B------:R-:W-:-:S05]  /*70c0*/  HFMA2 R142, -R142, UR7.H0_H0, R42.H0_H0 ;  /* 0x200000078e8e7c31 */ /* 0x000fca000804012a */
[C---:B-1----:R-:W-:Y:S02]  /*70d0*/  IDP.2A.LO.S16.S8 R82, R142.reuse, UR8, R82 ;  /* 0x000000088e527c26 */ /* 0x042fe40008001652 */
[----:B------:R-:W-:Y:S01]  /*70e0*/  IDP.2A.HI.S16.S8 R83, R142, UR10, R83 ;  /* 0x0000000a8e537c26 */ /* 0x000fe20008003653 */
[----:B------:R-:W-:-:S04]  /*70f0*/  LOP3.LUT R142, R5, 0x80008000, RZ, 0xfc, !PT ;  /* 0x80008000058e7812 */ /* 0x000fc800078efcff */
                                                                                                /* 0x0000008e05907241 */
                                                                                                /* 0x000fe20000000091 */
[----:B------:R-:W-:Y:S01]  /*7110*/  LDS R148, [R83+UR9] ;  /* 0x0000000953947984 */ /* 0x000fe20008000800 */
                                                                                                /* 0x0000008e05917241 */
                                                                                                /* 0x000fe40000008091 */
[----:B------:R-:W1:Y:S01]  /*7130*/  LDC R142, c[0x0][0xa00] ;  /* 0x00028000ff8e7b82 */ /* 0x000e620000000800 */
[----:B------:R-:W3:Y:S01]  /*7140*/  LDS R5, [R82+UR9] ;  /* 0x0000000952057984 */ /* 0x000ee20008000800 */
[----:B-1----:R-:W-:-:S05]  /*7150*/  HSET2.BF.GE.AND R142, R43.H0_H0, R142, PT ;  /* 0x0000008e2b8e7233 */ /* 0x002fca0003806880 */
[----:B------:R-:W-:-:S05]  /*7160*/  HFMA2 R142, -R142, UR7.H0_H0, R42.H0_H0 ;  /* 0x200000078e8e7c31 */ /* 0x000fca000804012a */
[C---:B--2---:R-:W-:Y:S02]  /*7170*/  IDP.2A.LO.S16.S8 R143, R142.reuse, UR8, R143 ;  /* 0x000000088e8f7c26 */ /* 0x044fe4000800168f */
[----:B0-----:R-:W-:-:S03]  /*7180*/  IDP.2A.HI.S16.S8 R142, R142, UR10, R6 ;  /* 0x0000000a8e8e7c26 */ /* 0x001fc60008003606 */
[----:B------:R-:W-:Y:S01]  /*7190*/  LDS R6, [R143+UR9] ;  /* 0x000000098f067984 */ /* 0x000fe20008000800 */
[C-C-:B---3--:R-:W-:Y:S02]  /*71a0*/  PRMT R147, R5.reuse, 0x5410, R148.reuse ;  /* 0x0000541005937816 */ /* 0x148fe40000000094 */
        /* <DEDUP_REMOVED lines=13> */
                                                                                                /* 0x0000009205947241 */
                                                                                                /* 0x000fca00000003ff */
[----:B------:R-:W0:Y:S02]  /*7290*/  LDS R6, [R6+UR9] ;  /* 0x0000000906067984 */ /* 0x000e240008000800 */
[C-C-:B0-----:R-:W-:Y:S02]  /*72a0*/  PRMT R147, R6.reuse, 0x7632, R149.reuse ;  /* 0x0000763206937816 */ /* 0x141fe40000000095 */
[----:B------:R-:W-:Y:S02]  /*72b0*/  PRMT R6, R6, 0x7610, R149 ;  /* 0x0000761006067816 */ /* 0x000fe40000000095 */
                                                                                                /* 0x000000ff93887241 */
                                                                                                /* 0x000fca00000003ff */
[----:B------:R-:W-:Y:S01]  /*72d0*/  IMAD R136, R136, 0x10, R148 ;  /* 0x0000001088887824 */ /* 0x000fe200078e0294 */
                                                                                                /* 0x0000009205947242 */
                                                                                                /* 0x000fc8000000179b */
                                                                                                /* 0x0000009205967241 */
                                                                                                /* 0x000fc80000001094 */
                                                                                                /* 0x0000009396377242 */
                                                                                                /* 0x000fc80000001737 */
                                                                                                /* 0x0000009396937241 */
                                                                                                /* 0x000fe40000001037 */
[----:B------:R-:W0:Y:S01]  /*7320*/  POPC R150, R136 ;  /* 0x0000008800967309 */ /* 0x000e220000000000 */
                                                                                                /* 0x200000ff94947241 */
                                                                                                /* 0x000fe40000001037 */
[----:B------:R-:W-:-:S03]  /*7340*/  HMUL2 R147, R147, R110 ;  /* 0x0000006e93937232 */ /* 0x000fc60000000000 */
[----:B------:R-:W-:-:S05]  /*7350*/  IMAD.SHL.U32 R148, R148, 0x2, RZ ;  /* 0x0000000294947824 */ /* 0x000fca00078e00ff */
[----:B------:R-:W-:-:S04]  /*7360*/  LOP3.LUT R148, R148, 0x1e, RZ, 0xc0, !PT ;  /* 0x0000001e94947812 */ /* 0x000fc800078ec0ff */
[----:B------:R-:W-:Y:S02]  /*7370*/  SHF.L.U32 R148, R164, R148, RZ ;  /* 0x00000094a4947219 */ /* 0x000fe400000006ff */
[----:B0-----:R-:W-:-:S04]  /*7380*/  LOP3.LUT R150, R150, 0x1, RZ, 0xc0, !PT ;  /* 0x0000000196967812 */ /* 0x001fc800078ec0ff */
[----:B------:R-:W-:-:S04]  /*7390*/  ISETP.NE.U32.AND P0, PT, R150, 0x1, PT ;  /* 0x000000019600780c */ /* 0x000fc80003f05070 */
[----:B------:R-:W-:-:S04]  /*73a0*/  SEL R150, R165, 0xa820a820, !P0 ;  /* 0xa820a820a5967807 */ /* 0x000fc80004000000 */
                                                                                                /* 0x4040009696887241 */
                                                                                                /* 0x000fe40000000088 */
                                                                                                /* 0x0000009190967241 */
                                                                                                /* 0x000fe400000003ff */
[----:B------:R-:W-:Y:S02]  /*73d0*/  LOP3.LUT R136, R148, R136, RZ, 0xfc, !PT ;  /* 0x0000008894887212 */ /* 0x000fe400078efcff */
                                                                                                /* 0x000000ff06947241 */
                                                                                                /* 0x000fca00000003ff */
[----:B------:R-:W-:Y:S01]  /*73f0*/  IMAD R148, R148, 0x10, R150 ;  /* 0x0000001094947824 */ /* 0x000fe200078e0296 */
                                                                                                /* 0x0000009190967242 */
                                                                                                /* 0x000fc8000000179b */
                                                                                                /* 0x0000009190977241 */
                                                                                                /* 0x000fc80000001096 */
                                                                                                /* 0x0000000697387242 */
                                                                                                /* 0x000fc80000001738 */
                                                                                                /* 0x0000000697977241 */
                                                                                                /* 0x000fe40000001038 */
[----:B------:R-:W0:Y:S04]  /*7440*/  POPC R6, R148 ;  /* 0x0000009400067309 */ /* 0x000e280000000000 */
[----:B------:R-:W-:Y:S01]  /*7450*/  HFMA2.MMA R151, R151, R110, -RZ ;  /* 0x0000006e97977235 */ /* 0x000fe200001000ff */
[----:B0-----:R-:W-:-:S04]  /*7460*/  LOP3.LUT R6, R6, 0x1, RZ, 0xc0, !PT ;  /* 0x0000000106067812 */ /* 0x001fc800078ec0ff */
[----:B------:R-:W-:Y:S02]  /*7470*/  ISETP.NE.U32.AND P0, PT, R6, 0x1, PT ;  /* 0x000000010600780c */ /* 0x000fe40003f05070 */
                                                                                                /* 0x200000ff96067241 */
                                                                                                /* 0x000fe40000001038 */
[----:B------:R-:W-:Y:S02]  /*7490*/  SEL R150, R165, 0xa820a820, !P0 ;  /* 0xa820a820a5967807 */ /* 0x000fe40004000000 */
[----:B------:R-:W-:Y:S01]  /*74a0*/  PLOP3.LUT P0, PT, PT, PT, UP0, 0x80, 0x0 ;  /* 0x000000000000781c */ /* 0x000fe20003f0f008 */
[----:B------:R-:W-:Y:S01]  /*74b0*/  IMAD.SHL.U32 R6, R6, 0x2, RZ ;  /* 0x0000000206067824 */ /* 0x000fe200078e00ff */
                                                                                                /* 0x4040009696947241 */
                                                                                                /* 0x000fe20000000094 */
[----:B------:R-:W-:-:S03]  /*74d0*/  UISETP.NE.AND UP0, UPT, UR6, 0xc, UPT ;  /* 0x0000000c0600788c */ /* 0x000fc6000bf05270 */
[----:B------:R-:W-:Y:S02]  /*74e0*/  LOP3.LUT R152, R6, 0x1e, RZ, 0xc0, !PT ;  /* 0x0000001e06987812 */ /* 0x000fe400078ec0ff */
[----:B------:R-:W-:Y:S02]  /*74f0*/  HMNMX2 R6, |R147|, 65504, 65504, PT ;  /* 0x7bff7bff93067840 */ /* 0x000fe40003800200 */
[----:B------:R-:W-:-:S04]  /*7500*/  SHF.L.U32 R147, R164, R152, RZ ;  /* 0x00000098a4937219 */ /* 0x000fc800000006ff */
[----:B------:R-:W-:Y:S02]  /*7510*/  LOP3.LUT R147, R147, R148, RZ, 0xfc, !PT ;  /* 0x0000009493937212 */ /* 0x000fe400078efcff */
[----:B------:R-:W-:-:S04]  /*7520*/  LOP3.LUT R148, R6, 0x80008000, RZ, 0xfc, !PT ;  /* 0x8000800006947812 */ /* 0x000fc800078efcff */
                                                                                                /* 0x0000009406967241 */
                                                                                                /* 0x000fe40000000088 */
                                                                                                /* 0x0000009406947241 */
                                                                                                /* 0x000fc60000008088 */
[----:B------:R-:W-:Y:S01]  /*7550*/  HADD2 R150, R5, R150 ;  /* 0x0000009605967230 */ /* 0x000fe20000000000 */
[----:B------:R-:W-:Y:S02]  /*7560*/  HMNMX2 R5, |R151|, 65504, 65504, PT ;  /* 0x7bff7bff97057840 */ /* 0x000fe40003800200 */
[----:B------:R-:W-:-:S03]  /*7570*/  HFMA2.MMA R146, R146, 1, 1, R148 ;  /* 0x3c003c0092927835 */ /* 0x000fc60000000094 */
[----:B------:R-:W-:-:S04]  /*7580*/  LOP3.LUT R148, R5, 0x80008000, RZ, 0xfc, !PT ;  /* 0x8000800005947812 */ /* 0x000fc800078efcff */
                                                                                                /* 0x0000009405977241 */
                                                                                                /* 0x000fe40000000093 */
                                                                                                /* 0x0000009405947241 */
                                                                                                /* 0x000fe40000008093 */
[----:B------:R-:W-:Y:S01]  /*75b0*/  LOP3.LUT R147, R147, 0xffff, RZ, 0xc0, !PT ;  /* 0x0000ffff93937812 */ /* 0x000fe200078ec0ff */
[----:B------:R-:W-:-:S03]  /*75c0*/  HADD2 R144, R144, R151 ;  /* 0x0000009790907230 */ /* 0x000fc60000000000 */
[----:B------:R-:W-:Y:S01]  /*75d0*/  HFMA2.MMA R145, R145, 1, 1, R148 ;  /* 0x3c003c0091917835 */ /* 0x000fe20000000094 */
[----:B------:R-:W-:Y:S02]  /*75e0*/  PRMT R136, R136, 0x1054, R147 ;  /* 0x0000105488887816 */ /* 0x000fe40000000093 */
[C-C-:B------:R-:W-:Y:S02]  /*75f0*/  PRMT R148, R144.reuse, 0x5410, R150.reuse ;  /* 0x0000541090947816 */ /* 0x140fe40000000096 */
[----:B------:R-:W-:-:S03]  /*7600*/  PRMT R150, R144, 0x7632, R150 ;  /* 0x0000763290967816 */ /* 0x000fc60000000096 */
[----:B------:R0:W-:Y:S04]  /*7610*/  STS [R82+UR9], R148 ;  /* 0x0000009452007988 */ /* 0x0001e80008000809 */
[----:B------:R1:W-:Y:S01]  /*7620*/  STS [R83+UR9], R150 ;  /* 0x0000009653007988 */ /* 0x0003e20008000809 */
[C-C-:B0-----:R-:W-:Y:S02]  /*7630*/  PRMT R82, R145.reuse, 0x5410, R146.reuse ;  /* 0x0000541091527816 */ /* 0x141fe40000000092 */
[----:B------:R-:W-:-:S03]  /*7640*/  PRMT R146, R145, 0x7632, R146 ;  /* 0x0000763291927816 */ /* 0x000fc60000000092 */
[----:B------:R1:W-:Y:S04]  /*7650*/  STS [R143+UR9], R82 ;  /* 0x000000528f007988 */ /* 0x0003e80008000809 */
[----:B------:R1:W-:Y:S01]  /*7660*/  STS [R142+UR9], R146 ;  /* 0x000000928e007988 */ /* 0x0003e20008000809 */
[----:B------:R-:W-:Y:S06]  /*7670*/  @!P0 BAR.SYNC 0x0 ;  /* 0x000000ff0000891d */ /* 0x000fec0000000000 */
[----:B------:R-:W-:-:S13]  /*7680*/  PLOP3.LUT P0, PT, PT, PT, UP0, 0x40, 0x0 ;  /* 0x000000000000781c */ /* 0x000fda0003f0e808 */
[----:B-1----:R-:W-:Y:S05]  /*7690*/  @P0 BRA `(.L_x_14) ;  /* 0x000000a4001c0947 */ /* 0x002fea0003800000 */
[----:B------:R-:W0:Y:S01]  /*76a0*/  LDC R82, c[0x0][0xa24] ;  /* 0x00028900ff527b82 */ /* 0x000e220000000800 */
[----:B------:R-:W-:Y:S01]  /*76b0*/  SHF.R.U32.HI R142, RZ, 0x10, R137 ;  /* 0x00000010ff8e7819 */ /* 0x000fe20000011689 */
[----:B------:R-:W-:Y:S01]  /*76c0*/  UISETP.NE.AND UP0, UPT, UR6, 0xd, UPT ;  /* 0x0000000d0600788c */ /* 0x000fe2000bf05270 */
[----:B------:R-:W-:Y:S02]  /*76d0*/  LOP3.LUT R145, R8, 0x80008000, RZ, 0xfc, !PT ;  /* 0x8000800008917812 */ /* 0x000fe400078efcff */
[----:B------:R-:W-:-:S03]  /*76e0*/  LOP3.LUT R137, R137, 0xffff, RZ, 0xc0, !PT ;  /* 0x0000ffff89897812 */ /* 0x000fc600078ec0ff */
[----:B------:R-:W1:Y:S08]  /*76f0*/  LDC R143, c[0x0][0xa2c] ;  /* 0x00028b00ff8f7b82 */ /* 0x000e700000000800 */
[----:B------:R-:W2:Y:S01]  /*7700*/  LDC R83, c[0x0][0xa28] ;  /* 0x00028a00ff537b82 */ /* 0x000ea20000000800 */
[----:B0-----:R-:W-:-:S05]  /*7710*/  HSET2.BF.GE.AND R82, R43.H0_H0, R82, PT ;  /* 0x000000522b527233 */ /* 0x001fca0003806880 */
[----:B------:R-:W-:-:S05]  /*7720*/  HFMA2 R82, -R82, UR7.H0_H0, R42.H0_H0 ;  /* 0x2000000752527c31 */ /* 0x000fca000804012a */
[C---:B-1----:R-:W-:Y:S01]  /*7730*/  IDP.2A.HI.S16.S8 R146, R82.reuse, UR10, R143 ;  /* 0x0000000a52927c26 */ /* 0x042fe2000800368f */
                                                                                                /* 0x00000091088f7241 */
                                                                                                /* 0x000fe4000000008e */
                                                                                                /* 0x0000009108087241 */
                                                                                                /* 0x000fe4000000808e */
[----:B------:R-:W-:Y:S01]  /*7760*/  LOP3.LUT R142, R7, 0x80008000, RZ, 0xfc, !PT ;  /* 0x80008000078e7812 */ /* 0x000fe200078efcff */
[----:B--2---:R-:W-:Y:S01]  /*7770*/  IDP.2A.LO.S16.S8 R82, R82, UR8, R83 ;  /* 0x0000000852527c26 */ /* 0x004fe20008001653 */
[----:B------:R-:W-:Y:S01]  /*7780*/  LDS R146, [R146+UR9] ;  /* 0x0000000992927984 */ /* 0x000fe20008000800 */
[----:B------:R-:W-:Y:S02]  /*7790*/  PRMT R8, R8, 0x5410, RZ ;  /* 0x0000541008087816 */ /* 0x000fe400000000ff */
                                                                                                /* 0x0000008e07907241 */
                                                                                                /* 0x000fe20000000089 */
[----:B------:R-:W0:Y:S01]  /*77b0*/  LDS R83, [R82+UR9] ;  /* 0x0000000952537984 */ /* 0x000e220008000800 */
                                                                                                /* 0x0000008e07077241 */
                                                                                                /* 0x000fc40000008089 */
[----:B------:R-:W1:Y:S02]  /*77d0*/  LDC R142, c[0x0][0xa18] ;  /* 0x00028600ff8e7b82 */ /* 0x000e640000000800 */
[----:B------:R-:W-:Y:S02]  /*77e0*/  PRMT R7, R7, 0x5410, RZ ;  /* 0x0000541007077816 */ /* 0x000fe400000000ff */
[----:B-1----:R-:W-:Y:S02]  /*77f0*/  HSET2.BF.GE.AND R142, R43.H0_H0, R142, PT ;  /* 0x0000008e2b8e7233 */ /* 0x002fe40003806880 */
[C-C-:B0-----:R-:W-:Y:S02]  /*7800*/  PRMT R148, R83.reuse, 0x5410, R146.reuse ;  /* 0x0000541053947816 */ /* 0x141fe40000000092 */
[----:B------:R-:W-:Y:S01]  /*7810*/  PRMT R137, R83, 0x7632, R146 ;  /* 0x0000763253897816 */ /* 0x000fe20000000092 */
[----:B------:R-:W-:Y:S01]  /*7820*/  HFMA2 R146, -R142, UR7.H0_H0, R42.H0_H0 ;  /* 0x200000078e927c31 */ /* 0x000fe2000804012a */
[----:B------:R-:W0:Y:S01]  /*7830*/  LDC R83, c[0x0][0xa20] ;  /* 0x00028800ff537b82 */ /* 0x000e220000000800 */
[----:B------:R-:W-:-:S03]  /*7840*/  HADD2 R145, R148, -R7 ;  /* 0x8000000794917230 */ /* 0x000fc60000000000 */
[----:B------:R-:W-:-:S04]  /*7850*/  HFMA2.MMA R137, R137, 1, 1, -R8 ;  /* 0x3c003c0089897835 */ /* 0x000fc80000100008 */
[----:B------:R-:W1:Y:S01]  /*7860*/  LDC R7, c[0x0][0xa1c] ;  /* 0x00028700ff077b82 */ /* 0x000e620000000800 */
[C---:B0-----:R-:W-:Y:S02]  /*7870*/  IDP.2A.HI.S16.S8 R83, R146.reuse, UR10, R83 ;  /* 0x0000000a92537c26 */ /* 0x041fe40008003653 */
[----:B-1----:R-:W-:-:S03]  /*7880*/  IDP.2A.LO.S16.S8 R142, R146, UR8, R7 ;  /* 0x00000008928e7c26 */ /* 0x002fc60008001607 */
[----:B------:R-:W-:Y:S04]  /*7890*/  LDS R7, [R83+UR9] ;  /* 0x0000000953077984 */ /* 0x000fe80008000800 */
[----:B------:R-:W0:Y:S02]  /*78a0*/  LDS R8, [R142+UR9] ;  /* 0x000000098e087984 */ /* 0x000e240008000800 */
[C-C-:B0-----:R-:W-:Y:S02]  /*78b0*/  PRMT R147, R8.reuse, 0x5410, R7.reuse ;  /* 0x0000541008937816 */ /* 0x141fe40000000007 */
[----:B------:R-:W-:-:S03]  /*78c0*/  PRMT R8, R8, 0x7632, R7 ;  /* 0x0000763208087816 */ /* 0x000fc60000000007 */
[----:B------:R-:W-:-:S03]  /*78d0*/  HADD2 R144, R147, -R144 ;  /* 0x8000009093907230 */ /* 0x000fc60000000000 */
[----:B------:R-:W-:Y:S02]  /*78e0*/  HFMA2.MMA R143, R8, 1, 1, -R143 ;  /* 0x3c003c00088f7835 */ /* 0x000fe4000010008f */
                                                                                                /* 0x0000009190087241 */
                                                                                                /* 0x000fe400000003ff */
                                                                                                /* 0x0000009190077242 */
                                                                                                /* 0x000fe400000017ff */
[----:B------:R-:W0:Y:S02]  /*7910*/  POPC R146, R8 ;  /* 0x0000000800927309 */ /* 0x000e240000000000 */
                                                                                                /* 0x0000009190947241 */
                                                                                                /* 0x000fe20000001007 */
[----:B------:R-:W-:-:S05]  /*7930*/  IMAD.SHL.U32 R7, R7, 0x2, RZ ;  /* 0x0000000207077824 */ /* 0x000fca00078e00ff */
[----:B------:R-:W-:Y:S01]  /*7940*/  LOP3.LUT R7, R7, 0x1e, RZ, 0xc0, !PT ;  /* 0x0000001e07077812 */ /* 0x000fe200078ec0ff */
[----:B------:R-:W-:-:S03]  /*7950*/  HFMA2.MMA R148, R148, R110, -RZ ;  /* 0x0000006e94947235 */ /* 0x000fc600001000ff */
[----:B------:R-:W-:Y:S02]  /*7960*/  SHF.L.U32 R7, R164, R7, RZ ;  /* 0x00000007a4077219 */ /* 0x000fe400000006ff */
[----:B0-----:R-:W-:-:S04]  /*7970*/  LOP3.LUT R146, R146, 0x1, RZ, 0xc0, !PT ;  /* 0x0000000192927812 */ /* 0x001fc800078ec0ff */
[----:B------:R-:W-:-:S04]  /*7980*/  ISETP.NE.U32.AND P0, PT, R146, 0x1, PT ;  /* 0x000000019200780c */ /* 0x000fc80003f05070 */
[----:B------:R-:W-:-:S04]  /*7990*/  SEL R146, R165, 0xa820a820, !P0 ;  /* 0xa820a820a5927807 */ /* 0x000fc80004000000 */
                                                                                                /* 0x4040009292927241 */
                                                                                                /* 0x000fe40000000008 */
                                                                                                /* 0x000000898f087241 */
                                                                                                /* 0x000fe400000003ff */
[----:B------:R-:W-:Y:S02]  /*79c0*/  LOP3.LUT R146, R146, R7, RZ, 0xfc, !PT ;  /* 0x0000000792927212 */ /* 0x000fe400078efcff */
[----:B------:R-:W0:Y:S01]  /*79d0*/  POPC R150, R8 ;  /* 0x0000000800967309 */ /* 0x000e220000000000 */
                                                                                                /* 0x000000898f077242 */
                                                                                                /* 0x000fc800000017ff */
                                                                                                /* 0x000000898f937241 */
                                                                                                /* 0x000fe20000001007 */
        /* <DEDUP_REMOVED lines=8> */
                                                                                                /* 0x4040009696967241 */
                                                                                                /* 0x000fe40000000008 */
[----:B------:R-:W-:Y:S02]  /*7a90*/  HMNMX2 R8, |R147|, 65504, 65504, PT ;  /* 0x7bff7bff93087840 */ /* 0x000fe40003800200 */
[----:B------:R-:W-:-:S03]  /*7aa0*/  LOP3.LUT R147, R150, R7, RZ, 0xfc, !PT ;  /* 0x0000000796937212 */ /* 0x000fc600078efcff */
[----:B------:R-:W-:-:S04]  /*7ab0*/  LOP3.LUT R7, R8, 0x80008000, RZ, 0xfc, !PT ;  /* 0x8000800008077812 */ /* 0x000fc800078efcff */
                                                                                                /* 0x0000000708967241 */
                                                                                                /* 0x000fca0000000093 */
[----:B------:R-:W-:Y:S01]  /*7ad0*/  HADD2 R143, R143, R150 ;  /* 0x000000968f8f7230 */ /* 0x000fe20000000000 */
                                                                                                /* 0x0000000708967241 */
                                                                                                /* 0x000fe40000008093 */
[----:B------:R-:W-:-:S03]  /*7af0*/  HMNMX2 R7, |R148|, 65504, 65504, PT ;  /* 0x7bff7bff94077840 */ /* 0x000fc60003800200 */
[----:B------:R-:W-:Y:S02]  /*7b00*/  HADD2 R150, R137.H0_H0, R150.H0_H0 ;  /* 0x2000009689967230 */ /* 0x000fe40000000800 */
[----:B------:R-:W-:-:S04]  /*7b10*/  LOP3.LUT R137, R7, 0x80008000, RZ, 0xfc, !PT ;  /* 0x8000800007897812 */ /* 0x000fc800078efcff */
                                                                                                /* 0x0000008907947241 */
                                                                                                /* 0x000fe40000000092 */
                                                                                                /* 0x0000008907897241 */
                                                                                                /* 0x000fc80000008092 */
        /* <DEDUP_REMOVED lines=24> */
                                                                                                /* 0x000000524f907241 */
                                                                                                /* 0x000fe20000000091 */
[----:B------:R-:W-:Y:S01]  /*7cd0*/  LDS R146, [R142+UR9] ;  /* 0x000000098e927984 */ /* 0x000fe20008000800 */
                                                                                                /* 0x000000524f917241 */
                                                                                                /* 0x000fe40000008091 */
[----:B------:R-:W-:Y:S01]  /*7cf0*/  SHF.R.U32.HI R82, RZ, 0x10, R122 ;  /* 0x00000010ff527819 */ /* 0x000fe2000001167a */
[----:B------:R-:W1:Y:S01]  /*7d00*/  LDS R79, [R143+UR9] ;  /* 0x000000098f4f7984 */ /* 0x000e620008000800 */
[----:B0-----:R-:W-:-:S02]  /*7d10*/  HSET2.BF.GE.AND R147, R43.H0_H0, R147, PT ;  /* 0x000000932b937233 */ /* 0x001fc40003806880 */
                                                                                                /* 0x00000053507a7241 */
                                                                                                /* 0x000fe40000000052 */
                                                                                                /* 0x0000005350507241 */
                                                                                                /* 0x000fe20000008052 */
[----:B------:R-:W-:Y:S01]  /*7d40*/  HFMA2 R147, -R147, UR7.H0_H0, R42.H0_H0 ;  /* 0x2000000793937c31 */ /* 0x000fe2000804012a */
[----:B------:R-:W0:Y:S04]  /*7d50*/  LDC.64 R82, c[0x0][0xa40] ;  /* 0x00029000ff527b82 */ /* 0x000e280000000a00 */
[C---:B0-----:R-:W-:Y:S02]  /*7d60*/  IDP.2A.LO.S16.S8 R82, R147.reuse, UR8, R82 ;  /* 0x0000000893527c26 */ /* 0x041fe40008001652 */
[----:B------:R-:W-:-:S05]  /*7d70*/  IDP.2A.HI.S16.S8 R83, R147, UR10, R83 ;  /* 0x0000000a93537c26 */ /* 0x000fca0008003653 */
[----:B------:R-:W-:Y:S01]  /*7d80*/  LDS R148, [R83+UR9] ;  /* 0x0000000953947984 */ /* 0x000fe20008000800 */
[C-C-:B-1----:R-:W-:Y:S02]  /*7d90*/  PRMT R147, R79.reuse, 0x5410, R146.reuse ;  /* 0x000054104f937816 */ /* 0x142fe40000000092 */
[----:B------:R-:W-:Y:S02]  /*7da0*/  PRMT R79, R79, 0x7632, R146 ;  /* 0x000076324f4f7816 */ /* 0x000fe40000000092 */
[----:B------:R-:W0:Y:S02]  /*7db0*/  LDS R146, [R82+UR9] ;  /* 0x0000000952927984 */ /* 0x000e240008000800 */
[----:B------:R-:W-:Y:S02]  /*7dc0*/  HFMA2.MMA R144, R147, 1, 1, -R144 ;  /* 0x3c003c0093907835 */ /* 0x000fe40000100090 */
[----:B------:R-:W-:Y:S01]  /*7dd0*/  HFMA2.MMA R79, R79, 1, 1, -R122 ;  /* 0x3c003c004f4f7835 */ /* 0x000fe2000010007a */
[----:B0-----:R-:W-:-:S02]  /*7de0*/  PRMT R122, R146, 0x5410, R148 ;  /* 0x00005410927a7816 */ /* 0x001fc40000000094 */
[----:B------:R-:W-:Y:S02]  /*7df0*/  PRMT R146, R146, 0x7632, R148 ;  /* 0x0000763292927816 */ /* 0x000fe40000000094 */
[----:B------:R-:W0:Y:S01]  /*7e00*/  LDC R148, c[0x0][0xa48] ;  /* 0x00029200ff947b82 */ /* 0x000e220000000800 */
[----:B------:R-:W-:Y:S02]  /*7e10*/  HADD2 R145, R122, -R145 ;  /* 0x800000917a917230 */ /* 0x000fe40000000000 */
[----:B------:R-:W-:-:S05]  /*7e20*/  HADD2 R146, R146, -R80 ;  /* 0x8000005092927230 */ /* 0x000fca0000000000 */
[----:B------:R-:W1:Y:S01]  /*7e30*/  LDC R80, c[0x0][0xa4c] ;  /* 0x00029300ff507b82 */ /* 0x000e620000000800 */
[----:B0-----:R-:W-:-:S05]  /*7e40*/  HSET2.BF.GE.AND R148, R43.H0_H0, R148, PT ;  /* 0x000000942b947233 */ /* 0x001fca0003806880 */
[----:B------:R-:W-:-:S05]  /*7e50*/  HFMA2 R148, -R148, UR7.H0_H0, R42.H0_H0 ;  /* 0x2000000794947c31 */ /* 0x000fca000804012a */
[----:B-1----:R-:W-:Y:S01]  /*7e60*/  IDP.2A.LO.S16.S8 R80, R148, UR8, R80 ;  /* 0x0000000894507c26 */ /* 0x002fe20008001650 */
                                                                                                /* 0x000000924f947241 */
                                                                                                /* 0x000fca00000003ff */
[----:B------:R-:W0:Y:S02]  /*7e80*/  LDS R80, [R80+UR9] ;  /* 0x0000000950507984 */ /* 0x000e240008000800 */
[C-C-:B0-----:R-:W-:Y:S02]  /*7e90*/  PRMT R147, R80.reuse, 0x7632, R149.reuse ;  /* 0x0000763250937816 */ /* 0x141fe40000000095 */
[----:B------:R-:W-:Y:S02]  /*7ea0*/  PRMT R80, R80, 0x7610, R149 ;  /* 0x0000761050507816 */ /* 0x000fe40000000095 */
                                                                                                /* 0x000000ff937a7241 */
                                                                                                /* 0x000fca00000003ff */
[----:B------:R-:W-:Y:S01]  /*7ec0*/  IMAD R122, R122, 0x10, R148 ;  /* 0x000000107a7a7824 */ /* 0x000fe200078e0294 */
                                                                                                /* 0x000000924f947242 */
                                                                                                /* 0x000fc8000000179b */
                                                                                                /* 0x000000924f967241 */
                                                                                                /* 0x000fc80000001094 */
                                                                                                /* 0x0000009396397242 */
                                                                                                /* 0x000fc80000001739 */
                                                                                                /* 0x0000009396937241 */
                                                                                                /* 0x000fe40000001039 */
[----:B------:R-:W0:Y:S01]  /*7f10*/  POPC R150, R122 ;  /* 0x0000007a00967309 */ /* 0x000e220000000000 */
                                                                                                /* 0x200000ff94947241 */
                                                                                                /* 0x000fe40000001039 */
[----:B------:R-:W-:-:S03]  /*7f30*/  HMUL2 R147, R147, R110 ;  /* 0x0000006e93937232 */ /* 0x000fc60000000000 */
[----:B------:R-:W-:-:S05]  /*7f40*/  IMAD.SHL.U32 R148, R148, 0x2, RZ ;  /* 0x0000000294947824 */ /* 0x000fca00078e00ff */
[----:B------:R-:W-:-:S04]  /*7f50*/  LOP3.LUT R148, R148, 0x1e, RZ, 0xc0, !PT ;  /* 0x0000001e94947812 */ /* 0x000fc800078ec0ff */
[----:B------:R-:W-:Y:S02]  /*7f60*/  SHF.L.U32 R148, R164, R148, RZ ;  /* 0x00000094a4947219 */ /* 0x000fe400000006ff */
[----:B0-----:R-:W-:-:S04]  /*7f70*/  LOP3.LUT R150, R150, 0x1, RZ, 0xc0, !PT ;  /* 0x0000000196967812 */ /* 0x001fc800078ec0ff */
[----:B------:R-:W-:-:S04]  /*7f80*/  ISETP.NE.U32.AND P0, PT, R150, 0x1, PT ;  /* 0x000000019600780c */ /* 0x000fc80003f05070 */
[----:B------:R-:W-:-:S04]  /*7f90*/  SEL R150, R165, 0xa820a820, !P0 ;  /* 0xa820a820a5967807 */ /* 0x000fc80004000000 */
                                                                                                /* 0x40400096967a7241 */
                                                                                                /* 0x000fe4000000007a */
                                                                                                /* 0x0000009190967241 */
                                                                                                /* 0x000fe400000003ff */
[----:B------:R-:W-:Y:S02]  /*7fc0*/  LOP3.LUT R122, R148, R122, RZ, 0xfc, !PT ;  /* 0x0000007a947a7212 */ /* 0x000fe400078efcff */
                                                                                                /* 0x000000ff50947241 */
                                                                                                /* 0x000fca00000003ff */
[----:B------:R-:W-:Y:S01]  /*7fe0*/  IMAD R148, R148, 0x10, R150 ;  /* 0x0000001094947824 */ /* 0x000fe200078e0296 */
                                                                                                /* 0x0000009190967242 */
                                                                                                /* 0x000fc8000000179b */
                                                                                                /* 0x0000009190977241 */
                                                                                                /* 0x000fc80000001096 */
                                                                                                /* 0x00000050973a7242 */
                                                                                                /* 0x000fc8000000173a */
                                                                                                /* 0x0000005097977241 */
                                                                                                /* 0x000fe4000000103a */
[----:B------:R-:W0:Y:S04]  /*8030*/  POPC R80, R148 ;  /* 0x0000009400507309 */ /* 0x000e280000000000 */
[----:B------:R-:W-:Y:S01]  /*8040*/  HFMA2.MMA R151, R151, R110, -RZ ;  /* 0x0000006e97977235 */ /* 0x000fe200001000ff */
[----:B0-----:R-:W-:-:S04]  /*8050*/  LOP3.LUT R80, R80, 0x1, RZ, 0xc0, !PT ;  /* 0x0000000150507812 */ /* 0x001fc800078ec0ff */
[----:B------:R-:W-:Y:S02]  /*8060*/  ISETP.NE.U32.AND P0, PT, R80, 0x1, PT ;  /* 0x000000015000780c */ /* 0x000fe40003f05070 */
                                                                                                /* 0x200000ff96507241 */
                                                                                                /* 0x000fe4000000103a */
[----:B------:R-:W-:Y:S02]  /*8080*/  SEL R150, R165, 0xa820a820, !P0 ;  /* 0xa820a820a5967807 */ /* 0x000fe40004000000 */
[----:B------:R-:W-:Y:S01]  /*8090*/  PLOP3.LUT P0, PT, PT, PT, UP0, 0x40, 0x0 ;  /* 0x000000000000781c */ /* 0x000fe20003f0e808 */
[----:B------:R-:W-:Y:S01]  /*80a0*/  IMAD.SHL.U32 R80, R80, 0x2, RZ ;  /* 0x0000000250507824 */ /* 0x000fe200078e00ff */
                                                                                                /* 0x4040009696947241 */
                                                                                                /* 0x000fc80000000094 */
[----:B------:R-:W-:Y:S02]  /*80c0*/  LOP3.LUT R152, R80, 0x1e, RZ, 0xc0, !PT ;  /* 0x0000001e50987812 */ /* 0x000fe400078ec0ff */
[----:B------:R-:W-:Y:S02]  /*80d0*/  HMNMX2 R80, |R147|, 65504, 65504, PT ;  /* 0x7bff7bff93507840 */ /* 0x000fe40003800200 */
[----:B------:R-:W-:-:S04]  /*80e0*/  SHF.L.U32 R147, R164, R152, RZ ;  /* 0x00000098a4937219 */ /* 0x000fc800000006ff */
[----:B------:R-:W-:Y:S02]  /*80f0*/  LOP3.LUT R147, R147, R148, RZ, 0xfc, !PT ;  /* 0x0000009493937212 */ /* 0x000fe400078efcff */
[----:B------:R-:W-:-:S04]  /*8100*/  LOP3.LUT R148, R80, 0x80008000, RZ, 0xfc, !PT ;  /* 0x8000800050947812 */ /* 0x000fc800078efcff */
                                                                                                /* 0x0000009450967241 */
                                                                                                /* 0x000fe4000000007a */
                                                                                                /* 0x0000009450947241 */
                                                                                                /* 0x000fc6000000807a */
[----:B------:R-:W-:Y:S01]  /*8130*/  HADD2 R150, R79, R150 ;  /* 0x000000964f967230 */ /* 0x000fe20000000000 */
[----:B------:R-:W-:Y:S02]  /*8140*/  HMNMX2 R79, |R151|, 65504, 65504, PT ;  /* 0x7bff7bff974f7840 */ /* 0x000fe40003800200 */
[----:B------:R-:W-:-:S03]  /*8150*/  HFMA2.MMA R146, R146, 1, 1, R148 ;  /* 0x3c003c0092927835 */ /* 0x000fc60000000094 */
[----:B------:R-:W-:-:S04]  /*8160*/  LOP3.LUT R148, R79, 0x80008000, RZ, 0xfc, !PT ;  /* 0x800080004f947812 */ /* 0x000fc800078efcff */
                                                                                                /* 0x000000944f977241 */
                                                                                                /* 0x000fe40000000093 */
                                                                                                /* 0x000000944f947241 */
                                                                                                /* 0x000fe40000008093 */
        /* <DEDUP_REMOVED lines=20> */
                                                                                                /* 0x0000008f0a8a7241 */
                                                                                                /* 0x000fe40000000092 */
                                                                                                /* 0x0000008f0a927241 */
                                                                                                /* 0x000fca0000008092 */
[----:B------:R-:W2:Y:S01]  /*82f0*/  LDC R143, c[0x0][0xa64] ;  /* 0x00029900ff8f7b82 */ /* 0x000ea20000000800 */
[----:B0-----:R-:W-:-:S07]  /*8300*/  HSET2.BF.GE.AND R142, R43.H0_H0, R142, PT ;  /* 0x0000008e2b8e7233 */ /* 0x001fce0003806880 */
[----:B------:R-:W0:Y:S01]  /*8310*/  LDC R10, c[0x0][0xa68] ;  /* 0x00029a00ff0a7b82 */ /* 0x000e220000000800 */
[----:B------:R-:W-:-:S05]  /*8320*/  HFMA2 R142, -R142, UR7.H0_H0, R42.H0_H0 ;  /* 0x200000078e8e7c31 */ /* 0x000fca000804012a */
[C---:B-1----:R-:W-:Y:S02]  /*8330*/  IDP.2A.LO.S16.S8 R82, R142.reuse, UR8, R82 ;  /* 0x000000088e527c26 */ /* 0x042fe40008001652 */
[----:B------:R-:W-:Y:S01]  /*8340*/  IDP.2A.HI.S16.S8 R83, R142, UR10, R83 ;  /* 0x0000000a8e537c26 */ /* 0x000fe20008003653 */
[----:B------:R-:W-:-:S04]  /*8350*/  LOP3.LUT R142, R9, 0x80008000, RZ, 0xfc, !PT ;  /* 0x80008000098e7812 */ /* 0x000fc800078efcff */
                                                                                                /* 0x0000008e09907241 */
                                                                                                /* 0x000fe20000000091 */
[----:B------:R-:W-:Y:S01]  /*8370*/  LDS R148, [R83+UR9] ;  /* 0x0000000953947984 */ /* 0x000fe20008000800 */
                                                                                                /* 0x0000008e09917241 */
                                                                                                /* 0x000fe40000008091 */
        /* <DEDUP_REMOVED lines=21> */
                                                                                                /* 0x0000009209947241 */
                                                                                                /* 0x000fca00000003ff */
[----:B------:R-:W0:Y:S02]  /*84f0*/  LDS R10, [R10+UR9] ;  /* 0x000000090a0a7984 */ /* 0x000e240008000800 */
[C-C-:B0-----:R-:W-:Y:S02]  /*8500*/  PRMT R147, R10.reuse, 0x7632, R149.reuse ;  /* 0x000076320a937816 */ /* 0x141fe40000000095 */
[----:B------:R-:W-:Y:S02]  /*8510*/  PRMT R10, R10, 0x7610, R149 ;  /* 0x000076100a0a7816 */ /* 0x000fe40000000095 */
                                                                                                /* 0x000000ff938a7241 */
                                                                                                /* 0x000fca00000003ff */
[----:B------:R-:W-:Y:S01]  /*8530*/  IMAD R138, R138, 0x10, R148 ;  /* 0x000000108a8a7824 */ /* 0x000fe200078e0294 */
                                                                                                /* 0x0000009209947242 */
                                                                                                /* 0x000fc8000000179b */
                                                                                                /* 0x0000009209967241 */
                                                                                                /* 0x000fc80000001094 */
                                                                                                /* 0x00000093963b7242 */
                                                                                                /* 0x000fc8000000173b */
                                                                                                /* 0x0000009396937241 */
                                                                                                /* 0x000fe4000000103b */
[----:B------:R-:W0:Y:S01]  /*8580*/  POPC R150, R138 ;  /* 0x0000008a00967309 */ /* 0x000e220000000000 */
                                                                                                /* 0x200000ff94947241 */
                                                                                                /* 0x000fe4000000103b */
[----:B------:R-:W-:-:S03]  /*85a0*/  HMUL2 R147, R147, R110 ;  /* 0x0000006e93937232 */ /* 0x000fc60000000000 */
[----:B------:R-:W-:-:S05]  /*85b0*/  IMAD.SHL.U32 R148, R148, 0x2, RZ ;  /* 0x0000000294947824 */ /* 0x000fca00078e00ff */
[----:B------:R-:W-:-:S04]  /*85c0*/  LOP3.LUT R148, R148, 0x1e, RZ, 0xc0, !PT ;  /* 0x0000001e94947812 */ /* 0x000fc800078ec0ff */
[----:B------:R-:W-:Y:S02]  /*85d0*/  SHF.L.U32 R148, R164, R148, RZ ;  /* 0x00000094a4947219 */ /* 0x000fe400000006ff */
[----:B0-----:R-:W-:-:S04]  /*85e0*/  LOP3.LUT R150, R150, 0x1, RZ, 0xc0, !PT ;  /* 0x0000000196967812 */ /* 0x001fc800078ec0ff */
[----:B------:R-:W-:-:S04]  /*85f0*/  ISETP.NE.U32.AND P0, PT, R150, 0x1, PT ;  /* 0x000000019600780c */ /* 0x000fc80003f05070 */
[----:B------:R-:W-:-:S04]  /*8600*/  SEL R150, R165, 0xa820a820, !P0 ;  /* 0xa820a820a5967807 */ /* 0x000fc80004000000 */
                                                                                                /* 0x40400096968a7241 */
                                                                                                /* 0x000fe4000000008a */
                                                                                                /* 0x0000009190967241 */
                                                                                                /* 0x000fe400000003ff */
[----:B------:R-:W-:Y:S02]  /*8630*/  LOP3.LUT R138, R148, R138, RZ, 0xfc, !PT ;  /* 0x0000008a948a7212 */ /* 0x000fe400078efcff */
                                                                                                /* 0x000000ff0a947241 */
                                                                                                /* 0x000fca00000003ff */
[----:B------:R-:W-:Y:S01]  /*8650*/  IMAD R148, R148, 0x10, R150 ;  /* 0x0000001094947824 */ /* 0x000fe200078e0296 */
                                                                                                /* 0x0000009190967242 */
                                                                                                /* 0x000fc8000000179b */
                                                                                                /* 0x0000009190977241 */
                                                                                                /* 0x000fc80000001096 */
                                                                                                /* 0x0000000a973c7242 */
                                                                                                /* 0x000fc8000000173c */
                                                                                                /* 0x0000000a97977241 */
                                                                                                /* 0x000fe4000000103c */
[----:B------:R-:W0:Y:S04]  /*86a0*/  POPC R10, R148 ;  /* 0x00000094000a7309 */ /* 0x000e280000000000 */
[----:B------:R-:W-:Y:S01]  /*86b0*/  HFMA2.MMA R151, R151, R110, -RZ ;  /* 0x0000006e97977235 */ /* 0x000fe200001000ff */
[----:B0-----:R-:W-:-:S04]  /*86c0*/  LOP3.LUT R10, R10, 0x1, RZ, 0xc0, !PT ;  /* 0x000000010a0a7812 */ /* 0x001fc800078ec0ff */
[----:B------:R-:W-:Y:S02]  /*86d0*/  ISETP.NE.U32.AND P0, PT, R10, 0x1, PT ;  /* 0x000000010a00780c */ /* 0x000fe40003f05070 */
                                                                                                /* 0x200000ff960a7241 */
                                                                                                /* 0x000fe4000000103c */
[----:B------:R-:W-:Y:S02]  /*86f0*/  SEL R150, R165, 0xa820a820, !P0 ;  /* 0xa820a820a5967807 */ /* 0x000fe40004000000 */
[----:B------:R-:W-:Y:S01]  /*8700*/  PLOP3.LUT P0, PT, PT, PT, UP0, 0x40, 0x0 ;  /* 0x000000000000781c */ /* 0x000fe20003f0e808 */
[----:B------:R-:W-:Y:S01]  /*8710*/  IMAD.SHL.U32 R10, R10, 0x2, RZ ;  /* 0x000000020a0a7824 */ /* 0x000fe200078e00ff */
                                                                                                /* 0x4040009696947241 */
                                                                                                /* 0x000fc80000000094 */
[----:B------:R-:W-:Y:S02]  /*8730*/  LOP3.LUT R152, R10, 0x1e, RZ, 0xc0, !PT ;  /* 0x0000001e0a987812 */ /* 0x000fe400078ec0ff */
[----:B------:R-:W-:Y:S02]  /*8740*/  HMNMX2 R10, |R147|, 65504, 65504, PT ;  /* 0x7bff7bff930a7840 */ /* 0x000fe40003800200 */
[----:B------:R-:W-:-:S04]  /*8750*/  SHF.L.U32 R147, R164, R152, RZ ;  /* 0x00000098a4937219 */ /* 0x000fc800000006ff */
[----:B------:R-:W-:Y:S02]  /*8760*/  LOP3.LUT R147, R147, R148, RZ, 0xfc, !PT ;  /* 0x0000009493937212 */ /* 0x000fe400078efcff */
[----:B------:R-:W-:-:S04]  /*8770*/  LOP3.LUT R148, R10, 0x80008000, RZ, 0xfc, !PT ;  /* 0x800080000a947812 */ /* 0x000fc800078efcff */
                                                                                                /* 0x000000940a967241 */
                                                                                                /* 0x000fe4000000008a */
                                                                                                /* 0x000000940a947241 */
                                                                                                /* 0x000fc6000000808a */
[----:B------:R-:W-:Y:S01]  /*87a0*/  HADD2 R150, R9, R150 ;  /* 0x0000009609967230 */ /* 0x000fe20000000000 */
[----:B------:R-:W-:Y:S02]  /*87b0*/  HMNMX2 R9, |R151|, 65504, 65504, PT ;  /* 0x7bff7bff97097840 */ /* 0x000fe40003800200 */
[----:B------:R-:W-:-:S03]  /*87c0*/  HFMA2.MMA R146, R146, 1, 1, R148 ;  /* 0x3c003c0092927835 */ /* 0x000fc60000000094 */
[----:B------:R-:W-:-:S04]  /*87d0*/  LOP3.LUT R148, R9, 0x80008000, RZ, 0xfc, !PT ;  /* 0x8000800009947812 */ /* 0x000fc800078efcff */
                                                                                                /* 0x0000009409977241 */
                                                                                                /* 0x000fe40000000093 */
                                                                                                /* 0x0000009409947241 */
                                                                                                /* 0x000fe40000008093 */
        /* <DEDUP_REMOVED lines=24> */
                                                                                                /* 0x000000910c8f7241 */
                                                                                                /* 0x000fe4000000008e */
                                                                                                /* 0x000000910c0c7241 */
                                                                                                /* 0x000fe4000000808e */
[----:B------:R-:W-:Y:S01]  /*89a0*/  LOP3.LUT R142, R11, 0x80008000, RZ, 0xfc, !PT ;  /* 0x800080000b8e7812 */ /* 0x000fe200078efcff */
[----:B--2---:R-:W-:Y:S01]  /*89b0*/  IDP.2A.LO.S16.S8 R82, R82, UR8, R83 ;  /* 0x0000000852527c26 */ /* 0x004fe20008001653 */
[----:B------:R-:W-:Y:S01]  /*89c0*/  LDS R146, [R146+UR9] ;  /* 0x0000000992927984 */ /* 0x000fe20008000800 */
[----:B------:R-:W-:Y:S02]  /*89d0*/  PRMT R12, R12, 0x5410, RZ ;  /* 0x000054100c0c7816 */ /* 0x000fe400000000ff */
                                                                                                /* 0x0000008e0b907241 */
                                                                                                /* 0x000fe2000000008b */
[----:B------:R-:W0:Y:S01]  /*89f0*/  LDS R83, [R82+UR9] ;  /* 0x0000000952537984 */ /* 0x000e220008000800 */
                                                                                                /* 0x0000008e0b0b7241 */
                                                                                                /* 0x000fc4000000808b */
        /* <DEDUP_REMOVED lines=18> */
                                                                                                /* 0x00000091900c7241 */
                                                                                                /* 0x000fe400000003ff */
                                                                                                /* 0x00000091900b7242 */
                                                                                                /* 0x000fe400000017ff */
[----:B------:R-:W0:Y:S02]  /*8b50*/  POPC R146, R12 ;  /* 0x0000000c00927309 */ /* 0x000e240000000000 */
                                                                                                /* 0x0000009190947241 */
                                                                                                /* 0x000fe2000000100b */
[----:B------:R-:W-:-:S05]  /*8b70*/  IMAD.SHL.U32 R11, R11, 0x2, RZ ;  /* 0x000000020b0b7824 */ /* 0x000fca00078e00ff */
[----:B------:R-:W-:Y:S01]  /*8b80*/  LOP3.LUT R11, R11, 0x1e, RZ, 0xc0, !PT ;  /* 0x0000001e0b0b7812 */ /* 0x000fe200078ec0ff */
[----:B------:R-:W-:-:S03]  /*8b90*/  HFMA2.MMA R148, R148, R110, -RZ ;  /* 0x0000006e94947235 */ /* 0x000fc600001000ff */
[----:B------:R-:W-:Y:S02]  /*8ba0*/  SHF.L.U32 R11, R164, R11, RZ ;  /* 0x0000000ba40b7219 */ /* 0x000fe400000006ff */
[----:B0-----:R-:W-:-:S04]  /*8bb0*/  LOP3.LUT R146, R146, 0x1, RZ, 0xc0, !PT ;  /* 0x0000000192927812 */ /* 0x001fc800078ec0ff */
[----:B------:R-:W-:-:S04]  /*8bc0*/  ISETP.NE.U32.AND P0, PT, R146, 0x1, PT ;  /* 0x000000019200780c */ /* 0x000fc80003f05070 */
[----:B------:R-:W-:-:S04]  /*8bd0*/  SEL R146, R165, 0xa820a820, !P0 ;  /* 0xa820a820a5927807 */ /* 0x000fc80004000000 */
                                                                                                /* 0x4040009292927241 */
                                                                                                /* 0x000fe4000000000c */
                                                                                                /* 0x0000008b8f0c7241 */
                                                                                                /* 0x000fe400000003ff */
[----:B------:R-:W-:Y:S02]  /*8c00*/  LOP3.LUT R146, R146, R11, RZ, 0xfc, !PT ;  /* 0x0000000b92927212 */ /* 0x000fe400078efcff */
[----:B------:R-:W0:Y:S01]  /*8c10*/  POPC R150, R12 ;  /* 0x0000000c00967309 */ /* 0x000e220000000000 */
                                                                                                /* 0x0000008b8f0b7242 */
                                                                                                /* 0x000fc800000017ff */
                                                                                                /* 0x0000008b8f937241 */
                                                                                                /* 0x000fe2000000100b */
        /* <DEDUP_REMOVED lines=8> */
                                                                                                /* 0x4040009696967241 */
                                                                                                /* 0x000fe4000000000c */
[----:B------:R-:W-:Y:S02]  /*8cd0*/  HMNMX2 R12, |R147|, 65504, 65504, PT ;  /* 0x7bff7bff930c7840 */ /* 0x000fe40003800200 */
[----:B------:R-:W-:-:S03]  /*8ce0*/  LOP3.LUT R147, R150, R11, RZ, 0xfc, !PT ;  /* 0x0000000b96937212 */ /* 0x000fc600078efcff */
[----:B------:R-:W-:-:S04]  /*8cf0*/  LOP3.LUT R11, R12, 0x80008000, RZ, 0xfc, !PT ;  /* 0x800080000c0b7812 */ /* 0x000fc800078efcff */
                                                                                                /* 0x0000000b0c967241 */
                                                                                                /* 0x000fca0000000093 */
[----:B------:R-:W-:Y:S01]  /*8d10*/  HADD2 R143, R143, R150 ;  /* 0x000000968f8f7230 */ /* 0x000fe20000000000 */
                                                                                                /* 0x0000000b0c967241 */
                                                                                                /* 0x000fe40000008093 */
[----:B------:R-:W-:-:S03]  /*8d30*/  HMNMX2 R11, |R148|, 65504, 65504, PT ;  /* 0x7bff7bff940b7840 */ /* 0x000fc60003800200 */
[----:B------:R-:W-:Y:S02]  /*8d40*/  HADD2 R150, R139.H0_H0, R150.H0_H0 ;  /* 0x200000968b967230 */ /* 0x000fe40000000800 */
[----:B------:R-:W-:-:S04]  /*8d50*/  LOP3.LUT R139, R11, 0x80008000, RZ, 0xfc, !PT ;  /* 0x800080000b8b7812 */ /* 0x000fc800078efcff */
                                                                                                /* 0x0000008b0b947241 */
                                                                                                /* 0x000fe40000000092 */
                                                                                                /* 0x0000008b0b8b7241 */
                                                                                                /* 0x000fc80000008092 */
        /* <DEDUP_REMOVED lines=24> */
                                                                                                /* 0x0000005251907241 */
                                                                                                /* 0x000fe20000000091 */
[----:B------:R-:W-:Y:S01]  /*8f10*/  LDS R146, [R142+UR9] ;  /* 0x000000098e927984 */ /* 0x000fe20008000800 */
                                                                                                /* 0x0000005251917241 */
                                                                                                /* 0x000fe40000008091 */
[----:B------:R-:W-:Y:S01]  /*8f30*/  SHF.R.U32.HI R82, RZ, 0x10, R123 ;  /* 0x00000010ff527819 */ /* 0x000fe2000001167b */
[----:B------:R-:W1:Y:S01]  /*8f40*/  LDS R81, [R143+UR9] ;  /* 0x000000098f517984 */ /* 0x000e620008000800 */
[----:B0-----:R-:W-:-:S02]  /*8f50*/  HSET2.BF.GE.AND R147, R43.H0_H0, R147, PT ;  /* 0x000000932b937233 */ /* 0x001fc40003806880 */
                                                                                                /* 0x00000053567b7241 */
                                                                                                /* 0x000fe40000000052 */
                                                                                                /* 0x0000005356567241 */
                                                                                                /* 0x000fe20000008052 */
        /* <DEDUP_REMOVED lines=19> */
                                                                                                /* 0x0000009251947241 */
                                                                                                /* 0x000fca00000003ff */
[----:B------:R-:W0:Y:S02]  /*90c0*/  LDS R86, [R86+UR9] ;  /* 0x0000000956567984 */ /* 0x000e240008000800 */
[C-C-:B0-----:R-:W-:Y:S02]  /*90d0*/  PRMT R147, R86.reuse, 0x7632, R149.reuse ;  /* 0x0000763256937816 */ /* 0x141fe40000000095 */
[----:B------:R-:W-:Y:S02]  /*90e0*/  PRMT R86, R86, 0x7610, R149 ;  /* 0x0000761056567816 */ /* 0x000fe40000000095 */
                                                                                                /* 0x000000ff937b7241 */
                                                                                                /* 0x000fca00000003ff */
[----:B------:R-:W-:Y:S01]  /*9100*/  IMAD R123, R123, 0x10, R148 ;  /* 0x000000107b7b7824 */ /* 0x000fe200078e0294 */
                                                                                                /* 0x0000009251947242 */
                                                                                                /* 0x000fc8000000179b */
                                                                                                /* 0x0000009251967241 */
                                                                                                /* 0x000fc80000001094 */
                                                                                                /* 0x00000093963d7242 */
                                                                                                /* 0x000fc8000000173d */
                                                                                                /* 0x0000009396937241 */
                                                                                                /* 0x000fe4000000103d */
[----:B------:R-:W0:Y:S01]  /*9150*/  POPC R150, R123 ;  /* 0x0000007b00967309 */ /* 0x000e220000000000 */
                                                                                                /* 0x200000ff94947241 */
                                                                                                /* 0x000fe4000000103d */
[----:B------:R-:W-:-:S03]  /*9170*/  HMUL2 R147, R147, R110 ;  /* 0x0000006e93937232 */ /* 0x000fc60000000000 */
[----:B------:R-:W-:-:S05]  /*9180*/  IMAD.SHL.U32 R148, R148, 0x2, RZ ;  /* 0x0000000294947824 */ /* 0x000fca00078e00ff */
[----:B------:R-:W-:-:S04]  /*9190*/  LOP3.LUT R148, R148, 0x1e, RZ, 0xc0, !PT ;  /* 0x0000001e94947812 */ /* 0x000fc800078ec0ff */
[----:B------:R-:W-:Y:S02]  /*91a0*/  SHF.L.U32 R148, R164, R148, RZ ;  /* 0x00000094a4947219 */ /* 0x000fe400000006ff */
[----:B0-----:R-:W-:-:S04]  /*91b0*/  LOP3.LUT R150, R150, 0x1, RZ, 0xc0, !PT ;  /* 0x0000000196967812 */ /* 0x001fc800078ec0ff */
[----:B------:R-:W-:-:S04]  /*91c0*/  ISETP.NE.U32.AND P0, PT, R150, 0x1, PT ;  /* 0x000000019600780c */ /* 0x000fc80003f05070 */
[----:B------:R-:W-:-:S04]  /*91d0*/  SEL R150, R165, 0xa820a820, !P0 ;  /* 0xa820a820a5967807 */ /* 0x000fc80004000000 */
                                                                                                /* 0x40400096967b7241 */
                                                                                                /* 0x000fe4000000007b */
                                                                                                /* 0x0000009190967241 */
                                                                                                /* 0x000fe400000003ff */
[----:B------:R-:W-:Y:S02]  /*9200*/  LOP3.LUT R123, R148, R123, RZ, 0xfc, !PT ;  /* 0x0000007b947b7212 */ /* 0x000fe400078efcff */
                                                                                                /* 0x000000ff56947241 */
                                                                                                /* 0x000fca00000003ff */
[----:B------:R-:W-:Y:S01]  /*9220*/  IMAD R148, R148, 0x10, R150 ;  /* 0x0000001094947824 */ /* 0x000fe200078e0296 */
                                                                                                /* 0x0000009190967242 */
                                                                                                /* 0x000fc8000000179b */
                                                                                                /* 0x0000009190977241 */
                                                                                                /* 0x000fc80000001096 */
                                                                                                /* 0x00000056973e7242 */
                                                                                                /* 0x000fc8000000173e */
                                                                                                /* 0x0000005697977241 */
                                                                                                /* 0x000fe4000000103e */
[----:B------:R-:W0:Y:S04]  /*9270*/  POPC R86, R148 ;  /* 0x0000009400567309 */ /* 0x000e280000000000 */
[----:B------:R-:W-:Y:S01]  /*9280*/  HFMA2.MMA R151, R151, R110, -RZ ;  /* 0x0000006e97977235 */ /* 0x000fe200001000ff */
[----:B0-----:R-:W-:-:S04]  /*9290*/  LOP3.LUT R86, R86, 0x1, RZ, 0xc0, !PT ;  /* 0x0000000156567812 */ /* 0x001fc800078ec0ff */
[----:B------:R-:W-:Y:S02]  /*92a0*/  ISETP.NE.U32.AND P0, PT, R86, 0x1, PT ;  /* 0x000000015600780c */ /* 0x000fe40003f05070 */
                                                                                                /* 0x200000ff96567241 */
                                                                                                /* 0x000fe4000000103e */
[----:B------:R-:W-:Y:S02]  /*92c0*/  SEL R150, R165, 0xa820a820, !P0 ;  /* 0xa820a820a5967807 */ /* 0x000fe40004000000 */
[----:B------:R-:W-:Y:S01]  /*92d0*/  PLOP3.LUT P0, PT, PT, PT, UP0, 0x40, 0x0 ;  /* 0x000000000000781c */ /* 0x000fe20003f0e808 */
[----:B------:R-:W-:Y:S01]  /*92e0*/  IMAD.SHL.U32 R86, R86, 0x2, RZ ;  /* 0x0000000256567824 */ /* 0x000fe200078e00ff */
                                                                                                /* 0x4040009696947241 */
                                                                                                /* 0x000fc80000000094 */
[----:B------:R-:W-:Y:S02]  /*9300*/  LOP3.LUT R152, R86, 0x1e, RZ, 0xc0, !PT ;  /* 0x0000001e56987812 */ /* 0x000fe400078ec0ff */
[----:B------:R-:W-:Y:S02]  /*9310*/  HMNMX2 R86, |R147|, 65504, 65504, PT ;  /* 0x7bff7bff93567840 */ /* 0x000fe40003800200 */
[----:B------:R-:W-:-:S04]  /*9320*/  SHF.L.U32 R147, R164, R152, RZ ;  /* 0x00000098a4937219 */ /* 0x000fc800000006ff */
[----:B------:R-:W-:Y:S02]  /*9330*/  LOP3.LUT R147, R147, R148, RZ, 0xfc, !PT ;  /* 0x0000009493937212 */ /* 0x000fe400078efcff */
[----:B------:R-:W-:-:S04]  /*9340*/  LOP3.LUT R148, R86, 0x80008000, RZ, 0xfc, !PT ;  /* 0x8000800056947812 */ /* 0x000fc800078efcff */
                                                                                                /* 0x0000009456967241 */
                                                                                                /* 0x000fe4000000007b */
                                                                                                /* 0x0000009456947241 */
                                                                                                /* 0x000fc6000000807b */
[----:B------:R-:W-:Y:S01]  /*9370*/  HADD2 R150, R81, R150 ;  /* 0x0000009651967230 */ /* 0x000fe20000000000 */
[----:B------:R-:W-:Y:S02]  /*9380*/  HMNMX2 R81, |R151|, 65504, 65504, PT ;  /* 0x7bff7bff97517840 */ /* 0x000fe40003800200 */
[----:B------:R-:W-:-:S03]  /*9390*/  HFMA2.MMA R146, R146, 1, 1, R148 ;  /* 0x3c003c0092927835 */ /* 0x000fc60000000094 */
[----:B------:R-:W-:-:S04]  /*93a0*/  LOP3.LUT R148, R81, 0x80008000, RZ, 0xfc, !PT ;  /* 0x8000800051947812 */ /* 0x000fc800078efcff */
                                                                                                /* 0x0000009451977241 */
                                                                                                /* 0x000fe40000000093 */
                                                                                                /* 0x0000009451947241 */
                                                                                                /* 0x000fc60000008093 */
        /* <DEDUP_REMOVED lines=20> */
                                                                                                /* 0x0000008f0e8c7241 */
                                                                                                /* 0x000fe40000000092 */
                                                                                                /* 0x0000008f0e927241 */
                                                                                                /* 0x000fca0000008092 */
[----:B------:R-:W2:Y:S01]  /*9530*/  LDC R143, c[0x0][0xac4] ;  /* 0x0002b100ff8f7b82 */ /* 0x000ea20000000800 */
[----:B0-----:R-:W-:-:S07]  /*9540*/  HSET2.BF.GE.AND R142, R43.H0_H0, R142, PT ;  /* 0x0000008e2b8e7233 */ /* 0x001fce0003806880 */
[----:B------:R-:W0:Y:S01]  /*9550*/  LDC R14, c[0x0][0xac8] ;  /* 0x0002b200ff0e7b82 */ /* 0x000e220000000800 */
[----:B------:R-:W-:-:S05]  /*9560*/  HFMA2 R142, -R142, UR7.H0_H0, R42.H0_H0 ;  /* 0x200000078e8e7c31 */ /* 0x000fca000804012a */
[C---:B-1----:R-:W-:Y:S02]  /*9570*/  IDP.2A.LO.S16.S8 R82, R142.reuse, UR8, R82 ;  /* 0x000000088e527c26 */ /* 0x042fe40008001652 */
[----:B------:R-:W-:Y:S01]  /*9580*/  IDP.2A.HI.S16.S8 R83, R142, UR10, R83 ;  /* 0x0000000a8e537c26 */ /* 0x000fe20008003653 */
[----:B------:R-:W-:-:S04]  /*9590*/  LOP3.LUT R142, R13, 0x80008000, RZ, 0xfc, !PT ;  /* 0x800080000d8e7812 */ /* 0x000fc800078efcff */
                                                                                                /* 0x0000008e0d907241 */
                                                                                                /* 0x000fe20000000091 */
[----:B------:R-:W-:Y:S01]  /*95b0*/  LDS R148, [R83+UR9] ;  /* 0x0000000953947984 */ /* 0x000fe20008000800 */
                                                                                                /* 0x0000008e0d917241 */
                                                                                                /* 0x000fe40000008091 */
        /* <DEDUP_REMOVED lines=21> */
                                                                                                /* 0x000000920d947241 */
                                                                                                /* 0x000fca00000003ff */
[----:B------:R-:W0:Y:S02]  /*9730*/  LDS R14, [R14+UR9] ;  /* 0x000000090e0e7984 */ /* 0x000e240008000800 */
[C-C-:B0-----:R-:W-:Y:S02]  /*9740*/  PRMT R147, R14.reuse, 0x7632, R149.reuse ;  /* 0x000076320e937816 */ /* 0x141fe40000000095 */
[----:B------:R-:W-:Y:S02]  /*9750*/  PRMT R14, R14, 0x7610, R149 ;  /* 0x000076100e0e7816 */ /* 0x000fe40000000095 */
                                                                                                /* 0x000000ff938c7241 */
                                                                                                /* 0x000fca00000003ff */
[----:B------:R-:W-:Y:S01]  /*9770*/  IMAD R140, R140, 0x10, R148 ;  /* 0x000000108c8c7824 */ /* 0x000fe200078e0294 */
                                                                                                /* 0x000000920d947242 */
                                                                                                /* 0x000fc8000000179b */
                                                                                                /* 0x000000920d967241 */
                                                                                                /* 0x000fc80000001094 */
                                                                                                /* 0x00000093963f7242 */
                                                                                                /* 0x000fc8000000173f */
                                                                                                /* 0x0000009396937241 */
                                                                                                /* 0x000fe4000000103f */
[----:B------:R-:W0:Y:S01]  /*97c0*/  POPC R150, R140 ;  /* 0x0000008c00967309 */ /* 0x000e220000000000 */
                                                                                                /* 0x200000ff94947241 */
                                                                                                /* 0x000fe4000000103f */
[----:B------:R-:W-:-:S03]  /*97e0*/  HMUL2 R147, R147, R110 ;  /* 0x0000006e93937232 */ /* 0x000fc60000000000 */
[----:B------:R-:W-:-:S05]  /*97f0*/  IMAD.SHL.U32 R148, R148, 0x2, RZ ;  /* 0x0000000294947824 */ /* 0x000fca00078e00ff */
[----:B------:R-:W-:-:S04]  /*9800*/  LOP3.LUT R148, R148, 0x1e, RZ, 0xc0, !PT ;  /* 0x0000001e94947812 */ /* 0x000fc800078ec0ff */
[----:B------:R-:W-:Y:S02]  /*9810*/  SHF.L.U32 R148, R164, R148, RZ ;  /* 0x00000094a4947219 */ /* 0x000fe400000006ff */
[----:B0-----:R-:W-:-:S04]  /*9820*/  LOP3.LUT R150, R150, 0x1, RZ, 0xc0, !PT ;  /* 0x0000000196967812 */ /* 0x001fc800078ec0ff */
[----:B------:R-:W-:-:S04]  /*9830*/  ISETP.NE.U32.AND P0, PT, R150, 0x1, PT ;  /* 0x000000019600780c */ /* 0x000fc80003f05070 */
[----:B------:R-:W-:-:S04]  /*9840*/  SEL R150, R165, 0xa820a820, !P0 ;  /* 0xa820a820a5967807 */ /* 0x000fc80004000000 */
                                                                                                /* 0x40400096968c7241 */
                                                                                                /* 0x000fe4000000008c */
                                                                                                /* 0x0000009190967241 */
                                                                                                /* 0x000fe400000003ff */
[----:B------:R-:W-:Y:S02]  /*9870*/  LOP3.LUT R140, R148, R140, RZ, 0xfc, !PT ;  /* 0x0000008c948c7212 */ /* 0x000fe400078efcff */
                                                                                                /* 0x000000ff0e947241 */
                                                                                                /* 0x000fca00000003ff */
[----:B------:R-:W-:Y:S01]  /*9890*/  IMAD R148, R148, 0x10, R150 ;  /* 0x0000001094947824 */ /* 0x000fe200078e0296 */
                                                                                                /* 0x0000009190967242 */
                                                                                                /* 0x000fc8000000179b */
                                                                                                /* 0x0000009190977241 */
                                                                                                /* 0x000fc80000001096 */
                                                                                                /* 0x0000000e97407242 */
                                                                                                /* 0x000fc80000001740 */
                                                                                                /* 0x0000000e97977241 */
                                                                                                /* 0x000fe40000001040 */
[----:B------:R-:W0:Y:S04]  /*98e0*/  POPC R14, R148 ;  /* 0x00000094000e7309 */ /* 0x000e280000000000 */
[----:B------:R-:W-:Y:S01]  /*98f0*/  HFMA2.MMA R151, R151, R110, -RZ ;  /* 0x0000006e97977235 */ /* 0x000fe200001000ff */
[----:B0-----:R-:W-:-:S04]  /*9900*/  LOP3.LUT R14, R14, 0x1, RZ, 0xc0, !PT ;  /* 0x000000010e0e7812 */ /* 0x001fc800078ec0ff */
[----:B------:R-:W-:Y:S02]  /*9910*/  ISETP.NE.U32.AND P0, PT, R14, 0x1, PT ;  /* 0x000000010e00780c */ /* 0x000fe40003f05070 */
                                                                                                /* 0x200000ff960e7241 */
                                                                                                /* 0x000fe40000001040 */
[----:B------:R-:W-:Y:S02]  /*9930*/  SEL R150, R165, 0xa820a820, !P0 ;  /* 0xa820a820a5967807 */ /* 0x000fe40004000000 */
[----:B------:R-:W-:Y:S01]  /*9940*/  PLOP3.LUT P0, PT, PT, PT, UP0, 0x80, 0x0 ;  /* 0x000000000000781c */ /* 0x000fe20003f0f008 */
[----:B------:R-:W-:Y:S01]  /*9950*/  IMAD.SHL.U32 R14, R14, 0x2, RZ ;  /* 0x000000020e0e7824 */ /* 0x000fe200078e00ff */
                                                                                                /* 0x4040009696947241 */
                                                                                                /* 0x000fe20000000094 */
[----:B------:R-:W-:-:S03]  /*9970*/  UISETP.NE.AND UP0, UPT, UR6, 0x12, UPT ;  /* 0x000000120600788c */ /* 0x000fc6000bf05270 */
[----:B------:R-:W-:Y:S02]  /*9980*/  LOP3.LUT R152, R14, 0x1e, RZ, 0xc0, !PT ;  /* 0x0000001e0e987812 */ /* 0x000fe400078ec0ff */
[----:B------:R-:W-:Y:S02]  /*9990*/  HMNMX2 R14, |R147|, 65504, 65504, PT ;  /* 0x7bff7bff930e7840 */ /* 0x000fe40003800200 */
[----:B------:R-:W-:-:S04]  /*99a0*/  SHF.L.U32 R147, R164, R152, RZ ;  /* 0x00000098a4937219 */ /* 0x000fc800000006ff */
[----:B------:R-:W-:Y:S02]  /*99b0*/  LOP3.LUT R147, R147, R148, RZ, 0xfc, !PT ;  /* 0x0000009493937212 */ /* 0x000fe400078efcff */
[----:B------:R-:W-:-:S04]  /*99c0*/  LOP3.LUT R148, R14, 0x80008000, RZ, 0xfc, !PT ;  /* 0x800080000e947812 */ /* 0x000fc800078efcff */
                                                                                                /* 0x000000940e967241 */
                                                                                                /* 0x000fe4000000008c */
                                                                                                /* 0x000000940e947241 */
                                                                                                /* 0x000fc6000000808c */
[----:B------:R-:W-:Y:S01]  /*99f0*/  HADD2 R150, R13, R150 ;  /* 0x000000960d967230 */ /* 0x000fe20000000000 */
[----:B------:R-:W-:Y:S02]  /*9a00*/  HMNMX2 R13, |R151|, 65504, 65504, PT ;  /* 0x7bff7bff970d7840 */ /* 0x000fe40003800200 */
[----:B------:R-:W-:-:S03]  /*9a10*/  HFMA2.MMA R146, R146, 1, 1, R148 ;  /* 0x3c003c0092927835 */ /* 0x000fc60000000094 */
[----:B------:R-:W-:-:S04]  /*9a20*/  LOP3.LUT R148, R13, 0x80008000, RZ, 0xfc, !PT ;  /* 0x800080000d947812 */ /* 0x000fc800078efcff */
                                                                                                /* 0x000000940d977241 */
                                                                                                /* 0x000fe40000000093 */
                                                                                                /* 0x000000940d947241 */
                                                                                                /* 0x000fe40000008093 */
        /* <DEDUP_REMOVED lines=25> */
                                                                                                /* 0x00000091108f7241 */
                                                                                                /* 0x000fe4000000008e */
                                                                                                /* 0x0000009110107241 */
                                                                                                /* 0x000fe4000000808e */
[----:B------:R-:W-:Y:S01]  /*9c00*/  LOP3.LUT R142, R15, 0x80008000, RZ, 0xfc, !PT ;  /* 0x800080000f8e7812 */ /* 0x000fe200078efcff */
[----:B--2---:R-:W-:Y:S01]  /*9c10*/  IDP.2A.LO.S16.S8 R82, R82, UR8, R83 ;  /* 0x0000000852527c26 */ /* 0x004fe20008001653 */
[----:B------:R-:W-:Y:S01]  /*9c20*/  LDS R146, [R146+UR9] ;  /* 0x0000000992927984 */ /* 0x000fe20008000800 */
[----:B------:R-:W-:Y:S02]  /*9c30*/  PRMT R16, R16, 0x5410, RZ ;  /* 0x0000541010107816 */ /* 0x000fe400000000ff */
                                                                                                /* 0x0000008e0f907241 */
                                                                                                /* 0x000fe2000000008d */
[----:B------:R-:W0:Y:S01]  /*9c50*/  LDS R83, [R82+UR9] ;  /* 0x0000000952537984 */ /* 0x000e220008000800 */
                                                                                                /* 0x0000008e0f0f7241 */
                                                                                                /* 0x000fc4000000808d */
        /* <DEDUP_REMOVED lines=18> */
                                                                                                /* 0x0000009190107241 */
                                                                                                /* 0x000fe400000003ff */
                                                                                                /* 0x00000091900f7242 */
                                                                                                /* 0x000fe400000017ff */
[----:B------:R-:W0:Y:S02]  /*9db0*/  POPC R146, R16 ;  /* 0x0000001000927309 */ /* 0x000e240000000000 */
                                                                                                /* 0x0000009190947241 */
                                                                                                /* 0x000fe2000000100f */
[----:B------:R-:W-:-:S05]  /*9dd0*/  IMAD.SHL.U32 R15, R15, 0x2, RZ ;  /* 0x000000020f0f7824 */ /* 0x000fca00078e00ff */
[----:B------:R-:W-:Y:S01]  /*9de0*/  LOP3.LUT R15, R15, 0x1e, RZ, 0xc0, !PT ;  /* 0x0000001e0f0f7812 */ /* 0x000fe200078ec0ff */
[----:B------:R-:W-:-:S03]  /*9df0*/  HFMA2.MMA R148, R148, R110, -RZ ;  /* 0x0000006e94947235 */ /* 0x000fc600001000ff */
[----:B------:R-:W-:Y:S02]  /*9e00*/  SHF.L.U32 R15, R164, R15, RZ ;  /* 0x0000000fa40f7219 */ /* 0x000fe400000006ff */
[----:B0-----:R-:W-:-:S04]  /*9e10*/  LOP3.LUT R146, R146, 0x1, RZ, 0xc0, !PT ;  /* 0x0000000192927812 */ /* 0x001fc800078ec0ff */
[----:B------:R-:W-:-:S04]  /*9e20*/  ISETP.NE.U32.AND P0, PT, R146, 0x1, PT ;  /* 0x000000019200780c */ /* 0x000fc80003f05070 */
[----:B------:R-:W-:-:S04]  /*9e30*/  SEL R146, R165, 0xa820a820, !P0 ;  /* 0xa820a820a5927807 */ /* 0x000fc80004000000 */
                                                                                                /* 0x4040009292927241 */
                                                                                                /* 0x000fe40000000010 */
                                                                                                /* 0x0000008d8f107241 */
                                                                                                /* 0x000fe400000003ff */
[----:B------:R-:W-:Y:S02]  /*9e60*/  LOP3.LUT R146, R146, R15, RZ, 0xfc, !PT ;  /* 0x0000000f92927212 */ /* 0x000fe400078efcff */
[----:B------:R-:W0:Y:S01]  /*9e70*/  POPC R150, R16 ;  /* 0x0000001000967309 */ /* 0x000e220000000000 */
                                                                                                /* 0x0000008d8f0f7242 */
                                                                                                /* 0x000fc800000017ff */
                                                                                                /* 0x0000008d8f937241 */
                                                                                                /* 0x000fe2000000100f */
        /* <DEDUP_REMOVED lines=8> */
                                                                                                /* 0x4040009696967241 */
                                                                                                /* 0x000fe40000000010 */
[----:B------:R-:W-:Y:S02]  /*9f30*/  HMNMX2 R16, |R147|, 65504, 65504, PT ;  /* 0x7bff7bff93107840 */ /* 0x000fe40003800200 */
[----:B------:R-:W-:-:S03]  /*9f40*/  LOP3.LUT R147, R150, R15, RZ, 0xfc, !PT ;  /* 0x0000000f96937212 */ /* 0x000fc600078efcff */
[----:B------:R-:W-:-:S04]  /*9f50*/  LOP3.LUT R15, R16, 0x80008000, RZ, 0xfc, !PT ;  /* 0x80008000100f7812 */ /* 0x000fc800078efcff */
                                                                                                /* 0x0000000f10967241 */
                                                                                                /* 0x000fca0000000093 */
[----:B------:R-:W-:Y:S01]  /*9f70*/  HADD2 R143, R143, R150 ;  /* 0x000000968f8f7230 */ /* 0x000fe20000000000 */
                                                                                                /* 0x0000000f10967241 */
                                                                                                /* 0x000fe40000008093 */
[----:B------:R-:W-:-:S03]  /*9f90*/  HMNMX2 R15, |R148|, 65504, 65504, PT ;  /* 0x7bff7bff940f7840 */ /* 0x000fc60003800200 */
[----:B------:R-:W-:Y:S02]  /*9fa0*/  HADD2 R150, R141.H0_H0, R150.H0_H0 ;  /* 0x200000968d967230 */ /* 0x000fe40000000800 */
[----:B------:R-:W-:-:S04]  /*9fb0*/  LOP3.LUT R141, R15, 0x80008000, RZ, 0xfc, !PT ;  /* 0x800080000f8d7812 */ /* 0x000fc800078efcff */
                                                                                                /* 0x0000008d0f947241 */
                                                                                                /* 0x000fe40000000092 */
                                                                                                /* 0x0000008d0f8d7241 */
                                                                                                /* 0x000fc80000008092 */
        /* <DEDUP_REMOVED lines=15> */
[----:B------:R-:W-:-:S04]  /*a0d0*/  LOP3.LUT R83, R88, 0x80008000, RZ, 0xfc, !PT ;  /* 0x8000800058537812 */ /* 0x000fc800078efcff */
                                                                                                /* 0x0000005358527241 */
                                                                                                /* 0x000fe20000000090 */
[----:B------:R-:W1:Y:S01]  /*a0f0*/  LDC R143, c[0x0][0xaf4] ;  /* 0x0002bd00ff8f7b82 */ /* 0x000e620000000800 */
                                                                                                /* 0x0000005358587241 */
                                                                                                /* 0x000fe40000008090 */
[----:B------:R-:W-:Y:S02]  /*a110*/  LOP3.LUT R144, R87, 0x80008000, RZ, 0xfc, !PT ;  /* 0x8000800057907812 */ /* 0x000fe400078efcff */
[----:B------:R-:W-:-:S03]  /*a120*/  PRMT R88, R88, 0x5410, RZ ;  /* 0x0000541058587816 */ /* 0x000fc600000000ff */
[----:B------:R-:W2:Y:S01]  /*a130*/  LDC R142, c[0x0][0xaf8] ;  /* 0x0002be00ff8e7b82 */ /* 0x000ea20000000800 */
[----:B0-----:R-:W-:-:S07]  /*a140*/  HSET2.BF.GE.AND R83, R43.H0_H0, R145, PT ;  /* 0x000000912b537233 */ /* 0x001fce0003806880 */
[----:B------:R-:W0:Y:S01]  /*a150*/  LDC R145, c[0x0][0xafc] ;  /* 0x0002bf00ff917b82 */ /* 0x000e220000000800 */
[----:B------:R-:W-:-:S05]  /*a160*/  HFMA2 R83, -R83, UR7.H0_H0, R42.H0_H0 ;  /* 0x2000000753537c31 */ /* 0x000fca000804012a */
[C---:B-1----:R-:W-:Y:S02]  /*a170*/  IDP.2A.LO.S16.S8 R143, R83.reuse, UR8, R143 ;  /* 0x00000008538f7c26 */ /* 0x042fe4000800168f */
[----:B--2---:R-:W-:Y:S01]  /*a180*/  IDP.2A.HI.S16.S8 R142, R83, UR10, R142 ;  /* 0x0000000a538e7c26 */ /* 0x004fe2000800368e */
[----:B------:R-:W-:-:S04]  /*a190*/  LOP3.LUT R83, R124, 0xffff, RZ, 0xc0, !PT ;  /* 0x0000ffff7c537812 */ /* 0x000fc800078ec0ff */
                                                                                                /* 0x00000090577c7241 */
                                                                                                /* 0x000fe20000000053 */
[----:B------:R-:W-:Y:S01]  /*a1b0*/  LDS R146, [R142+UR9] ;  /* 0x000000098e927984 */ /* 0x000fe20008000800 */
                                                                                                /* 0x0000009057907241 */
                                                                                                /* 0x000fc60000008053 */
[----:B------:R-:W1:Y:S01]  /*a1d0*/  LDS R87, [R143+UR9] ;  /* 0x000000098f577984 */ /* 0x000e620008000800 */
[----:B0-----:R-:W-:Y:S02]  /*a1e0*/  HSET2.BF.GE.AND R145, R43.H0_H0, R145, PT ;  /* 0x000000912b917233 */ /* 0x001fe40003806880 */
[----:B------:R-:W-:-:S03]  /*a1f0*/  PRMT R144, R144, 0x5410, RZ ;  /* 0x0000541090907816 */ /* 0x000fc600000000ff */
[----:B------:R-:W-:Y:S01]  /*a200*/  HFMA2 R145, -R145, UR7.H0_H0, R42.H0_H0 ;  /* 0x2000000791917c31 */ /* 0x000fe2000804012a */
[C-C-:B-1----:R-:W-:Y:S02]  /*a210*/  PRMT R83, R87.reuse, 0x5410, R146.reuse ;  /* 0x0000541057537816 */ /* 0x142fe40000000092 */
[----:B------:R-:W-:-:S04]  /*a220*/  PRMT R87, R87, 0x7632, R146 ;  /* 0x0000763257577816 */ /* 0x000fc80000000092 */
[----:B------:R-:W-:Y:S01]  /*a230*/  HFMA2.MMA R124, R83, 1, 1, -R124 ;  /* 0x3c003c00537c7835 */ /* 0x000fe2000010007c */
[----:B------:R-:W-:Y:S02]  /*a240*/  HADD2 R87, R87, -R82 ;  /* 0x8000005257577230 */ /* 0x000fe40000000000 */
[----:B------:R-:W0:Y:S02]  /*a250*/  LDC.64 R82, c[0x0][0xb00] ;  /* 0x0002c000ff527b82 */ /* 0x000e240000000a00 */
[C---:B0-----:R-:W-:Y:S02]  /*a260*/  IDP.2A.HI.S16.S8 R147, R145.reuse, UR10, R83 ;  /* 0x0000000a91937c26 */ /* 0x041fe40008003653 */
[----:B------:R-:W-:-:S03]  /*a270*/  IDP.2A.LO.S16.S8 R82, R145, UR8, R82 ;  /* 0x0000000891527c26 */ /* 0x000fc60008001652 */
[----:B------:R-:W-:Y:S04]  /*a280*/  LDS R146, [R147+UR9] ;  /* 0x0000000993927984 */ /* 0x000fe80008000800 */
[----:B------:R-:W0:Y:S02]  /*a290*/  LDS R83, [R82+UR9] ;  /* 0x0000000952537984 */ /* 0x000e240008000800 */
[C-C-:B0-----:R-:W-:Y:S02]  /*a2a0*/  PRMT R145, R83.reuse, 0x5410, R146.reuse ;  /* 0x0000541053917816 */ /* 0x141fe40000000092 */
[----:B------:R-:W-:-:S04]  /*a2b0*/  PRMT R83, R83, 0x7632, R146 ;  /* 0x0000763253537816 */ /* 0x000fc80000000092 */
[----:B------:R-:W-:Y:S01]  /*a2c0*/  HFMA2.MMA R144, R145, 1, 1, -R144 ;  /* 0x3c003c0091907835 */ /* 0x000fe20000100090 */
[----:B------:R-:W-:-:S09]  /*a2d0*/  HADD2 R146, R83, -R88 ;  /* 0x8000005853927230 */ /* 0x000fd20000000000 */
                                                                                                /* 0x000000907c587241 */
                                                                                                /* 0x000fe400000003ff */
                                                                                                /* 0x000000907c537242 */
                                                                                                /* 0x000fe400000017ff */
[----:B------:R-:W0:Y:S02]  /*a300*/  POPC R145, R88 ;  /* 0x0000005800917309 */ /* 0x000e240000000000 */
                                                                                                /* 0x000000907c967241 */
                                                                                                /* 0x000fe20000001053 */
[----:B------:R-:W-:-:S05]  /*a320*/  IMAD.SHL.U32 R83, R83, 0x2, RZ ;  /* 0x0000000253537824 */ /* 0x000fca00078e00ff */
[----:B------:R-:W-:Y:S01]  /*a330*/  LOP3.LUT R83, R83, 0x1e, RZ, 0xc0, !PT ;  /* 0x0000001e53537812 */ /* 0x000fe200078ec0ff */
[----:B------:R-:W-:-:S03]  /*a340*/  HFMA2.MMA R150, R150, R110, -RZ ;  /* 0x0000006e96967235 */ /* 0x000fc600001000ff */
[----:B------:R-:W-:Y:S02]  /*a350*/  SHF.L.U32 R148, R164, R83, RZ ;  /* 0x00000053a4947219 */ /* 0x000fe400000006ff */
[----:B0-----:R-:W-:-:S04]  /*a360*/  LOP3.LUT R145, R145, 0x1, RZ, 0xc0, !PT ;  /* 0x0000000191917812 */ /* 0x001fc800078ec0ff */
[----:B------:R-:W-:-:S04]  /*a370*/  ISETP.NE.U32.AND P0, PT, R145, 0x1, PT ;  /* 0x000000019100780c */ /* 0x000fc80003f05070 */
[----:B------:R-:W-:-:S04]  /*a380*/  SEL R145, R165, 0xa820a820, !P0 ;  /* 0xa820a820a5917807 */ /* 0x000fc80004000000 */
                                                                                                /* 0x4040009191917241 */
                                                                                                /* 0x000fe40000000058 */
                                                                                                /* 0x0000009257587241 */
                                                                                                /* 0x000fe400000003ff */
[----:B------:R-:W-:Y:S02]  /*a3b0*/  LOP3.LUT R83, R145, R148, RZ, 0xfc, !PT ;  /* 0x0000009491537212 */ /* 0x000fe400078efcff */
[----:B------:R-:W0:Y:S01]  /*a3c0*/  POPC R148, R88 ;  /* 0x0000005800947309 */ /* 0x000e220000000000 */
                                                                                                /* 0x0000009257917242 */
                                                                                                /* 0x000fc800000017ff */
                                                                                                /* 0x0000009257937241 */
                                                                                                /* 0x000fe20000001091 */
        /* <DEDUP_REMOVED lines=8> */
                                                                                                /* 0x4040009494947241 */
                                                                                                /* 0x000fe40000000058 */
[----:B------:R-:W-:Y:S02]  /*a480*/  HMNMX2 R88, |R147|, 65504, 65504, PT ;  /* 0x7bff7bff93587840 */ /* 0x000fe40003800200 */
[----:B------:R-:W-:-:S03]  /*a490*/  LOP3.LUT R145, R148, R145, RZ, 0xfc, !PT ;  /* 0x0000009194917212 */ /* 0x000fc600078efcff */
[----:B------:R-:W-:-:S04]  /*a4a0*/  LOP3.LUT R148, R88, 0x80008000, RZ, 0xfc, !PT ;  /* 0x8000800058947812 */ /* 0x000fc800078efcff */
                                                                                                /* 0x0000009458937241 */
                                                                                                /* 0x000fe40000000091 */
                                                                                                /* 0x0000009458947241 */
                                                                                                /* 0x000fc60000008091 */
[----:B------:R-:W-:Y:S01]  /*a4d0*/  HADD2 R147, R87, R147 ;  /* 0x0000009357937230 */ /* 0x000fe20000000000 */
[----:B------:R-:W-:Y:S01]  /*a4e0*/  HMNMX2 R87, |R150|, 65504, 65504, PT ;  /* 0x7bff7bff96577840 */ /* 0x000fe20003800200 */
[----:B------:R-:W-:-:S04]  /*a4f0*/  HADD2 R148, R146.H0_H0, R148.H0_H0 ;  /* 0x2000009492947230 */ /* 0x000fc80000000800 */
[----:B------:R-:W-:-:S04]  /*a500*/  LOP3.LUT R146, R87, 0x80008000, RZ, 0xfc, !PT ;  /* 0x8000800057927812 */ /* 0x000fc800078efcff */
                                                                                                /* 0x0000009257967241 */
                                                                                                /* 0x000fe40000000053 */
                                                                                                /* 0x0000009257927241 */
                                                                                                /* 0x000fe40000008053 */
[----:B------:R-:W-:Y:S02]  /*a530*/  LOP3.LUT R83, R83, 0xffff, RZ, 0xc0, !PT ;  /* 0x0000ffff53537812 */ /* 0x000fe400078ec0ff */
[----:B------:R-:W-:Y:S01]  /*a540*/  HFMA2.MMA R150, R124, 1, 1, R150 ;  /* 0x3c003c007c967835 */ /* 0x000fe20000000096 */
[----:B------:R-:W-:Y:S01]  /*a550*/  HADD2 R146, R144.H0_H0, R146.H0_H0 ;  /* 0x2000009290927230 */ /* 0x000fe20000000800 */
[----:B------:R-:W-:-:S04]  /*a560*/  PRMT R124, R145, 0x1054, R83 ;  /* 0x00001054917c7816 */ /* 0x000fc80000000053 */
[----:B------:R-:W-:-:S04]  /*a570*/  PRMT R146, R146, 0x5410, R148 ;  /* 0x0000541092927816 */ /* 0x000fc80000000094 */
[C-C-:B------:R-:W-:Y:S02]  /*a580*/  PRMT R83, R150.reuse, 0x5410, R147.reuse ;  /* 0x0000541096537816 */ /* 0x140fe40000000093 */
[----:B------:R-:W-:-:S03]  /*a590*/  PRMT R147, R150, 0x7632, R147 ;  /* 0x0000763296937816 */ /* 0x000fc60000000093 */
[----:B------:R0:W-:Y:S04]  /*a5a0*/  STS [R143+UR9], R83 ;  /* 0x000000538f007988 */ /* 0x0001e80008000809 */
[----:B------:R0:W-:Y:S04]  /*a5b0*/  STS [R142+UR9], R147 ;  /* 0x000000938e007988 */ /* 0x0001e80008000809 */
[----:B------:R0:W-:Y:S01]  /*a5c0*/  STS [R82+UR9], R146 ;  /* 0x0000009252007988 */ /* 0x0001e20008000809 */
[----:B------:R-:W-:Y:S06]  /*a5d0*/  BAR.SYNC 0x0 ;  /* 0x000000ff0000791d */ /* 0x000fec0000000000 */
[----:B0-----:R-:W-:Y:S05]  /*a5e0*/  @P0 BRA `(.L_x_14) ;  /* 0x0000007400480947 */ /* 0x001fea0003800000 */
[----:B------:R-:W2:Y:S01]  /*a5f0*/  LDL.LU R159, [R1] ;  /* 0x00000000019f7983 */ /* 0x000ea20000300800 */
[----:B------:R-:W0:Y:S01]  /*a600*/  LDC R82, c[0x0][0xb14] ;  /* 0x0002c500ff527b82 */ /* 0x000e220000000800 */
[----:B------:R-:W-:Y:S01]  /*a610*/  LOP3.LUT R145, R18, 0x80008000, RZ, 0xfc, !PT ;  /* 0x8000800012917812 */ /* 0x000fe200078efcff */
[----:B------:R-:W-:-:S06]  /*a620*/  UISETP.NE.AND UP0, UPT, UR6, 0x15, UPT ;  /* 0x000000150600788c */ /* 0x000fcc000bf05270 */
[----:B------:R-:W1:Y:S08]  /*a630*/  LDC R83, c[0x0][0xb1c] ;  /* 0x0002c700ff537b82 */ /* 0x000e700000000800 */
[----:B------:R-:W3:Y:S01]  /*a640*/  LDC R143, c[0x0][0xb18] ;  /* 0x0002c600ff8f7b82 */ /* 0x000ee20000000800 */
[----:B0-----:R-:W-:-:S05]  /*a650*/  HSET2.BF.GE.AND R82, R43.H0_H0, R82, PT ;  /* 0x000000522b527233 */ /* 0x001fca0003806880 */
[----:B------:R-:W-:-:S05]  /*a660*/  HFMA2 R82, -R82, UR7.H0_H0, R42.H0_H0 ;  /* 0x2000000752527c31 */ /* 0x000fca000804012a */
[C---:B-1----:R-:W-:Y:S02]  /*a670*/  IDP.2A.HI.S16.S8 R83, R82.reuse, UR10, R83 ;  /* 0x0000000a52537c26 */ /* 0x042fe40008003653 */
[----:B---3--:R-:W-:-:S04]  /*a680*/  IDP.2A.LO.S16.S8 R82, R82, UR8, R143 ;  /* 0x0000000852527c26 */ /* 0x008fc8000800168f */
[----:B------:R-:W-:Y:S04]  /*a690*/  LDS R83, [R83+UR9] ;  /* 0x0000000953537984 */ /* 0x000fe80008000800 */
[----:B------:R-:W0:Y:S02]  /*a6a0*/  LDS R144, [R82+UR9] ;  /* 0x0000000952907984 */ /* 0x000e240008000800 */
[C-C-:B0-----:R-:W-:Y:S02]  /*a6b0*/  PRMT R147, R144.reuse, 0x5410, R83.reuse ;  /* 0x0000541090937816 */ /* 0x141fe40000000053 */
[----:B------:R-:W-:Y:S02]  /*a6c0*/  PRMT R144, R144, 0x7632, R83 ;  /* 0x0000763290907816 */ /* 0x000fe40000000053 */
[----:B------:R-:W0:Y:S01]  /*a6d0*/  LDC R83, c[0x0][0xb10] ;  /* 0x0002c400ff537b82 */ /* 0x000e220000000800 */
[----:B--2---:R-:W-:-:S02]  /*a6e0*/  SHF.R.U32.HI R142, RZ, 0x10, R159 ;  /* 0x00000010ff8e7819 */ /* 0x004fc4000001169f */
[----:B------:R-:W-:Y:S02]  /*a6f0*/  LOP3.LUT R146, R159, 0xffff, RZ, 0xc0, !PT ;  /* 0x0000ffff9f927812 */ /* 0x000fe400078ec0ff */
                                                                                                /* 0x00000091128f7241 */
                                                                                                /* 0x000fe4000000008e */
                                                                                                /* 0x0000009112127241 */
                                                                                                /* 0x000fe4000000808e */
[----:B------:R-:W-:-:S04]  /*a720*/  LOP3.LUT R142, R17, 0x80008000, RZ, 0xfc, !PT ;  /* 0x80008000118e7812 */ /* 0x000fc800078efcff */
                                                                                                /* 0x0000008e11917241 */
                                                                                                /* 0x000fe40000000092 */
                                                                                                /* 0x0000008e118e7241 */
                                                                                                /* 0x000fe40000008092 */
[----:B------:R-:W1:Y:S02]  /*a750*/  LDC R17, c[0x0][0xb08] ;  /* 0x0002c200ff117b82 */ /* 0x000e640000000800 */
[----:B------:R-:W-:-:S06]  /*a760*/  PRMT R142, R142, 0x5410, RZ ;  /* 0x000054108e8e7816 */ /* 0x000fcc00000000ff */
[----:B------:R-:W-:Y:S02]  /*a770*/  HFMA2.MMA R146, R147, 1, 1, -R142 ;  /* 0x3c003c0093927835 */ /* 0x000fe4000010008e */
[----:B------:R-:W2:Y:S01]  /*a780*/  LDC R147, c[0x0][0xb0c] ;  /* 0x0002c300ff937b82 */ /* 0x000ea20000000800 */
[----:B-1----:R-:W-:-:S05]  /*a790*/  HSET2.BF.GE.AND R17, R43.H0_H0, R17, PT ;  /* 0x000000112b117233 */ /* 0x002fca0003806880 */
[----:B------:R-:W-:Y:S01]  /*a7a0*/  HFMA2 R148, -R17, UR7.H0_H0, R42.H0_H0 ;  /* 0x2000000711947c31 */ /* 0x000fe2000804012a */
[----:B------:R-:W-:-:S04]  /*a7b0*/  PRMT R17, R18, 0x5410, RZ ;  /* 0x0000541012117816 */ /* 0x000fc800000000ff */
[C---:B--2---:R-:W-:Y:S02]  /*a7c0*/  IDP.2A.LO.S16.S8 R142, R148.reuse, UR8, R147 ;  /* 0x00000008948e7c26 */ /* 0x044fe40008001693 */
[----:B------:R-:W-:Y:S02]  /*a7d0*/  HADD2 R144, R144, -R17 ;  /* 0x8000001190907230 */ /* 0x000fe40000000000 */
[----:B0-----:R-:W-:Y:S01]  /*a7e0*/  IDP.2A.HI.S16.S8 R83, R148, UR10, R83 ;  /* 0x0000000a94537c26 */ /* 0x001fe20008003653 */
[----:B------:R-:W-:Y:S04]  /*a7f0*/  LDS R18, [R142+UR9] ;  /* 0x000000098e127984 */ /* 0x000fe80008000800 */
[----:B------:R-:W0:Y:S02]  /*a800*/  LDS R17, [R83+UR9] ;  /* 0x0000000953117984 */ /* 0x000e240008000800 */
[----:B0-----:R-:W-:-:S02]  /*a810*/  PRMT R148, R18, 0x5410, R17 ;  /* 0x0000541012947816 */ /* 0x001fc40000000011 */
[----:B------:R-:W-:-:S04]  /*a820*/  PRMT R18, R18, 0x7632, R17 ;  /* 0x0000763212127816 */ /* 0x000fc80000000011 */
[----:B------:R-:W-:Y:S01]  /*a830*/  HFMA2.MMA R145, R148, 1, 1, -R145 ;  /* 0x3c003c0094917835 */ /* 0x000fe20000100091 */
[----:B------:R-:W-:-:S09]  /*a840*/  HADD2 R143, R18, -R143 ;  /* 0x8000008f128f7230 */ /* 0x000fd20000000000 */
                                                                                                /* 0x0000009291127241 */
                                                                                                /* 0x000fe400000003ff */
                                                                                                /* 0x0000009291117242 */
                                                                                                /* 0x000fe400000017ff */
[----:B------:R-:W0:Y:S02]  /*a870*/  POPC R147, R18 ;  /* 0x0000001200937309 */ /* 0x000e240000000000 */
                                                                                                /* 0x0000009291967241 */
                                                                                                /* 0x000fe20000001011 */
[----:B------:R-:W-:-:S05]  /*a890*/  IMAD.SHL.U32 R17, R17, 0x2, RZ ;  /* 0x0000000211117824 */ /* 0x000fca00078e00ff */
[----:B------:R-:W-:Y:S01]  /*a8a0*/  LOP3.LUT R17, R17, 0x1e, RZ, 0xc0, !PT ;  /* 0x0000001e11117812 */ /* 0x000fe200078ec0ff */
[----:B------:R-:W-:-:S03]  /*a8b0*/  HFMA2.MMA R150, R150, R110, -RZ ;  /* 0x0000006e96967235 */ /* 0x000fc600001000ff */
[----:B------:R-:W-:Y:S02]  /*a8c0*/  SHF.L.U32 R148, R164, R17, RZ ;  /* 0x00000011a4947219 */ /* 0x000fe400000006ff */
                                                                                                /* 0x000000908f117242 */
                                                                                                /* 0x000fe400000017ff */
[----:B0-----:R-:W-:-:S04]  /*a8e0*/  LOP3.LUT R147, R147, 0x1, RZ, 0xc0, !PT ;  /* 0x0000000193937812 */ /* 0x001fc800078ec0ff */
[----:B------:R-:W-:-:S04]  /*a8f0*/  ISETP.NE.U32.AND P0, PT, R147, 0x1, PT ;  /* 0x000000019300780c */ /* 0x000fc80003f05070 */
[----:B------:R-:W-:-:S04]  /*a900*/  SEL R147, R165, 0xa820a820, !P0 ;  /* 0xa820a820a5937807 */ /* 0x000fc80004000000 */
                                                                                                /* 0x4040009393937241 */
                                                                                                /* 0x000fe40000000012 */
                                                                                                /* 0x000000908f127241 */
                                                                                                /* 0x000fe400000003ff */
[----:B------:R-:W-:Y:S02]  /*a930*/  LOP3.LUT R147, R147, R148, RZ, 0xfc, !PT ;  /* 0x0000009493937212 */ /* 0x000fe400078efcff */
[----:B------:R-:W0:Y:S01]  /*a940*/  POPC R151, R18 ;  /* 0x0000001200977309 */ /* 0x000e220000000000 */
                                                                                                /* 0x000000908f947241 */
                                                                                                /* 0x000fe20000001011 */
[----:B------:R-:W-:-:S04]  /*a960*/  IMAD.SHL.U32 R17, R17, 0x2, RZ ;  /* 0x0000000211117824 */ /* 0x000fc800078e00ff */
[----:B------:R-:W-:Y:S01]  /*a970*/  HMUL2 R148, R148, R110 ;  /* 0x0000006e94947232 */ /* 0x000fe20000000000 */
[----:B------:R-:W-:-:S04]  /*a980*/  LOP3.LUT R17, R17, 0x1e, RZ, 0xc0, !PT ;  /* 0x0000001e11117812 */ /* 0x000fc800078ec0ff */
[----:B------:R-:W-:Y:S02]  /*a990*/  SHF.L.U32 R17, R164, R17, RZ ;  /* 0x00000011a4117219 */ /* 0x000fe400000006ff */
[----:B0-----:R-:W-:-:S04]  /*a9a0*/  LOP3.LUT R151, R151, 0x1, RZ, 0xc0, !PT ;  /* 0x0000000197977812 */ /* 0x001fc800078ec0ff */
[----:B------:R-:W-:-:S04]  /*a9b0*/  ISETP.NE.U32.AND P0, PT, R151, 0x1, PT ;  /* 0x000000019700780c */ /* 0x000fc80003f05070 */
[----:B------:R-:W-:Y:S02]  /*a9c0*/  SEL R151, R165, 0xa820a820, !P0 ;  /* 0xa820a820a5977807 */ /* 0x000fe40004000000 */
[----:B------:R-:W-:Y:S01]  /*a9d0*/  PLOP3.LUT P0, PT, PT, PT, UP0, 0x80, 0x0 ;  /* 0x000000000000781c */ /* 0x000fe20003f0f008 */
[----:B------:R-:W-:Y:S01]  /*a9e0*/  UISETP.NE.AND UP0, UPT, UR6, 0x15, UPT ;  /* 0x000000150600788c */ /* 0x000fe2000bf05270 */
                                                                                                /* 0x4040009797977241 */
                                                                                                /* 0x000fe40000000012 */
[----:B------:R-:W-:Y:S02]  /*aa00*/  HMNMX2 R18, |R148|, 65504, 65504, PT ;  /* 0x7bff7bff94127840 */ /* 0x000fe40003800200 */
[----:B------:R-:W-:-:S03]  /*aa10*/  LOP3.LUT R148, R151, R17, RZ, 0xfc, !PT ;  /* 0x0000001197947212 */ /* 0x000fc600078efcff */
[----:B------:R-:W-:-:S04]  /*aa20*/  LOP3.LUT R17, R18, 0x80008000, RZ, 0xfc, !PT ;  /* 0x8000800012117812 */ /* 0x000fc800078efcff */
                                                                                                /* 0x0000001112977241 */
                                                                                                /* 0x000fca0000000094 */
[----:B------:R-:W-:Y:S01]  /*aa40*/  HADD2 R143, R143, R151 ;  /* 0x000000978f8f7230 */ /* 0x000fe20000000000 */
                                                                                                /* 0x0000001112977241 */
                                                                                                /* 0x000fe40000008094 */
[----:B------:R-:W-:-:S03]  /*aa60*/  HMNMX2 R17, |R150|, 65504, 65504, PT ;  /* 0x7bff7bff96117840 */ /* 0x000fc60003800200 */
[----:B------:R-:W-:Y:S02]  /*aa70*/  HADD2 R151, R144.H0_H0, R151.H0_H0 ;  /* 0x2000009790977230 */ /* 0x000fe40000000800 */
[----:B------:R-:W-:-:S04]  /*aa80*/  LOP3.LUT R144, R17, 0x80008000, RZ, 0xfc, !PT ;  /* 0x8000800011907812 */ /* 0x000fc800078efcff */
                                                                                                /* 0x0000009011967241 */
                                                                                                /* 0x000fe40000000093 */
                                                                                                /* 0x0000009011907241 */
                                                                                                /* 0x000fe40000008093 */
[----:B------:R-:W-:Y:S02]  /*aab0*/  LOP3.LUT R147, R147, 0xffff, RZ, 0xc0, !PT ;  /* 0x0000ffff93937812 */ /* 0x000fe400078ec0ff */
[----:B------:R-:W-:Y:S01]  /*aac0*/  HFMA2.MMA R145, R145, 1, 1, R150 ;  /* 0x3c003c0091917835 */ /* 0x000fe20000000096 */
[----:B------:R-:W-:Y:S01]  /*aad0*/  HADD2 R144, R146.H0_H0, R144.H0_H0 ;  /* 0x2000009092907230 */ /* 0x000fe20000000800 */
[----:B------:R-:W-:-:S04]  /*aae0*/  PRMT R147, R148, 0x1054, R147 ;  /* 0x0000105494937816 */ /* 0x000fc80000000093 */
[----:B------:R-:W-:Y:S01]  /*aaf0*/  PRMT R144, R144, 0x5410, R151 ;  /* 0x0000541090907816 */ /* 0x000fe20000000097 */
[----:B------:R0:W-:Y:S03]  /*ab00*/  STL [R1], R147 ;  /* 0x0000009301007387 */ /* 0x0001e60000100800 */
[C-C-:B------:R-:W-:Y:S02]  /*ab10*/  PRMT R146, R145.reuse, 0x5410, R143.reuse ;  /* 0x0000541091927816 */ /* 0x140fe4000000008f */
[----:B------:R-:W-:-:S03]  /*ab20*/  PRMT R143, R145, 0x7632, R143 ;  /* 0x00007632918f7816 */ /* 0x000fc6000000008f */
[----:B------:R0:W-:Y:S04]  /*ab30*/  STS [R142+UR9], R146 ;  /* 0x000000928e007988 */ /* 0x0001e80008000809 */
[----:B------:R0:W-:Y:S04]  /*ab40*/  STS [R83+UR9], R143 ;  /* 0x0000008f53007988 */ /* 0x0001e80008000809 */
[----:B------:R0:W-:Y:S01]  /*ab50*/  STS [R82+UR9], R144 ;  /* 0x0000009052007988 */ /* 0x0001e20008000809 */
[----:B------:R-:W-:Y:S06]  /*ab60*/  @!P0 BAR.SYNC 0x0 ;  /* 0x000000ff0000891d */ /* 0x000fec0000000000 */
[----:B------:R-:W-:-:S13]  /*ab70*/  PLOP3.LUT P0, PT, PT, PT, UP0, 0x40, 0x0 ;  /* 0x000000000000781c */ /* 0x000fda0003f0e808 */
[----:B0-----:R-:W-:Y:S05]  /*ab80*/  @P0 BRA `(.L_x_14) ;  /* 0x0000006c00e00947 */ /* 0x001fea0003800000 */
[----:B------:R-:W0:Y:S01]  /*ab90*/  LDC R145, c[0x0][0xb20] ;  /* 0x0002c800ff917b82 */ /* 0x000e220000000800 */
[----:B------:R-:W-:Y:S01]  /*aba0*/  SHF.R.U32.HI R144, RZ, 0x10, R125 ;  /* 0x00000010ff907819 */ /* 0x000fe2000001167d */
[----:B------:R-:W-:Y:S01]  /*abb0*/  UISETP.NE.AND UP0, UPT, UR6, 0x16, UPT ;  /* 0x000000160600788c */ /* 0x000fe2000bf05270 */
[----:B------:R-:W-:-:S04]  /*abc0*/  LOP3.LUT R83, R90, 0x80008000, RZ, 0xfc, !PT ;  /* 0x800080005a537812 */ /* 0x000fc800078efcff */
                                                                                                /* 0x000000535a527241 */
                                                                                                /* 0x000fe20000000090 */
[----:B------:R-:W1:Y:S01]  /*abe0*/  LDC R143, c[0x0][0xb24] ;  /* 0x0002c900ff8f7b82 */ /* 0x000e620000000800 */
                                                                                                /* 0x000000535a5a7241 */
                                                                                                /* 0x000fe40000008090 */
        /* <DEDUP_REMOVED lines=9> */
                                                                                                /* 0x00000090597d7241 */
                                                                                                /* 0x000fe20000000053 */
[----:B------:R-:W-:Y:S01]  /*aca0*/  LDS R148, [R142+UR9] ;  /* 0x000000098e947984 */ /* 0x000fe20008000800 */
                                                                                                /* 0x0000009059907241 */
                                                                                                /* 0x000fc60000008053 */
[----:B------:R-:W1:Y:S01]  /*acc0*/  LDS R83, [R143+UR9] ;  /* 0x000000098f537984 */ /* 0x000e620008000800 */
[----:B0-----:R-:W-:Y:S02]  /*acd0*/  HSET2.BF.GE.AND R145, R43.H0_H0, R145, PT ;  /* 0x000000912b917233 */ /* 0x001fe40003806880 */
[----:B------:R-:W-:-:S03]  /*ace0*/  PRMT R144, R144, 0x5410, RZ ;  /* 0x0000541090907816 */ /* 0x000fc600000000ff */
[----:B------:R-:W-:Y:S01]  /*acf0*/  HFMA2 R145, -R145, UR7.H0_H0, R42.H0_H0 ;  /* 0x2000000791917c31 */ /* 0x000fe2000804012a */
[C-C-:B-1----:R-:W-:Y:S02]  /*ad00*/  PRMT R89, R83.reuse, 0x7632, R148.reuse ;  /* 0x0000763253597816 */ /* 0x142fe40000000094 */
[----:B------:R-:W-:-:S03]  /*ad10*/  PRMT R146, R83, 0x5410, R148 ;  /* 0x0000541053927816 */ /* 0x000fc60000000094 */
[----:B------:R-:W-:Y:S02]  /*ad20*/  HADD2 R89, R89, -R82 ;  /* 0x8000005259597230 */ /* 0x000fe40000000000 */
[----:B------:R-:W0:Y:S01]  /*ad30*/  LDC.64 R82, c[0x0][0xb30] ;  /* 0x0002cc00ff527b82 */ /* 0x000e220000000a00 */
[----:B------:R-:W-:Y:S01]  /*ad40*/  HFMA2.MMA R125, R146, 1, 1, -R125 ;  /* 0x3c003c00927d7835 */ /* 0x000fe2000010007d */
        /* <DEDUP_REMOVED lines=8> */
                                                                                                /* 0x000000907d5a7241 */
                                                                                                /* 0x000fe400000003ff */
                                                                                                /* 0x000000907d537242 */
                                                                                                /* 0x000fe400000017ff */
[----:B------:R-:W0:Y:S02]  /*adf0*/  POPC R145, R90 ;  /* 0x0000005a00917309 */ /* 0x000e240000000000 */
                                                                                                /* 0x000000907d967241 */
                                                                                                /* 0x000fe20000001053 */
[----:B------:R-:W-:-:S05]  /*ae10*/  IMAD.SHL.U32 R83, R83, 0x2, RZ ;  /* 0x0000000253537824 */ /* 0x000fca00078e00ff */
[----:B------:R-:W-:Y:S01]  /*ae20*/  LOP3.LUT R83, R83, 0x1e, RZ, 0xc0, !PT ;  /* 0x0000001e53537812 */ /* 0x000fe200078ec0ff */
[----:B------:R-:W-:-:S03]  /*ae30*/  HFMA2.MMA R150, R150, R110, -RZ ;  /* 0x0000006e96967235 */ /* 0x000fc600001000ff */
[----:B------:R-:W-:Y:S02]  /*ae40*/  SHF.L.U32 R148, R164, R83, RZ ;  /* 0x00000053a4947219 */ /* 0x000fe400000006ff */
[----:B0-----:R-:W-:-:S04]  /*ae50*/  LOP3.LUT R145, R145, 0x1, RZ, 0xc0, !PT ;  /* 0x0000000191917812 */ /* 0x001fc800078ec0ff */
[----:B------:R-:W-:-:S04]  /*ae60*/  ISETP.NE.U32.AND P0, PT, R145, 0x1, PT ;  /* 0x000000019100780c */ /* 0x000fc80003f05070 */
[----:B------:R-:W-:-:S04]  /*ae70*/  SEL R145, R165, 0xa820a820, !P0 ;  /* 0xa820a820a5917807 */ /* 0x000fc80004000000 */
                                                                                                /* 0x4040009191917241 */
                                                                                                /* 0x000fe4000000005a */
                                                                                                /* 0x00000092595a7241 */
                                                                                                /* 0x000fe400000003ff */
[----:B------:R-:W-:Y:S02]  /*aea0*/  LOP3.LUT R83, R145, R148, RZ, 0xfc, !PT ;  /* 0x0000009491537212 */ /* 0x000fe400078efcff */
[----:B------:R-:W0:Y:S01]  /*aeb0*/  POPC R148, R90 ;  /* 0x0000005a00947309 */ /* 0x000e220000000000 */
                                                                                                /* 0x0000009259917242 */
                                                                                                /* 0x000fc800000017ff */
                                                                                                /* 0x0000009259937241 */
                                                                                                /* 0x000fe20000001091 */
        /* <DEDUP_REMOVED lines=8> */
                                                                                                /* 0x4040009494947241 */
                                                                                                /* 0x000fe4000000005a */
[----:B------:R-:W-:Y:S02]  /*af70*/  HMNMX2 R90, |R147|, 65504, 65504, PT ;  /* 0x7bff7bff935a7840 */ /* 0x000fe40003800200 */
[----:B------:R-:W-:-:S03]  /*af80*/  LOP3.LUT R145, R148, R145, RZ, 0xfc, !PT ;  /* 0x0000009194917212 */ /* 0x000fc600078efcff */
[----:B------:R-:W-:-:S04]  /*af90*/  LOP3.LUT R148, R90, 0x80008000, RZ, 0xfc, !PT ;  /* 0x800080005a947812 */ /* 0x000fc800078efcff */
                                                                                                /* 0x000000945a937241 */
                                                                                                /* 0x000fe40000000091 */
                                                                                                /* 0x000000945a947241 */
                                                                                                /* 0x000fc60000008091 */
[----:B------:R-:W-:Y:S01]  /*afc0*/  HADD2 R147, R89, R147 ;  /* 0x0000009359937230 */ /* 0x000fe20000000000 */
[----:B------:R-:W-:Y:S01]  /*afd0*/  HMNMX2 R89, |R150|, 65504, 65504, PT ;  /* 0x7bff7bff96597840 */ /* 0x000fe20003800200 */
[----:B------:R-:W-:-:S04]  /*afe0*/  HADD2 R148, R146.H0_H0, R148.H0_H0 ;  /* 0x2000009492947230 */ /* 0x000fc80000000800 */
[----:B------:R-:W-:-:S04]  /*aff0*/  LOP3.LUT R146, R89, 0x80008000, RZ, 0xfc, !PT ;  /* 0x8000800059927812 */ /* 0x000fc800078efcff */
                                                                                                /* 0x0000009259967241 */
                                                                                                /* 0x000fe40000000053 */
                                                                                                /* 0x0000009259927241 */
                                                                                                /* 0x000fe40000008053 */
        /* <DEDUP_REMOVED lines=12> */
[----:B------:R-:W2:Y:S01]  /*b0e0*/  LDL.LU R152, [R1+0x20] ;  /* 0x0000200001987983 */ /* 0x000ea20000300800 */
[----:B------:R-:W0:Y:S01]  /*b0f0*/  LDC R83, c[0x0][0xb38] ;  /* 0x0002ce00ff537b82 */ /* 0x000e220000000800 */
[----:B------:R-:W-:Y:S01]  /*b100*/  LOP3.LUT R142, R19, 0x80008000, RZ, 0xfc, !PT ;  /* 0x80008000138e7812 */ /* 0x000fe200078efcff */
[----:B------:R-:W-:Y:S01]  /*b110*/  UISETP.NE.AND UP0, UPT, UR6, 0x17, UPT ;  /* 0x000000170600788c */ /* 0x000fe2000bf05270 */
[----:B------:R-:W-:-:S05]  /*b120*/  LOP3.LUT R143, R20, 0x80008000, RZ, 0xfc, !PT ;  /* 0x80008000148f7812 */ /* 0x000fca00078efcff */
[----:B------:R-:W1:Y:S01]  /*b130*/  LDC R144, c[0x0][0xb40] ;  /* 0x0002d000ff907b82 */ /* 0x000e620000000800 */
[----:B--2---:R-:W-:-:S04]  /*b140*/  LOP3.LUT R82, R152, 0xffff, RZ, 0xc0, !PT ;  /* 0x0000ffff98527812 */ /* 0x004fc800078ec0ff */
                                                                                                /* 0x0000008e138e7241 */
                                                                                                /* 0x000fc60000000052 */
[----:B------:R-:W2:Y:S01]  /*b160*/  LDC R82, c[0x0][0xb3c] ;  /* 0x0002cf00ff527b82 */ /* 0x000ea20000000800 */
[----:B0-----:R-:W-:-:S05]  /*b170*/  HSET2.BF.GE.AND R19, R43.H0_H0, R83, PT ;  /* 0x000000532b137233 */ /* 0x001fca0003806880 */
[----:B------:R-:W-:-:S05]  /*b180*/  HFMA2 R19, -R19, UR7.H0_H0, R42.H0_H0 ;  /* 0x2000000713137c31 */ /* 0x000fca000804012a */
[C---:B--2---:R-:W-:Y:S02]  /*b190*/  IDP.2A.LO.S16.S8 R83, R19.reuse, UR8, R82 ;  /* 0x0000000813537c26 */ /* 0x044fe40008001652 */
[----:B-1----:R-:W-:Y:S01]  /*b1a0*/  IDP.2A.HI.S16.S8 R82, R19, UR10, R144 ;  /* 0x0000000a13527c26 */ /* 0x002fe20008003690 */
[----:B------:R-:W-:Y:S02]  /*b1b0*/  SHF.R.U32.HI R19, RZ, 0x10, R152 ;  /* 0x00000010ff137819 */ /* 0x000fe40000011698 */
[----:B------:R-:W-:Y:S02]  /*b1c0*/  LDS R144, [R83+UR9] ;  /* 0x0000000953907984 */ /* 0x000fe40008000800 */
                                                                                                /* 0x0000008f148f7241 */
                                                                                                /* 0x000fe40000000013 */
[----:B------:R-:W0:Y:S01]  /*b1e0*/  LDS R19, [R82+UR9] ;  /* 0x0000000952137984 */ /* 0x000e220008000800 */
[----:B------:R-:W1:Y:S01]  /*b1f0*/  LDC R20, c[0x0][0xb48] ;  /* 0x0002d200ff147b82 */ /* 0x000e620000000800 */
[----:B0-----:R-:W-:-:S02]  /*b200*/  PRMT R145, R144, 0x5410, R19 ;  /* 0x0000541090917816 */ /* 0x001fc40000000013 */
[----:B------:R-:W-:-:S05]  /*b210*/  PRMT R144, R144, 0x7632, R19 ;  /* 0x0000763290907816 */ /* 0x000fca0000000013 */
[----:B------:R-:W0:Y:S01]  /*b220*/  LDC R19, c[0x0][0xb44] ;  /* 0x0002d100ff137b82 */ /* 0x000e220000000800 */
[----:B------:R-:W-:Y:S01]  /*b230*/  HFMA2.MMA R142, R145, 1, 1, -R142 ;  /* 0x3c003c00918e7835 */ /* 0x000fe2000010008e */
[----:B------:R-:W-:Y:S01]  /*b240*/  HADD2 R143, R144, -R143 ;  /* 0x8000008f908f7230 */ /* 0x000fe20000000000 */
[----:B0-----:R-:W-:-:S05]  /*b250*/  HSET2.BF.GE.AND R19, R43.H0_H0, R19, PT ;  /* 0x000000132b137233 */ /* 0x001fca0003806880 */
[----:B------:R-:W-:-:S05]  /*b260*/  HFMA2 R19, -R19, UR7.H0_H0, R42.H0_H0 ;  /* 0x2000000713137c31 */ /* 0x000fca000804012a */
[----:B-1----:R-:W-:-:S06]  /*b270*/  IDP.2A.LO.S16.S8 R20, R19, UR8, R20 ;  /* 0x0000000813147c26 */ /* 0x002fcc0008001614 */
[----:B------:R-:W0:Y:S02]  /*b280*/  LDS R20, [R20+UR9] ;  /* 0x0000000914147984 */ /* 0x000e240008000800 */
[----:B0-----:R-:W-:-:S04]  /*b290*/  PRMT R149, R20, 0x7610, R149 ;  /* 0x0000761014957816 */ /* 0x001fc80000000095 */
                                                                                                /* 0x000000958e917241 */
                                                                                                /* 0x000fe400000003ff */
                                                                                                /* 0x000000958e907242 */
                                                                                                /* 0x000fe400000017ff */
[----:B------:R-:W0:Y:S02]  /*b2c0*/  POPC R146, R145 ;  /* 0x0000009100927309 */ /* 0x000e240000000000 */
                                                                                                /* 0x000000958e137241 */
                                                                                                /* 0x000fe20000001090 */
[----:B------:R-:W-:Y:S01]  /*b2e0*/  IMAD.SHL.U32 R144, R144, 0x2, RZ ;  /* 0x0000000290907824 */ /* 0x000fe200078e00ff */
[----:B------:R-:W-:-:S04]  /*b2f0*/  PRMT R149, R20, 0x7632, R149 ;  /* 0x0000763214957816 */ /* 0x000fc80000000095 */
                                                                                                /* 0x000000958f147242 */
                                                                                                /* 0x000fe200000017ff */
[----:B------:R-:W-:Y:S01]  /*b310*/  HFMA2.MMA R19, R19, R110, -RZ ;  /* 0x0000006e13137235 */ /* 0x000fe200001000ff */
[----:B0-----:R-:W-:-:S09]  /*b320*/  LOP3.LUT R146, R146, 0x1, RZ, 0xc0, !PT ;  /* 0x0000000192927812 */ /* 0x001fd200078ec0ff */
[----:B------:R-:W-:Y:S02]  /*b330*/  HMNMX2 R19, |R19|, 65504, 65504, PT ;  /* 0x7bff7bff13137840 */ /* 0x000fe40003800200 */
[----:B------:R-:W-:Y:S02]  /*b340*/  ISETP.NE.U32.AND P0, PT, R146, 0x1, PT ;  /* 0x000000019200780c */ /* 0x000fe40003f05070 */
[----:B------:R-:W-:Y:S02]  /*b350*/  LOP3.LUT R146, R144, 0x1e, RZ, 0xc0, !PT ;  /* 0x0000001e90927812 */ /* 0x000fe400078ec0ff */
[----:B------:R-:W-:Y:S02]  /*b360*/  SEL R144, R165, 0xa820a820, !P0 ;  /* 0xa820a820a5907807 */ /* 0x000fe40004000000 */
[----:B------:R-:W-:Y:S02]  /*b370*/  SHF.L.U32 R147, R164, R146, RZ ;  /* 0x00000092a4937219 */ /* 0x000fe400000006ff */
                                                                                                /* 0x4040009090907241 */
                                                                                                /* 0x000fc40000000091 */
                                                                                                /* 0x000000958f917241 */
                                                                                                /* 0x000fe400000003ff */
[----:B------:R-:W-:Y:S02]  /*b3a0*/  LOP3.LUT R144, R144, R147, RZ, 0xfc, !PT ;  /* 0x0000009390907212 */ /* 0x000fe400078efcff */
[----:B------:R-:W0:Y:S01]  /*b3b0*/  POPC R146, R145 ;  /* 0x0000009100927309 */ /* 0x000e220000000000 */
                                                                                                /* 0x000000958f937241 */
                                                                                                /* 0x000fe20000001014 */
[----:B------:R-:W-:-:S04]  /*b3d0*/  IMAD.SHL.U32 R20, R20, 0x2, RZ ;  /* 0x0000000214147824 */ /* 0x000fc800078e00ff */
[----:B------:R-:W-:Y:S01]  /*b3e0*/  HMUL2 R147, R147, R110 ;  /* 0x0000006e93937232 */ /* 0x000fe20000000000 */
[----:B------:R-:W-:-:S04]  /*b3f0*/  LOP3.LUT R20, R20, 0x1e, RZ, 0xc0, !PT ;  /* 0x0000001e14147812 */ /* 0x000fc800078ec0ff */
[----:B------:R-:W-:Y:S02]  /*b400*/  SHF.L.U32 R151, R164, R20, RZ ;  /* 0x00000014a4977219 */ /* 0x000fe400000006ff */
[----:B------:R-:W-:Y:S02]  /*b410*/  HMNMX2 R20, |R147|, 65504, 65504, PT ;  /* 0x7bff7bff93147840 */ /* 0x000fe40003800200 */
[----:B0-----:R-:W-:-:S04]  /*b420*/  LOP3.LUT R146, R146, 0x1, RZ, 0xc0, !PT ;  /* 0x0000000192927812 */ /* 0x001fc800078ec0ff */
[----:B------:R-:W-:-:S04]  /*b430*/  ISETP.NE.U32.AND P0, PT, R146, 0x1, PT ;  /* 0x000000019200780c */ /* 0x000fc80003f05070 */
[----:B------:R-:W-:Y:S02]  /*b440*/  SEL R146, R165, 0xa820a820, !P0 ;  /* 0xa820a820a5927807 */ /* 0x000fe40004000000 */
[----:B------:R-:W-:Y:S01]  /*b450*/  PLOP3.LUT P0, PT, PT, PT, UP0, 0x80, 0x0 ;  /* 0x000000000000781c */ /* 0x000fe20003f0f008 */
[----:B------:R-:W-:Y:S01]  /*b460*/  UISETP.NE.AND UP0, UPT, UR6, 0x17, UPT ;  /* 0x000000170600788c */ /* 0x000fe2000bf05270 */
                                                                                                /* 0x4040009292927241 */
                                                                                                /* 0x000fe40000000091 */
[----:B------:R-:W-:Y:S02]  /*b480*/  LOP3.LUT R145, R20, 0x80008000, RZ, 0xfc, !PT ;  /* 0x8000800014917812 */ /* 0x000fe400078efcff */
[----:B------:R-:W-:-:S04]  /*b490*/  LOP3.LUT R147, R146, R151, RZ, 0xfc, !PT ;  /* 0x0000009792937212 */ /* 0x000fc800078efcff */
                                                                                                /* 0x0000009114927241 */
                                                                                                /* 0x000fe40000000093 */
[----:B------:R-:W-:-:S03]  /*b4b0*/  LOP3.LUT R145, R19, 0x80008000, RZ, 0xfc, !PT ;  /* 0x8000800013917812 */ /* 0x000fc600078efcff */
[----:B------:R-:W-:Y:S01]  /*b4c0*/  HADD2 R143, R143, R146 ;  /* 0x000000928f8f7230 */ /* 0x000fe20000000000 */
                                                                                                /* 0x0000009113917241 */
                                                                                                /* 0x000fe40000000090 */
[----:B------:R-:W-:-:S04]  /*b4e0*/  LOP3.LUT R144, R144, 0xffff, RZ, 0xc0, !PT ;  /* 0x0000ffff90907812 */ /* 0x000fc800078ec0ff */
[----:B------:R-:W-:Y:S01]  /*b4f0*/  HFMA2.MMA R142, R142, 1, 1, R145 ;  /* 0x3c003c008e8e7835 */ /* 0x000fe20000000091 */
[----:B------:R-:W-:-:S05]  /*b500*/  PRMT R146, R147, 0x1054, R144 ;  /* 0x0000105493927816 */ /* 0x000fca0000000090 */
[----:B------:R0:W-:Y:S04]  /*b510*/  STL [R1+0x20], R146 ;  /* 0x0000209201007387 */ /* 0x0001e80000100800 */
[C-C-:B------:R-:W-:Y:S02]  /*b520*/  PRMT R144, R142.reuse, 0x5410, R143.reuse ;  /* 0x000054108e907816 */ /* 0x140fe4000000008f */
[----:B------:R-:W-:-:S03]  /*b530*/  PRMT R143, R142, 0x7632, R143 ;  /* 0x000076328e8f7816 */ /* 0x000fc6000000008f */
        /* <DEDUP_REMOVED lines=9> */
                                                                                                /* 0x000000535c527241 */
                                                                                                /* 0x000fe20000000090 */
[----:B------:R-:W1:Y:S01]  /*b5e0*/  LDC R143, c[0x0][0xb54] ;  /* 0x0002d500ff8f7b82 */ /* 0x000e620000000800 */
                                                                                                /* 0x000000535c5c7241 */
                                                                                                /* 0x000fe40000008090 */
        /* <DEDUP_REMOVED lines=9> */
                                                                                                /* 0x000000905b7e7241 */
                                                                                                /* 0x000fe20000000053 */
[----:B------:R-:W-:Y:S01]  /*b6a0*/  LDS R146, [R142+UR9] ;  /* 0x000000098e927984 */ /* 0x000fe20008000800 */
                                                                                                /* 0x000000905b907241 */
                                                                                                /* 0x000fc60000008053 */
[----:B------:R-:W1:Y:S01]  /*b6c0*/  LDS R91, [R143+UR9] ;  /* 0x000000098f5b7984 */ /* 0x000e620008000800 */
[----:B0-----:R-:W-:Y:S02]  /*b6d0*/  HSET2.BF.GE.AND R145, R43.H0_H0, R145, PT ;  /* 0x000000912b917233 */ /* 0x001fe40003806880 */
[----:B------:R-:W-:-:S03]  /*b6e0*/  PRMT R144, R144, 0x5410, RZ ;  /* 0x0000541090907816 */ /* 0x000fc600000000ff */
[----:B------:R-:W-:Y:S01]  /*b6f0*/  HFMA2 R145, -R145, UR7.H0_H0, R42.H0_H0 ;  /* 0x2000000791917c31 */ /* 0x000fe2000804012a */
[C-C-:B-1----:R-:W-:Y:S02]  /*b700*/  PRMT R83, R91.reuse, 0x5410, R146.reuse ;  /* 0x000054105b537816 */ /* 0x142fe40000000092 */
        /* <DEDUP_REMOVED lines=12> */
                                                                                                /* 0x000000907e5c7241 */
                                                                                                /* 0x000fe400000003ff */
                                                                                                /* 0x000000907e537242 */
                                                                                                /* 0x000fe400000017ff */
[----:B------:R-:W0:Y:S02]  /*b7f0*/  POPC R145, R92 ;  /* 0x0000005c00917309 */ /* 0x000e240000000000 */
                                                                                                /* 0x000000907e967241 */
                                                                                                /* 0x000fe20000001053 */
[----:B------:R-:W-:-:S05]  /*b810*/  IMAD.SHL.U32 R83, R83, 0x2, RZ ;  /* 0x0000000253537824 */ /* 0x000fca00078e00ff */
[----:B------:R-:W-:Y:S01]  /*b820*/  LOP3.LUT R83, R83, 0x1e, RZ, 0xc0, !PT ;  /* 0x0000001e53537812 */ /* 0x000fe200078ec0ff */
[----:B------:R-:W-:-:S03]  /*b830*/  HFMA2.MMA R150, R150, R110, -RZ ;  /* 0x0000006e96967235 */ /* 0x000fc600001000ff */
[----:B------:R-:W-:Y:S02]  /*b840*/  SHF.L.U32 R148, R164, R83, RZ ;  /* 0x00000053a4947219 */ /* 0x000fe400000006ff */
[----:B0-----:R-:W-:-:S04]  /*b850*/  LOP3.LUT R145, R145, 0x1, RZ, 0xc0, !PT ;  /* 0x0000000191917812 */ /* 0x001fc800078ec0ff */
[----:B------:R-:W-:-:S04]  /*b860*/  ISETP.NE.U32.AND P0, PT, R145, 0x1, PT ;  /* 0x000000019100780c */ /* 0x000fc80003f05070 */
[----:B------:R-:W-:-:S04]  /*b870*/  SEL R145, R165, 0xa820a820, !P0 ;  /* 0xa820a820a5917807 */ /* 0x000fc80004000000 */
                                                                                                /* 0x4040009191917241 */
                                                                                                /* 0x000fe4000000005c */
                                                                                                /* 0x000000925b5c7241 */
                                                                                                /* 0x000fe400000003ff */
[----:B------:R-:W-:Y:S02]  /*b8a0*/  LOP3.LUT R83, R145, R148, RZ, 0xfc, !PT ;  /* 0x0000009491537212 */ /* 0x000fe400078efcff */
[----:B------:R-:W0:Y:S01]  /*b8b0*/  POPC R148, R92 ;  /* 0x0000005c00947309 */ /* 0x000e220000000000 */
                                                                                                /* 0x000000925b917242 */
                                                                                                /* 0x000fc800000017ff */
                                                                                                /* 0x000000925b937241 */
                                                                                                /* 0x000fe20000001091 */
        /* <DEDUP_REMOVED lines=8> */
                                                                                                /* 0x4040009494947241 */
                                                                                                /* 0x000fe4000000005c */
[----:B------:R-:W-:Y:S02]  /*b970*/  HMNMX2 R92, |R147|, 65504, 65504, PT ;  /* 0x7bff7bff935c7840 */ /* 0x000fe40003800200 */
[----:B------:R-:W-:-:S03]  /*b980*/  LOP3.LUT R145, R148, R145, RZ, 0xfc, !PT ;  /* 0x0000009194917212 */ /* 0x000fc600078efcff */
[----:B------:R-:W-:-:S04]  /*b990*/  LOP3.LUT R148, R92, 0x80008000, RZ, 0xfc, !PT ;  /* 0x800080005c947812 */ /* 0x000fc800078efcff */
                                                                                                /* 0x000000945c937241 */
                                                                                                /* 0x000fe40000000091 */
                                                                                                /* 0x000000945c947241 */
                                                                                                /* 0x000fc60000008091 */
[----:B------:R-:W-:Y:S01]  /*b9c0*/  HADD2 R147, R91, R147 ;  /* 0x000000935b937230 */ /* 0x000fe20000000000 */
[----:B------:R-:W-:Y:S01]  /*b9d0*/  HMNMX2 R91, |R150|, 65504, 65504, PT ;  /* 0x7bff7bff965b7840 */ /* 0x000fe20003800200 */
[----:B------:R-:W-:-:S04]  /*b9e0*/  HADD2 R148, R146.H0_H0, R148.H0_H0 ;  /* 0x2000009492947230 */ /* 0x000fc80000000800 */
[----:B------:R-:W-:-:S04]  /*b9f0*/  LOP3.LUT R146, R91, 0x80008000, RZ, 0xfc, !PT ;  /* 0x800080005b927812 */ /* 0x000fc800078efcff */
                                                                                                /* 0x000000925b967241 */
                                                                                                /* 0x000fe40000000053 */
                                                                                                /* 0x000000925b927241 */
                                                                                                /* 0x000fe40000008053 */
        /* <DEDUP_REMOVED lines=29> */
                                                                                                /* 0x00000091168f7241 */
                                                                                                /* 0x000fe4000000008e */
                                                                                                /* 0x0000009116167241 */
                                                                                                /* 0x000fe4000000808e */
[----:B------:R-:W-:-:S04]  /*bc10*/  LOP3.LUT R142, R21, 0x80008000, RZ, 0xfc, !PT ;  /* 0x80008000158e7812 */ /* 0x000fc800078efcff */
                                                                                                /* 0x0000008e15917241 */
                                                                                                /* 0x000fe40000000092 */
                                                                                                /* 0x0000008e158e7241 */
                                                                                                /* 0x000fe40000008092 */
        /* <DEDUP_REMOVED lines=16> */
                                                                                                /* 0x0000009291167241 */
                                                                                                /* 0x000fe400000003ff */
                                                                                                /* 0x0000009291157242 */
                                                                                                /* 0x000fe400000017ff */
[----:B------:R-:W0:Y:S02]  /*bd60*/  POPC R147, R22 ;  /* 0x0000001600937309 */ /* 0x000e240000000000 */
                                                                                                /* 0x0000009291967241 */
                                                                                                /* 0x000fe20000001015 */
[----:B------:R-:W-:-:S05]  /*bd80*/  IMAD.SHL.U32 R21, R21, 0x2, RZ ;  /* 0x0000000215157824 */ /* 0x000fca00078e00ff */
[----:B------:R-:W-:Y:S01]  /*bd90*/  LOP3.LUT R21, R21, 0x1e, RZ, 0xc0, !PT ;  /* 0x0000001e15157812 */ /* 0x000fe200078ec0ff */
[----:B------:R-:W-:-:S03]  /*bda0*/  HFMA2.MMA R150, R150, R110, -RZ ;  /* 0x0000006e96967235 */ /* 0x000fc600001000ff */
[----:B------:R-:W-:Y:S02]  /*bdb0*/  SHF.L.U32 R148, R164, R21, RZ ;  /* 0x00000015a4947219 */ /* 0x000fe400000006ff */
                                                                                                /* 0x000000908f157242 */
                                                                                                /* 0x000fe400000017ff */
[----:B0-----:R-:W-:-:S04]  /*bdd0*/  LOP3.LUT R147, R147, 0x1, RZ, 0xc0, !PT ;  /* 0x0000000193937812 */ /* 0x001fc800078ec0ff */
[----:B------:R-:W-:-:S04]  /*bde0*/  ISETP.NE.U32.AND P0, PT, R147, 0x1, PT ;  /* 0x000000019300780c */ /* 0x000fc80003f05070 */
[----:B------:R-:W-:-:S04]  /*bdf0*/  SEL R147, R165, 0xa820a820, !P0 ;  /* 0xa820a820a5937807 */ /* 0x000fc80004000000 */
                                                                                                /* 0x4040009393937241 */
                                                                                                /* 0x000fe40000000016 */
                                                                                                /* 0x000000908f167241 */
                                                                                                /* 0x000fe400000003ff */
[----:B------:R-:W-:Y:S02]  /*be20*/  LOP3.LUT R147, R147, R148, RZ, 0xfc, !PT ;  /* 0x0000009493937212 */ /* 0x000fe400078efcff */
[----:B------:R-:W0:Y:S01]  /*be30*/  POPC R151, R22 ;  /* 0x0000001600977309 */ /* 0x000e220000000000 */
                                                                                                /* 0x000000908f947241 */
                                                                                                /* 0x000fe20000001015 */
        /* <DEDUP_REMOVED lines=9> */
                                                                                                /* 0x4040009797977241 */
                                                                                                /* 0x000fe40000000016 */
[----:B------:R-:W-:Y:S02]  /*bef0*/  HMNMX2 R22, |R148|, 65504, 65504, PT ;  /* 0x7bff7bff94167840 */ /* 0x000fe40003800200 */
[----:B------:R-:W-:-:S03]  /*bf00*/  LOP3.LUT R148, R151, R21, RZ, 0xfc, !PT ;  /* 0x0000001597947212 */ /* 0x000fc600078efcff */
[----:B------:R-:W-:-:S04]  /*bf10*/  LOP3.LUT R21, R22, 0x80008000, RZ, 0xfc, !PT ;  /* 0x8000800016157812 */ /* 0x000fc800078efcff */
                                                                                                /* 0x0000001516977241 */
                                                                                                /* 0x000fca0000000094 */
[----:B------:R-:W-:Y:S01]  /*bf30*/  HADD2 R143, R143, R151 ;  /* 0x000000978f8f7230 */ /* 0x000fe20000000000 */
                                                                                                /* 0x0000001516977241 */
                                                                                                /* 0x000fe40000008094 */
[----:B------:R-:W-:-:S03]  /*bf50*/  HMNMX2 R21, |R150|, 65504, 65504, PT ;  /* 0x7bff7bff96157840 */ /* 0x000fc60003800200 */
[----:B------:R-:W-:Y:S02]  /*bf60*/  HADD2 R151, R144.H0_H0, R151.H0_H0 ;  /* 0x2000009790977230 */ /* 0x000fe40000000800 */
[----:B------:R-:W-:-:S04]  /*bf70*/  LOP3.LUT R144, R21, 0x80008000, RZ, 0xfc, !PT ;  /* 0x8000800015907812 */ /* 0x000fc800078efcff */
                                                                                                /* 0x0000009015967241 */
                                                                                                /* 0x000fe40000000093 */
                                                                                                /* 0x0000009015907241 */
                                                                                                /* 0x000fe40000008093 */
[----:B------:R-:W-:Y:S02]  /*bfa0*/  LOP3.LUT R147, R147, 0xffff, RZ, 0xc0, !PT ;  /* 0x0000ffff93937812 */ /* 0x000fe400078ec0ff */
[----:B------:R-:W-:Y:S01]  /*bfb0*/  HFMA2.MMA R145, R145, 1, 1, R150 ;  /* 0x3c003c0091917835 */ /* 0x000fe20000000096 */
[----:B------:R-:W-:Y:S01]  /*bfc0*/  HADD2 R144, R146.H0_H0, R144.H0_H0 ;  /* 0x2000009092907230 */ /* 0x000fe20000000800 */
[----:B------:R-:W-:-:S04]  /*bfd0*/  PRMT R147, R148, 0x1054, R147 ;  /* 0x0000105494937816 */ /* 0x000fc80000000093 */
[----:B------:R-:W-:Y:S01]  /*bfe0*/  PRMT R144, R144, 0x5410, R151 ;  /* 0x0000541090907816 */ /* 0x000fe20000000097 */
[----:B------:R0:W-:Y:S03]  /*bff0*/  STL [R1+0x4], R147 ;  /* 0x0000049301007387 */ /* 0x0001e60000100800 */
        /* <DEDUP_REMOVED lines=15> */
                                                                                                /* 0x0000008e178e7241 */
                                                                                                /* 0x000fc60000000052 */
[----:B------:R-:W2:Y:S01]  /*c100*/  LDC R82, c[0x0][0xb84] ;  /* 0x0002e100ff527b82 */ /* 0x000ea20000000800 */
[----:B0-----:R-:W-:-:S05]  /*c110*/  HSET2.BF.GE.AND R23, R43.H0_H0, R83, PT ;  /* 0x000000532b177233 */ /* 0x001fca0003806880 */
[----:B------:R-:W-:-:S05]  /*c120*/  HFMA2 R23, -R23, UR7.H0_H0, R42.H0_H0 ;  /* 0x2000000717177c31 */ /* 0x000fca000804012a */
[C---:B--2---:R-:W-:Y:S02]  /*c130*/  IDP.2A.LO.S16.S8 R83, R23.reuse, UR8, R82 ;  /* 0x0000000817537c26 */ /* 0x044fe40008001652 */
[----:B-1----:R-:W-:Y:S01]  /*c140*/  IDP.2A.HI.S16.S8 R82, R23, UR10, R144 ;  /* 0x0000000a17527c26 */ /* 0x002fe20008003690 */
[----:B------:R-:W-:Y:S02]  /*c150*/  SHF.R.U32.HI R23, RZ, 0x10, R152 ;  /* 0x00000010ff177819 */ /* 0x000fe40000011698 */
[----:B------:R-:W-:Y:S02]  /*c160*/  LDS R144, [R83+UR9] ;  /* 0x0000000953907984 */ /* 0x000fe40008000800 */
                                                                                                /* 0x0000008f188f7241 */
                                                                                                /* 0x000fe40000000017 */
        /* <DEDUP_REMOVED lines=12> */
                                                                                                /* 0x000000958e917241 */
                                                                                                /* 0x000fe400000003ff */
                                                                                                /* 0x000000958e907242 */
                                                                                                /* 0x000fe400000017ff */
[----:B------:R-:W0:Y:S02]  /*c260*/  POPC R146, R145 ;  /* 0x0000009100927309 */ /* 0x000e240000000000 */
                                                                                                /* 0x000000958e177241 */
                                                                                                /* 0x000fe20000001090 */
[----:B------:R-:W-:Y:S01]  /*c280*/  IMAD.SHL.U32 R144, R144, 0x2, RZ ;  /* 0x0000000290907824 */ /* 0x000fe200078e00ff */
[----:B------:R-:W-:-:S04]  /*c290*/  PRMT R149, R24, 0x7632, R149 ;  /* 0x0000763218957816 */ /* 0x000fc80000000095 */
                                                                                                /* 0x000000958f187242 */
                                                                                                /* 0x000fe200000017ff */
[----:B------:R-:W-:Y:S01]  /*c2b0*/  HFMA2.MMA R23, R23, R110, -RZ ;  /* 0x0000006e17177235 */ /* 0x000fe200001000ff */
[----:B0-----:R-:W-:-:S09]  /*c2c0*/  LOP3.LUT R146, R146, 0x1, RZ, 0xc0, !PT ;  /* 0x0000000192927812 */ /* 0x001fd200078ec0ff */
[----:B------:R-:W-:Y:S02]  /*c2d0*/  HMNMX2 R23, |R23|, 65504, 65504, PT ;  /* 0x7bff7bff17177840 */ /* 0x000fe40003800200 */
[----:B------:R-:W-:Y:S02]  /*c2e0*/  ISETP.NE.U32.AND P0, PT, R146, 0x1, PT ;  /* 0x000000019200780c */ /* 0x000fe40003f05070 */
[----:B------:R-:W-:Y:S02]  /*c2f0*/  LOP3.LUT R146, R144, 0x1e, RZ, 0xc0, !PT ;  /* 0x0000001e90927812 */ /* 0x000fe400078ec0ff */
[----:B------:R-:W-:Y:S02]  /*c300*/  SEL R144, R165, 0xa820a820, !P0 ;  /* 0xa820a820a5907807 */ /* 0x000fe40004000000 */
[----:B------:R-:W-:Y:S02]  /*c310*/  SHF.L.U32 R147, R164, R146, RZ ;  /* 0x00000092a4937219 */ /* 0x000fe400000006ff */
                                                                                                /* 0x4040009090907241 */
                                                                                                /* 0x000fc40000000091 */
                                                                                                /* 0x000000958f917241 */
                                                                                                /* 0x000fe400000003ff */
[----:B------:R-:W-:Y:S02]  /*c340*/  LOP3.LUT R144, R144, R147, RZ, 0xfc, !PT ;  /* 0x0000009390907212 */ /* 0x000fe400078efcff */
[----:B------:R-:W0:Y:S01]  /*c350*/  POPC R146, R145 ;  /* 0x0000009100927309 */ /* 0x000e220000000000 */
                                                                                                /* 0x000000958f937241 */
                                                                                                /* 0x000fe20000001018 */
        /* <DEDUP_REMOVED lines=8> */
[----:B------:R-:W-:Y:S02]  /*c3f0*/  PLOP3.LUT P0, PT, PT, PT, UP0, 0x40, 0x0 ;  /* 0x000000000000781c */ /* 0x000fe40003f0e808 */
                                                                                                /* 0x4040009292927241 */
                                                                                                /* 0x000fe40000000091 */
[----:B------:R-:W-:Y:S02]  /*c410*/  LOP3.LUT R145, R24, 0x80008000, RZ, 0xfc, !PT ;  /* 0x8000800018917812 */ /* 0x000fe400078efcff */
[----:B------:R-:W-:-:S04]  /*c420*/  LOP3.LUT R147, R146, R151, RZ, 0xfc, !PT ;  /* 0x0000009792937212 */ /* 0x000fc800078efcff */
                                                                                                /* 0x0000009118927241 */
                                                                                                /* 0x000fe40000000093 */
[----:B------:R-:W-:-:S03]  /*c440*/  LOP3.LUT R145, R23, 0x80008000, RZ, 0xfc, !PT ;  /* 0x8000800017917812 */ /* 0x000fc600078efcff */
[----:B------:R-:W-:Y:S01]  /*c450*/  HADD2 R143, R143, R146 ;  /* 0x000000928f8f7230 */ /* 0x000fe20000000000 */
                                                                                                /* 0x0000009117917241 */
                                                                                                /* 0x000fe40000000090 */
        /* <DEDUP_REMOVED lines=15> */
[----:B------:R-:W1:Y:S08]  /*c560*/  LDC R83, c[0x0][0xb9c] ;  /* 0x0002e700ff537b82 */ /* 0x000e700000000800 */
[----:B------:R-:W3:Y:S01]  /*c570*/  LDC R143, c[0x0][0xba0] ;  /* 0x0002e800ff8f7b82 */ /* 0x000ee20000000800 */
[----:B0-----:R-:W-:-:S05]  /*c580*/  HSET2.BF.GE.AND R82, R43.H0_H0, R82, PT ;  /* 0x000000522b527233 */ /* 0x001fca0003806880 */
[----:B------:R-:W-:-:S05]  /*c590*/  HFMA2 R82, -R82, UR7.H0_H0, R42.H0_H0 ;  /* 0x2000000752527c31 */ /* 0x000fca000804012a */
[C---:B-1----:R-:W-:Y:S02]  /*c5a0*/  IDP.2A.LO.S16.S8 R83, R82.reuse, UR8, R83 ;  /* 0x0000000852537c26 */ /* 0x042fe40008001653 */
[----:B---3--:R-:W-:Y:S02]  /*c5b0*/  IDP.2A.HI.S16.S8 R82, R82, UR10, R143 ;  /* 0x0000000a52527c26 */ /* 0x008fe4000800368f */
[----:B------:R-:W0:Y:S02]  /*c5c0*/  LDC R143, c[0x0][0xba4] ;  /* 0x0002e900ff8f7b82 */ /* 0x000e240000000800 */
[----:B0-----:R-:W-:-:S05]  /*c5d0*/  HSET2.BF.GE.AND R143, R43.H0_H0, R143, PT ;  /* 0x0000008f2b8f7233 */ /* 0x001fca0003806880 */
[----:B------:R-:W-:Y:S01]  /*c5e0*/  HFMA2 R143, -R143, UR7.H0_H0, R42.H0_H0 ;  /* 0x200000078f8f7c31 */ /* 0x000fe2000804012a */
[----:B--2---:R-:W-:Y:S02]  /*c5f0*/  SHF.R.U32.HI R147, RZ, 0x10, R150 ;  /* 0x00000010ff937819 */ /* 0x004fe40000011696 */
[----:B------:R-:W-:Y:S02]  /*c600*/  LOP3.LUT R142, R150, 0xffff, RZ, 0xc0, !PT ;  /* 0x0000ffff968e7812 */ /* 0x000fe400078ec0ff */
                                                                                                /* 0x000000901a967241 */
                                                                                                /* 0x000fe40000000093 */
                                                                                                /* 0x000000901a937241 */
                                                                                                /* 0x000fe40000008093 */
[----:B------:R-:W0:Y:S01]  /*c630*/  LDC R144, c[0x0][0xba8] ;  /* 0x0002ea00ff907b82 */ /* 0x000e220000000800 */
                                                                                                /* 0x0000009219917241 */
                                                                                                /* 0x000fc4000000008e */
                                                                                                /* 0x0000009219927241 */
                                                                                                /* 0x000fe4000000808e */
[----:B------:R-:W-:Y:S03]  /*c660*/  LDS R25, [R83+UR9] ;  /* 0x0000000953197984 */ /* 0x000fe60008000800 */
[----:B------:R-:W1:Y:S01]  /*c670*/  LDC R26, c[0x0][0xbac] ;  /* 0x0002eb00ff1a7b82 */ /* 0x000e620000000800 */
[----:B------:R-:W2:Y:S01]  /*c680*/  LDS R142, [R82+UR9] ;  /* 0x00000009528e7984 */ /* 0x000ea20008000800 */
[C---:B0-----:R-:W-:Y:S02]  /*c690*/  IDP.2A.LO.S16.S8 R144, R143.reuse, UR8, R144 ;  /* 0x000000088f907c26 */ /* 0x041fe40008001690 */
[----:B-1----:R-:W-:-:S03]  /*c6a0*/  IDP.2A.HI.S16.S8 R143, R143, UR10, R26 ;  /* 0x0000000a8f8f7c26 */ /* 0x002fc6000800361a */
[----:B------:R-:W-:Y:S04]  /*c6b0*/  LDS R26, [R144+UR9] ;  /* 0x00000009901a7984 */ /* 0x000fe80008000800 */
[----:B------:R-:W0:Y:S01]  /*c6c0*/  LDS R151, [R143+UR9] ;  /* 0x000000098f977984 */ /* 0x000e220008000800 */
[C-C-:B--2---:R-:W-:Y:S02]  /*c6d0*/  PRMT R148, R25.reuse, 0x5410, R142.reuse ;  /* 0x0000541019947816 */ /* 0x144fe4000000008e */
[----:B------:R-:W-:-:S03]  /*c6e0*/  PRMT R25, R25, 0x7632, R142 ;  /* 0x0000763219197816 */ /* 0x000fc6000000008e */
[----:B------:R-:W-:Y:S02]  /*c6f0*/  HADD2 R145, R148, -R145 ;  /* 0x8000009194917230 */ /* 0x000fe40000000000 */
[----:B------:R-:W-:Y:S02]  /*c700*/  HADD2 R25, R25, -R150 ;  /* 0x8000009619197230 */ /* 0x000fe40000000000 */
[----:B------:R-:W1:Y:S01]  /*c710*/  LDC R150, c[0x0][0xbb4] ;  /* 0x0002ed00ff967b82 */ /* 0x000e620000000800 */
[C-C-:B0-----:R-:W-:Y:S02]  /*c720*/  PRMT R142, R26.reuse, 0x5410, R151.reuse ;  /* 0x000054101a8e7816 */ /* 0x141fe40000000097 */
[----:B------:R-:W-:-:S05]  /*c730*/  PRMT R151, R26, 0x7632, R151 ;  /* 0x000076321a977816 */ /* 0x000fca0000000097 */
[----:B------:R-:W0:Y:S01]  /*c740*/  LDC R26, c[0x0][0xbb0] ;  /* 0x0002ec00ff1a7b82 */ /* 0x000e220000000800 */
[----:B------:R-:W-:Y:S02]  /*c750*/  HFMA2.MMA R146, R142, 1, 1, -R146 ;  /* 0x3c003c008e927835 */ /* 0x000fe40000100092 */
[----:B------:R-:W-:Y:S01]  /*c760*/  HFMA2.MMA R147, R151, 1, 1, -R147 ;  /* 0x3c003c0097937835 */ /* 0x000fe20000100093 */
[----:B0-----:R-:W-:-:S05]  /*c770*/  HSET2.BF.GE.AND R26, R43.H0_H0, R26, PT ;  /* 0x0000001a2b1a7233 */ /* 0x001fca0003806880 */
[----:B------:R-:W-:-:S05]  /*c780*/  HFMA2 R26, -R26, UR7.H0_H0, R42.H0_H0 ;  /* 0x200000071a1a7c31 */ /* 0x000fca000804012a */
[----:B-1----:R-:W-:Y:S01]  /*c790*/  IDP.2A.LO.S16.S8 R26, R26, UR8, R150 ;  /* 0x000000081a1a7c26 */ /* 0x002fe20008001696 */
                                                                                                /* 0x0000009319967241 */
                                                                                                /* 0x000fca00000003ff */
[----:B------:R-:W0:Y:S02]  /*c7b0*/  LDS R26, [R26+UR9] ;  /* 0x000000091a1a7984 */ /* 0x000e240008000800 */
[C-C-:B0-----:R-:W-:Y:S02]  /*c7c0*/  PRMT R148, R26.reuse, 0x7632, R149.reuse ;  /* 0x000076321a947816 */ /* 0x141fe40000000095 */
[----:B------:R-:W-:Y:S02]  /*c7d0*/  PRMT R26, R26, 0x7610, R149 ;  /* 0x000076101a1a7816 */ /* 0x000fe40000000095 */
                                                                                                /* 0x000000ff948e7241 */
                                                                                                /* 0x000fca00000003ff */
[----:B------:R-:W-:Y:S01]  /*c7f0*/  IMAD R142, R142, 0x10, R150 ;  /* 0x000000108e8e7824 */ /* 0x000fe200078e0296 */
                                                                                                /* 0x0000009319967242 */
                                                                                                /* 0x000fc8000000179b */
                                                                                                /* 0x0000009319977241 */
                                                                                                /* 0x000fc80000001096 */
                                                                                                /* 0x0000009497417242 */
                                                                                                /* 0x000fc80000001741 */
                                                                                                /* 0x0000009497947241 */
                                                                                                /* 0x000fe40000001041 */
[----:B------:R-:W0:Y:S01]  /*c840*/  POPC R151, R142 ;  /* 0x0000008e00977309 */ /* 0x000e220000000000 */
                                                                                                /* 0x200000ff96967241 */
                                                                                                /* 0x000fe40000001041 */
[----:B------:R-:W-:-:S03]  /*c860*/  HMUL2 R148, R148, R110 ;  /* 0x0000006e94947232 */ /* 0x000fc60000000000 */
[----:B------:R-:W-:-:S05]  /*c870*/  IMAD.SHL.U32 R150, R150, 0x2, RZ ;  /* 0x0000000296967824 */ /* 0x000fca00078e00ff */
[----:B------:R-:W-:-:S04]  /*c880*/  LOP3.LUT R150, R150, 0x1e, RZ, 0xc0, !PT ;  /* 0x0000001e96967812 */ /* 0x000fc800078ec0ff */
[----:B------:R-:W-:Y:S02]  /*c890*/  SHF.L.U32 R150, R164, R150, RZ ;  /* 0x00000096a4967219 */ /* 0x000fe400000006ff */
[----:B0-----:R-:W-:-:S04]  /*c8a0*/  LOP3.LUT R151, R151, 0x1, RZ, 0xc0, !PT ;  /* 0x0000000197977812 */ /* 0x001fc800078ec0ff */
[----:B------:R-:W-:-:S04]  /*c8b0*/  ISETP.NE.U32.AND P0, PT, R151, 0x1, PT ;  /* 0x000000019700780c */ /* 0x000fc80003f05070 */
[----:B------:R-:W-:-:S04]  /*c8c0*/  SEL R151, R165, 0xa820a820, !P0 ;  /* 0xa820a820a5977807 */ /* 0x000fc80004000000 */
                                                                                                /* 0x40400097978e7241 */
                                                                                                /* 0x000fe4000000008e */
                                                                                                /* 0x0000009291977241 */
                                                                                                /* 0x000fe400000003ff */
[----:B------:R-:W-:Y:S02]  /*c8f0*/  LOP3.LUT R142, R150, R142, RZ, 0xfc, !PT ;  /* 0x0000008e968e7212 */ /* 0x000fe400078efcff */
                                                                                                /* 0x000000ff1a967241 */
                                                                                                /* 0x000fca00000003ff */
[----:B------:R-:W-:Y:S01]  /*c910*/  IMAD R150, R150, 0x10, R151 ;  /* 0x0000001096967824 */ /* 0x000fe200078e0297 */
                                                                                                /* 0x0000009291977242 */
                                                                                                /* 0x000fc8000000179b */
                                                                                                /* 0x0000009291987241 */
                                                                                                /* 0x000fc80000001097 */
                                                                                                /* 0x0000001a98427242 */
                                                                                                /* 0x000fc80000001742 */
                                                                                                /* 0x0000001a98987241 */
                                                                                                /* 0x000fe40000001042 */
[----:B------:R-:W0:Y:S04]  /*c960*/  POPC R26, R150 ;  /* 0x00000096001a7309 */ /* 0x000e280000000000 */
[----:B------:R-:W-:Y:S01]  /*c970*/  HFMA2.MMA R152, R152, R110, -RZ ;  /* 0x0000006e98987235 */ /* 0x000fe200001000ff */
[----:B0-----:R-:W-:-:S04]  /*c980*/  LOP3.LUT R26, R26, 0x1, RZ, 0xc0, !PT ;  /* 0x000000011a1a7812 */ /* 0x001fc800078ec0ff */
[----:B------:R-:W-:Y:S02]  /*c990*/  ISETP.NE.U32.AND P0, PT, R26, 0x1, PT ;  /* 0x000000011a00780c */ /* 0x000fe40003f05070 */
                                                                                                /* 0x200000ff971a7241 */
                                                                                                /* 0x000fe40000001042 */
[----:B------:R-:W-:Y:S02]  /*c9b0*/  SEL R151, R165, 0xa820a820, !P0 ;  /* 0xa820a820a5977807 */ /* 0x000fe40004000000 */
[----:B------:R-:W-:Y:S01]  /*c9c0*/  PLOP3.LUT P0, PT, PT, PT, UP0, 0x80, 0x0 ;  /* 0x000000000000781c */ /* 0x000fe20003f0f008 */
[----:B------:R-:W-:Y:S01]  /*c9d0*/  IMAD.SHL.U32 R26, R26, 0x2, RZ ;  /* 0x000000021a1a7824 */ /* 0x000fe200078e00ff */
                                                                                                /* 0x4040009797967241 */
                                                                                                /* 0x000fe20000000096 */
[----:B------:R-:W-:-:S03]  /*c9f0*/  UISETP.NE.AND UP0, UPT, UR6, 0x1b, UPT ;  /* 0x0000001b0600788c */ /* 0x000fc6000bf05270 */
[----:B------:R-:W-:Y:S02]  /*ca00*/  LOP3.LUT R153, R26, 0x1e, RZ, 0xc0, !PT ;  /* 0x0000001e1a997812 */ /* 0x000fe400078ec0ff */
[----:B------:R-:W-:Y:S02]  /*ca10*/  HMNMX2 R26, |R148|, 65504, 65504, PT ;  /* 0x7bff7bff941a7840 */ /* 0x000fe40003800200 */
[----:B------:R-:W-:-:S04]  /*ca20*/  SHF.L.U32 R148, R164, R153, RZ ;  /* 0x00000099a4947219 */ /* 0x000fc800000006ff */
[----:B------:R-:W-:Y:S02]  /*ca30*/  LOP3.LUT R148, R148, R150, RZ, 0xfc, !PT ;  /* 0x0000009694947212 */ /* 0x000fe400078efcff */
[----:B------:R-:W-:-:S04]  /*ca40*/  LOP3.LUT R150, R26, 0x80008000, RZ, 0xfc, !PT ;  /* 0x800080001a967812 */ /* 0x000fc800078efcff */
                                                                                                /* 0x000000961a977241 */
                                                                                                /* 0x000fe4000000008e */
                                                                                                /* 0x000000961a967241 */
                                                                                                /* 0x000fc6000000808e */
[----:B------:R-:W-:Y:S01]  /*ca70*/  HADD2 R151, R25, R151 ;  /* 0x0000009719977230 */ /* 0x000fe20000000000 */
[----:B------:R-:W-:Y:S02]  /*ca80*/  HMNMX2 R25, |R152|, 65504, 65504, PT ;  /* 0x7bff7bff98197840 */ /* 0x000fe40003800200 */
[----:B------:R-:W-:-:S03]  /*ca90*/  HFMA2.MMA R147, R147, 1, 1, R150 ;  /* 0x3c003c0093937835 */ /* 0x000fc60000000096 */
[----:B------:R-:W-:-:S04]  /*caa0*/  LOP3.LUT R150, R25, 0x80008000, RZ, 0xfc, !PT ;  /* 0x8000800019967812 */ /* 0x000fc800078efcff */
                                                                                                /* 0x0000009619987241 */
                                                                                                /* 0x000fe40000000094 */
                                                                                                /* 0x0000009619967241 */
                                                                                                /* 0x000fc60000008094 */
[----:B------:R-:W-:-:S03]  /*cad0*/  HADD2 R145, R145, R152 ;  /* 0x0000009891917230 */ /* 0x000fc60000000000 */
[----:B------:R-:W-:Y:S02]  /*cae0*/  HFMA2.MMA R146, R146, 1, 1, R150 ;  /* 0x3c003c0092927835 */ /* 0x000fe40000000096 */
[C-C-:B------:R-:W-:Y:S02]  /*caf0*/  PRMT R150, R145.reuse, 0x5410, R151.reuse ;  /* 0x0000541091967816 */ /* 0x140fe40000000097 */
[----:B------:R-:W-:Y:S02]  /*cb00*/  PRMT R151, R145, 0x7632, R151 ;  /* 0x0000763291977816 */ /* 0x000fe40000000097 */
[----:B------:R-:W-:Y:S01]  /*cb10*/  LOP3.LUT R145, R148, 0xffff, RZ, 0xc0, !PT ;  /* 0x0000ffff94917812 */ /* 0x000fe200078ec0ff */
[----:B------:R0:W-:Y:S04]  /*cb20*/  STS [R83+UR9], R150 ;  /* 0x0000009653007988 */ /* 0x0001e80008000809 */
[----:B------:R1:W-:Y:S01]  /*cb30*/  STS [R82+UR9], R151 ;  /* 0x0000009752007988 */ /* 0x0003e20008000809 */
[----:B0-----:R-:W-:-:S02]  /*cb40*/  PRMT R83, R146, 0x5410, R147 ;  /* 0x0000541092537816 */ /* 0x001fc40000000093 */
[----:B------:R-:W-:Y:S02]  /*cb50*/  PRMT R147, R146, 0x7632, R147 ;  /* 0x0000763292937816 */ /* 0x000fe40000000093 */
[----:B-1----:R-:W-:Y:S01]  /*cb60*/  PRMT R82, R142, 0x1054, R145 ;  /* 0x000010548e527816 */ /* 0x002fe20000000091 */
[----:B------:R0:W-:Y:S04]  /*cb70*/  STS [R144+UR9], R83 ;  /* 0x0000005390007988 */ /* 0x0001e80008000809 */
[----:B------:R0:W-:Y:S04]  /*cb80*/  STL [R1+0x8], R82 ;  /* 0x0000085201007387 */ /* 0x0001e80000100800 */
        /* <DEDUP_REMOVED lines=11> */
                                                                                                /* 0x0000008e5d8e7241 */
                                                                                                /* 0x000fc60000000052 */
[----:B------:R-:W2:Y:S01]  /*cc50*/  LDC.64 R82, c[0x0][0xbc0] ;  /* 0x0002f000ff527b82 */ /* 0x000ea20000000a00 */
[----:B0-----:R-:W-:Y:S02]  /*cc60*/  HSET2.BF.GE.AND R93, R43.H0_H0, R143, PT ;  /* 0x0000008f2b5d7233 */ /* 0x001fe40003806880 */
[----:B------:R-:W-:-:S03]  /*cc70*/  SHF.R.U32.HI R143, RZ, 0x10, R154 ;  /* 0x00000010ff8f7819 */ /* 0x000fc6000001169a */
[----:B------:R-:W-:Y:S01]  /*cc80*/  HFMA2 R93, -R93, UR7.H0_H0, R42.H0_H0 ;  /* 0x200000075d5d7c31 */ /* 0x000fe2000804012a */
                                                                                                /* 0x000000901b8f7241 */
                                                                                                /* 0x000fc8000000008f */
[C---:B--2---:R-:W-:Y:S02]  /*cca0*/  IDP.2A.LO.S16.S8 R82, R93.reuse, UR8, R82 ;  /* 0x000000085d527c26 */ /* 0x044fe40008001652 */
[----:B------:R-:W-:-:S03]  /*ccb0*/  IDP.2A.HI.S16.S8 R83, R93, UR10, R83 ;  /* 0x0000000a5d537c26 */ /* 0x000fc60008003653 */
[----:B------:R-:W-:Y:S04]  /*ccc0*/  LDS R144, [R82+UR9] ;  /* 0x0000000952907984 */ /* 0x000fe80008000800 */
[----:B------:R-:W0:Y:S02]  /*ccd0*/  LDS R27, [R83+UR9] ;  /* 0x00000009531b7984 */ /* 0x000e240008000800 */
[C-C-:B0-----:R-:W-:Y:S02]  /*cce0*/  PRMT R93, R144.reuse, 0x5410, R27.reuse ;  /* 0x00005410905d7816 */ /* 0x141fe4000000001b */
[----:B------:R-:W-:Y:S02]  /*ccf0*/  PRMT R144, R144, 0x7632, R27 ;  /* 0x0000763290907816 */ /* 0x000fe4000000001b */
[----:B------:R-:W0:Y:S01]  /*cd00*/  LDC R27, c[0x0][0xbc8] ;  /* 0x0002f200ff1b7b82 */ /* 0x000e220000000800 */
[----:B------:R-:W-:-:S03]  /*cd10*/  HADD2 R142, R93, -R142 ;  /* 0x8000008e5d8e7230 */ /* 0x000fc60000000000 */
[----:B------:R-:W-:Y:S01]  /*cd20*/  HFMA2.MMA R143, R144, 1, 1, -R143 ;  /* 0x3c003c00908f7835 */ /* 0x000fe2000010008f */
[----:B0-----:R-:W-:-:S05]  /*cd30*/  HSET2.BF.GE.AND R27, R43.H0_H0, R27, PT ;  /* 0x0000001b2b1b7233 */ /* 0x001fca0003806880 */
[----:B------:R-:W-:-:S05]  /*cd40*/  HFMA2 R27, -R27, UR7.H0_H0, R42.H0_H0 ;  /* 0x200000071b1b7c31 */ /* 0x000fca000804012a */
[----:B-1----:R-:W-:-:S06]  /*cd50*/  IDP.2A.LO.S16.S8 R146, R27, UR8, R146 ;  /* 0x000000081b927c26 */ /* 0x002fcc0008001692 */
[----:B------:R-:W0:Y:S02]  /*cd60*/  LDS R146, [R146+UR9] ;  /* 0x0000000992927984 */ /* 0x000e240008000800 */
[----:B0-----:R-:W-:-:S04]  /*cd70*/  PRMT R149, R146, 0x7610, R149 ;  /* 0x0000761092957816 */ /* 0x001fc80000000095 */
                                                                                                /* 0x000000958e1b7241 */
                                                                                                /* 0x000fe400000003ff */
                                                                                                /* 0x000000958e907242 */
                                                                                                /* 0x000fe400000017ff */
[----:B------:R-:W0:Y:S02]  /*cda0*/  POPC R145, R27 ;  /* 0x0000001b00917309 */ /* 0x000e240000000000 */
                                                                                                /* 0x000000958e5d7241 */
                                                                                                /* 0x000fe20000001090 */
[----:B------:R-:W-:Y:S01]  /*cdc0*/  IMAD.SHL.U32 R144, R144, 0x2, RZ ;  /* 0x0000000290907824 */ /* 0x000fe200078e00ff */
[----:B------:R-:W-:-:S04]  /*cdd0*/  PRMT R149, R146, 0x7632, R149 ;  /* 0x0000763292957816 */ /* 0x000fc80000000095 */
[----:B------:R-:W-:Y:S01]  /*cde0*/  HFMA2.MMA R93, R93, R110, -RZ ;  /* 0x0000006e5d5d7235 */ /* 0x000fe200001000ff */
[----:B0-----:R-:W-:-:S09]  /*cdf0*/  LOP3.LUT R145, R145, 0x1, RZ, 0xc0, !PT ;  /* 0x0000000191917812 */ /* 0x001fd200078ec0ff */
[----:B------:R-:W-:Y:S02]  /*ce00*/  HMNMX2 R93, |R93|, 65504, 65504, PT ;  /* 0x7bff7bff5d5d7840 */ /* 0x000fe40003800200 */
[----:B------:R-:W-:Y:S02]  /*ce10*/  ISETP.NE.U32.AND P0, PT, R145, 0x1, PT ;  /* 0x000000019100780c */ /* 0x000fe40003f05070 */
[----:B------:R-:W-:Y:S02]  /*ce20*/  LOP3.LUT R145, R144, 0x1e, RZ, 0xc0, !PT ;  /* 0x0000001e90917812 */ /* 0x000fe400078ec0ff */
[----:B------:R-:W-:Y:S02]  /*ce30*/  SEL R144, R165, 0xa820a820, !P0 ;  /* 0xa820a820a5907807 */ /* 0x000fe40004000000 */
[----:B------:R-:W-:Y:S02]  /*ce40*/  SHF.L.U32 R145, R164, R145, RZ ;  /* 0x00000091a4917219 */ /* 0x000fe400000006ff */
                                                                                                /* 0x4040009090907241 */
                                                                                                /* 0x000fc4000000001b */
                                                                                                /* 0x000000958f1b7242 */
                                                                                                /* 0x000fe400000017ff */
[----:B------:R-:W-:Y:S02]  /*ce70*/  LOP3.LUT R144, R144, R145, RZ, 0xfc, !PT ;  /* 0x0000009190907212 */ /* 0x000fe400078efcff */
                                                                                                /* 0x000000958f917241 */
                                                                                                /* 0x000fe400000003ff */
                                                                                                /* 0x000000958f937241 */
                                                                                                /* 0x000fe2000000101b */
[----:B------:R-:W-:Y:S01]  /*cea0*/  IMAD.SHL.U32 R27, R27, 0x2, RZ ;  /* 0x000000021b1b7824 */ /* 0x000fe200078e00ff */
[----:B------:R-:W0:Y:S03]  /*ceb0*/  POPC R146, R145 ;  /* 0x0000009100927309 */ /* 0x000e260000000000 */
        /* <DEDUP_REMOVED lines=8> */
                                                                                                /* 0x4040009292927241 */
                                                                                                /* 0x000fe40000000091 */
[----:B------:R-:W-:Y:S02]  /*cf50*/  LOP3.LUT R145, R27, 0x80008000, RZ, 0xfc, !PT ;  /* 0x800080001b917812 */ /* 0x000fe400078efcff */
[----:B------:R-:W-:-:S04]  /*cf60*/  LOP3.LUT R146, R146, R151, RZ, 0xfc, !PT ;  /* 0x0000009792927212 */ /* 0x000fc800078efcff */
                                                                                                /* 0x000000911b947241 */
                                                                                                /* 0x000fe40000000092 */
[----:B------:R-:W-:-:S03]  /*cf80*/  LOP3.LUT R145, R93, 0x80008000, RZ, 0xfc, !PT ;  /* 0x800080005d917812 */ /* 0x000fc600078efcff */
[----:B------:R-:W-:Y:S01]  /*cf90*/  HADD2 R143, R143, R148 ;  /* 0x000000948f8f7230 */ /* 0x000fe20000000000 */
                                                                                                /* 0x000000915d917241 */
                                                                                                /* 0x000fcc0000000090 */
[----:B------:R-:W-:Y:S01]  /*cfb0*/  HFMA2.MMA R142, R142, 1, 1, R145 ;  /* 0x3c003c008e8e7835 */ /* 0x000fe20000000091 */
[----:B------:R-:W-:-:S04]  /*cfc0*/  LOP3.LUT R145, R144, 0xffff, RZ, 0xc0, !PT ;  /* 0x0000ffff90917812 */ /* 0x000fc800078ec0ff */
[----:B------:R-:W-:-:S05]  /*cfd0*/  PRMT R144, R146, 0x1054, R145 ;  /* 0x0000105492907816 */ /* 0x000fca0000000091 */
[----:B------:R0:W-:Y:S01]  /*cfe0*/  STL [R1+0x28], R144 ;  /* 0x0000289001007387 */ /* 0x0001e20000100800 */
[C-C-:B------:R-:W-:Y:S02]  /*cff0*/  PRMT R145, R142.reuse, 0x5410, R143.reuse ;  /* 0x000054108e917816 */ /* 0x140fe4000000008f */
[----:B------:R-:W-:-:S03]  /*d000*/  PRMT R143, R142, 0x7632, R143 ;  /* 0x000076328e8f7816 */ /* 0x000fc6000000008f */
[----:B------:R0:W-:Y:S04]  /*d010*/  STS [R82+UR9], R145 ;  /* 0x0000009152007988 */ /* 0x0001e80008000809 */
[----:B------:R0:W-:Y:S01]  /*d020*/  STS [R83+UR9], R143 ;  /* 0x0000008f53007988 */ /* 0x0001e20008000809 */
[----:B------:R-:W-:Y:S06]  /*d030*/  BAR.SYNC 0x0 ;  /* 0x000000ff0000791d */ /* 0x000fec0000000000 */
[----:B0-----:R-:W-:Y:S05]  /*d040*/  @P0 BRA `(.L_x_14) ;  /* 0x0000004800b00947 */ /* 0x001fea0003800000 */
[----:B------:R-:W0:Y:S01]  /*d050*/  LDC R82, c[0x0][0xbe0] ;  /* 0x0002f800ff527b82 */ /* 0x000e220000000800 */
[----:B------:R-:W-:Y:S01]  /*d060*/  SHF.R.U32.HI R145, RZ, 0x10, R127 ;  /* 0x00000010ff917819 */ /* 0x000fe2000001167f */
[----:B------:R-:W-:-:S06]  /*d070*/  UISETP.NE.AND UP0, UPT, UR6, 0x1d, UPT ;  /* 0x0000001d0600788c */ /* 0x000fcc000bf05270 */
[----:B------:R-:W1:Y:S08]  /*d080*/  LDC R83, c[0x0][0xbe8] ;  /* 0x0002fa00ff537b82 */ /* 0x000e700000000800 */
[----:B------:R-:W2:Y:S01]  /*d090*/  LDC R143, c[0x0][0xbe4] ;  /* 0x0002f900ff8f7b82 */ /* 0x000ea20000000800 */
[----:B0-----:R-:W-:-:S05]  /*d0a0*/  HSET2.BF.GE.AND R82, R43.H0_H0, R82, PT ;  /* 0x000000522b527233 */ /* 0x001fca0003806880 */
[----:B------:R-:W-:-:S05]  /*d0b0*/  HFMA2 R82, -R82, UR7.H0_H0, R42.H0_H0 ;  /* 0x2000000752527c31 */ /* 0x000fca000804012a */
[C---:B-1----:R-:W-:Y:S02]  /*d0c0*/  IDP.2A.HI.S16.S8 R83, R82.reuse, UR10, R83 ;  /* 0x0000000a52537c26 */ /* 0x042fe40008003653 */
[----:B--2---:R-:W-:-:S04]  /*d0d0*/  IDP.2A.LO.S16.S8 R142, R82, UR8, R143 ;  /* 0x00000008528e7c26 */ /* 0x004fc8000800168f */
[----:B------:R-:W-:Y:S01]  /*d0e0*/  LDS R83, [R83+UR9] ;  /* 0x0000000953537984 */ /* 0x000fe20008000800 */
[----:B------:R-:W-:-:S03]  /*d0f0*/  LOP3.LUT R82, R95, 0x80008000, RZ, 0xfc, !PT ;  /* 0x800080005f527812 */ /* 0x000fc600078efcff */
[----:B------:R-:W0:Y:S01]  /*d100*/  LDS R144, [R142+UR9] ;  /* 0x000000098e907984 */ /* 0x000e220008000800 */
                                                                                                /* 0x000000525f8f7241 */
                                                                                                /* 0x000fe40000000091 */
                                                                                                /* 0x000000525f5f7241 */
                                                                                                /* 0x000fe40000008091 */
[----:B------:R-:W-:Y:S02]  /*d130*/  LOP3.LUT R82, R127, 0xffff, RZ, 0xc0, !PT ;  /* 0x0000ffff7f527812 */ /* 0x000fe400078ec0ff */
[----:B------:R-:W-:Y:S02]  /*d140*/  LOP3.LUT R127, R94, 0x80008000, RZ, 0xfc, !PT ;  /* 0x800080005e7f7812 */ /* 0x000fe400078efcff */
[----:B------:R-:W-:Y:S02]  /*d150*/  PRMT R95, R95, 0x5410, RZ ;  /* 0x000054105f5f7816 */ /* 0x000fe400000000ff */
                                                                                                /* 0x0000007f5e917241 */
                                                                                                /* 0x000fc40000000052 */
                                                                                                /* 0x0000007f5e527241 */
                                                                                                /* 0x000fe40000008052 */
[----:B------:R-:W1:Y:S02]  /*d180*/  LDC R94, c[0x0][0xbd4] ;  /* 0x0002f500ff5e7b82 */ /* 0x000e640000000800 */
[----:B------:R-:W-:Y:S02]  /*d190*/  PRMT R82, R82, 0x5410, RZ ;  /* 0x0000541052527816 */ /* 0x000fe400000000ff */
[----:B-1----:R-:W-:Y:S02]  /*d1a0*/  HSET2.BF.GE.AND R94, R43.H0_H0, R94, PT ;  /* 0x0000005e2b5e7233 */ /* 0x002fe40003806880 */
[C-C-:B0-----:R-:W-:Y:S02]  /*d1b0*/  PRMT R127, R144.reuse, 0x5410, R83.reuse ;  /* 0x00005410907f7816 */ /* 0x141fe40000000053 */
[----:B------:R-:W-:Y:S01]  /*d1c0*/  PRMT R144, R144, 0x7632, R83 ;  /* 0x0000763290907816 */ /* 0x000fe20000000053 */
[----:B------:R-:W-:-:S02]  /*d1d0*/  HFMA2 R94, -R94, UR7.H0_H0, R42.H0_H0 ;  /* 0x200000075e5e7c31 */ /* 0x000fc4000804012a */
[----:B------:R-:W-:Y:S02]  /*d1e0*/  HADD2 R127, R127, -R82 ;  /* 0x800000527f7f7230 */ /* 0x000fe40000000000 */
[----:B------:R-:W0:Y:S01]  /*d1f0*/  LDC.64 R82, c[0x0][0xbd8] ;  /* 0x0002f600ff527b82 */ /* 0x000e220000000a00 */
[----:B------:R-:W-:Y:S01]  /*d200*/  HFMA2.MMA R144, R144, 1, 1, -R95 ;  /* 0x3c003c0090907835 */ /* 0x000fe2000010005f */
[C---:B0-----:R-:W-:Y:S02]  /*d210*/  IDP.2A.LO.S16.S8 R82, R94.reuse, UR8, R82 ;  /* 0x000000085e527c26 */ /* 0x041fe40008001652 */
[----:B------:R-:W-:-:S03]  /*d220*/  IDP.2A.HI.S16.S8 R83, R94, UR10, R83 ;  /* 0x0000000a5e537c26 */ /* 0x000fc60008003653 */
[----:B------:R-:W-:Y:S04]  /*d230*/  LDS R95, [R82+UR9] ;  /* 0x00000009525f7984 */ /* 0x000fe80008000800 */
[----:B------:R-:W0:Y:S02]  /*d240*/  LDS R94, [R83+UR9] ;  /* 0x00000009535e7984 */ /* 0x000e240008000800 */
[C-C-:B0-----:R-:W-:Y:S02]  /*d250*/  PRMT R146, R95.reuse, 0x5410, R94.reuse ;  /* 0x000054105f927816 */ /* 0x141fe4000000005e */
[----:B------:R-:W-:-:S03]  /*d260*/  PRMT R94, R95, 0x7632, R94 ;  /* 0x000076325f5e7816 */ /* 0x000fc6000000005e */
[----:B------:R-:W-:-:S03]  /*d270*/  HADD2 R145, R146, -R145 ;  /* 0x8000009192917230 */ /* 0x000fc60000000000 */
[----:B------:R-:W-:Y:S02]  /*d280*/  HFMA2.MMA R143, R94, 1, 1, -R143 ;  /* 0x3c003c005e8f7835 */ /* 0x000fe4000010008f */
                                                                                                /* 0x0000007f915f7241 */
                                                                                                /* 0x000fe400000003ff */
                                                                                                /* 0x0000007f915e7242 */
                                                                                                /* 0x000fe400000017ff */
[----:B------:R-:W0:Y:S02]  /*d2b0*/  POPC R146, R95 ;  /* 0x0000005f00927309 */ /* 0x000e240000000000 */
                                                                                                /* 0x0000007f91947241 */
                                                                                                /* 0x000fe2000000105e */
[----:B------:R-:W-:-:S05]  /*d2d0*/  IMAD.SHL.U32 R94, R94, 0x2, RZ ;  /* 0x000000025e5e7824 */ /* 0x000fca00078e00ff */
[----:B------:R-:W-:Y:S01]  /*d2e0*/  LOP3.LUT R94, R94, 0x1e, RZ, 0xc0, !PT ;  /* 0x0000001e5e5e7812 */ /* 0x000fe200078ec0ff */
[----:B------:R-:W-:-:S03]  /*d2f0*/  HFMA2.MMA R148, R148, R110, -RZ ;  /* 0x0000006e94947235 */ /* 0x000fc600001000ff */
[----:B------:R-:W-:Y:S02]  /*d300*/  SHF.L.U32 R147, R164, R94, RZ ;  /* 0x0000005ea4937219 */ /* 0x000fe400000006ff */
                                                                                                /* 0x000000908f5e7242 */
                                                                                                /* 0x000fe400000017ff */
[----:B0-----:R-:W-:-:S04]  /*d320*/  LOP3.LUT R146, R146, 0x1, RZ, 0xc0, !PT ;  /* 0x0000000192927812 */ /* 0x001fc800078ec0ff */
[----:B------:R-:W-:-:S04]  /*d330*/  ISETP.NE.U32.AND P0, PT, R146, 0x1, PT ;  /* 0x000000019200780c */ /* 0x000fc80003f05070 */
[----:B------:R-:W-:-:S04]  /*d340*/  SEL R146, R165, 0xa820a820, !P0 ;  /* 0xa820a820a5927807 */ /* 0x000fc80004000000 */
                                                                                                /* 0x4040009292927241 */
                                                                                                /* 0x000fe4000000005f */
                                                                                                /* 0x000000908f5f7241 */
                                                                                                /* 0x000fe400000003ff */
[----:B------:R-:W-:Y:S02]  /*d370*/  LOP3.LUT R146, R146, R147, RZ, 0xfc, !PT ;  /* 0x0000009392927212 */ /* 0x000fe400078efcff */
[----:B------:R-:W0:Y:S01]  /*d380*/  POPC R150, R95 ;  /* 0x0000005f00967309 */ /* 0x000e220000000000 */
                                                                                                /* 0x000000908f937241 */
                                                                                                /* 0x000fe2000000105e */
        /* <DEDUP_REMOVED lines=9> */
                                                                                                /* 0x4040009696967241 */
                                                                                                /* 0x000fe4000000005f */
[----:B------:R-:W-:Y:S02]  /*d440*/  HMNMX2 R95, |R147|, 65504, 65504, PT ;  /* 0x7bff7bff935f7840 */ /* 0x000fe40003800200 */
[----:B------:R-:W-:-:S03]  /*d450*/  LOP3.LUT R147, R150, R94, RZ, 0xfc, !PT ;  /* 0x0000005e96937212 */ /* 0x000fc600078efcff */
[----:B------:R-:W-:-:S04]  /*d460*/  LOP3.LUT R94, R95, 0x80008000, RZ, 0xfc, !PT ;  /* 0x800080005f5e7812 */ /* 0x000fc800078efcff */
                                                                                                /* 0x0000005e5f967241 */
                                                                                                /* 0x000fca0000000093 */
[----:B------:R-:W-:Y:S01]  /*d480*/  HADD2 R143, R143, R150 ;  /* 0x000000968f8f7230 */ /* 0x000fe20000000000 */
                                                                                                /* 0x0000005e5f967241 */
                                                                                                /* 0x000fe40000008093 */
[----:B------:R-:W-:-:S03]  /*d4a0*/  HMNMX2 R94, |R148|, 65504, 65504, PT ;  /* 0x7bff7bff945e7840 */ /* 0x000fc60003800200 */
[----:B------:R-:W-:Y:S02]  /*d4b0*/  HADD2 R150, R144.H0_H0, R150.H0_H0 ;  /* 0x2000009690967230 */ /* 0x000fe40000000800 */
[----:B------:R-:W-:-:S04]  /*d4c0*/  LOP3.LUT R144, R94, 0x80008000, RZ, 0xfc, !PT ;  /* 0x800080005e907812 */ /* 0x000fc800078efcff */
                                                                                                /* 0x000000905e947241 */
                                                                                                /* 0x000fe40000000092 */
                                                                                                /* 0x000000905e907241 */
                                                                                                /* 0x000fc80000008092 */
        /* <DEDUP_REMOVED lines=17> */
[----:B--2---:R-:W-:Y:S02]  /*d600*/  LOP3.LUT R142, R151, 0xffff, RZ, 0xc0, !PT ;  /* 0x0000ffff978e7812 */ /* 0x004fe400078ec0ff */
[----:B------:R-:W-:Y:S02]  /*d610*/  SHF.R.U32.HI R144, RZ, 0x10, R151 ;  /* 0x00000010ff907819 */ /* 0x000fe40000011697 */
                                                                                                /* 0x00000053608e7241 */
                                                                                                /* 0x000fe4000000008e */
[----:B------:R-:W1:Y:S01]  /*d630*/  LDC.64 R82, c[0x0][0xbf0] ;  /* 0x0002fc00ff527b82 */ /* 0x000e620000000a00 */
[----:B0-----:R-:W-:-:S02]  /*d640*/  HSET2.BF.GE.AND R96, R43.H0_H0, R143, PT ;  /* 0x0000008f2b607233 */ /* 0x001fc40003806880 */
[----:B------:R-:W-:-:S03]  /*d650*/  LOP3.LUT R143, R28, 0x80008000, RZ, 0xfc, !PT ;  /* 0x800080001c8f7812 */ /* 0x000fc600078efcff */
[----:B------:R-:W-:Y:S01]  /*d660*/  HFMA2 R96, -R96, UR7.H0_H0, R42.H0_H0 ;  /* 0x2000000760607c31 */ /* 0x000fe2000804012a */
                                                                                                /* 0x0000008f1c907241 */
                                                                                                /* 0x000fc80000000090 */
[C---:B-1----:R-:W-:Y:S02]  /*d680*/  IDP.2A.LO.S16.S8 R82, R96.reuse, UR8, R82 ;  /* 0x0000000860527c26 */ /* 0x042fe40008001652 */
[----:B------:R-:W-:-:S03]  /*d690*/  IDP.2A.HI.S16.S8 R83, R96, UR10, R83 ;  /* 0x0000000a60537c26 */ /* 0x000fc60008003653 */
[----:B------:R-:W-:Y:S04]  /*d6a0*/  LDS R143, [R82+UR9] ;  /* 0x00000009528f7984 */ /* 0x000fe80008000800 */
[----:B------:R-:W0:Y:S02]  /*d6b0*/  LDS R28, [R83+UR9] ;  /* 0x00000009531c7984 */ /* 0x000e240008000800 */
[C-C-:B0-----:R-:W-:Y:S02]  /*d6c0*/  PRMT R145, R143.reuse, 0x5410, R28.reuse ;  /* 0x000054108f917816 */ /* 0x141fe4000000001c */
[----:B------:R-:W-:Y:S02]  /*d6d0*/  PRMT R143, R143, 0x7632, R28 ;  /* 0x000076328f8f7816 */ /* 0x000fe4000000001c */
[----:B------:R-:W0:Y:S02]  /*d6e0*/  LDC R28, c[0x0][0xbf8] ;  /* 0x0002fe00ff1c7b82 */ /* 0x000e240000000800 */
[----:B------:R-:W-:Y:S01]  /*d6f0*/  HFMA2.MMA R142, R145, 1, 1, -R142 ;  /* 0x3c003c00918e7835 */ /* 0x000fe2000010008e */
[----:B------:R-:W-:-:S05]  /*d700*/  HADD2 R144, R143, -R144 ;  /* 0x800000908f907230 */ /* 0x000fca0000000000 */
[----:B------:R-:W1:Y:S01]  /*d710*/  LDC R145, c[0x0][0xbfc] ;  /* 0x0002ff00ff917b82 */ /* 0x000e620000000800 */
[----:B0-----:R-:W-:-:S05]  /*d720*/  HSET2.BF.GE.AND R28, R43.H0_H0, R28, PT ;  /* 0x0000001c2b1c7233 */ /* 0x001fca0003806880 */
[----:B------:R-:W-:-:S05]  /*d730*/  HFMA2 R28, -R28, UR7.H0_H0, R42.H0_H0 ;  /* 0x200000071c1c7c31 */ /* 0x000fca000804012a */
[----:B-1----:R-:W-:-:S06]  /*d740*/  IDP.2A.LO.S16.S8 R28, R28, UR8, R145 ;  /* 0x000000081c1c7c26 */ /* 0x002fcc0008001691 */
[----:B------:R-:W0:Y:S02]  /*d750*/  LDS R28, [R28+UR9] ;  /* 0x000000091c1c7984 */ /* 0x000e240008000800 */
[----:B0-----:R-:W-:-:S04]  /*d760*/  PRMT R149, R28, 0x7610, R149 ;  /* 0x000076101c957816 */ /* 0x001fc80000000095 */
                                                                                                /* 0x000000958e607241 */
                                                                                                /* 0x000fe400000003ff */
                                                                                                /* 0x000000958e8f7242 */
                                                                                                /* 0x000fe400000017ff */
[----:B------:R-:W0:Y:S02]  /*d790*/  POPC R146, R96 ;  /* 0x0000006000927309 */ /* 0x000e240000000000 */
                                                                                                /* 0x000000958e917241 */
                                                                                                /* 0x000fe2000000108f */
[----:B------:R-:W-:Y:S01]  /*d7b0*/  IMAD.SHL.U32 R143, R143, 0x2, RZ ;  /* 0x000000028f8f7824 */ /* 0x000fe200078e00ff */
[----:B------:R-:W-:-:S04]  /*d7c0*/  PRMT R149, R28, 0x7632, R149 ;  /* 0x000076321c957816 */ /* 0x000fc80000000095 */
                                                                                                /* 0x00000095901c7242 */
                                                                                                /* 0x000fc800000017ff */
                                                                                                /* 0x0000009590937241 */
                                                                                                /* 0x000fe2000000101c */
[----:B------:R-:W-:Y:S01]  /*d7f0*/  IMAD.SHL.U32 R28, R28, 0x2, RZ ;  /* 0x000000021c1c7824 */ /* 0x000fe200078e00ff */
[----:B0-----:R-:W-:-:S03]  /*d800*/  LOP3.LUT R146, R146, 0x1, RZ, 0xc0, !PT ;  /* 0x0000000192927812 */ /* 0x001fc600078ec0ff */
[----:B------:R-:W-:Y:S01]  /*d810*/  HMUL2 R147, R147, R110 ;  /* 0x0000006e93937232 */ /* 0x000fe20000000000 */
[----:B------:R-:W-:Y:S02]  /*d820*/  LOP3.LUT R28, R28, 0x1e, RZ, 0xc0, !PT ;  /* 0x0000001e1c1c7812 */ /* 0x000fe400078ec0ff */
[----:B------:R-:W-:Y:S02]  /*d830*/  ISETP.NE.U32.AND P0, PT, R146, 0x1, PT ;  /* 0x000000019200780c */ /* 0x000fe40003f05070 */
[----:B------:R-:W-:Y:S02]  /*d840*/  LOP3.LUT R146, R143, 0x1e, RZ, 0xc0, !PT ;  /* 0x0000001e8f927812 */ /* 0x000fe400078ec0ff */
[----:B------:R-:W-:Y:S02]  /*d850*/  SEL R143, R165, 0xa820a820, !P0 ;  /* 0xa820a820a58f7807 */ /* 0x000fe40004000000 */
[----:B------:R-:W-:Y:S02]  /*d860*/  SHF.L.U32 R146, R164, R146, RZ ;  /* 0x00000092a4927219 */ /* 0x000fe400000006ff */
                                                                                                /* 0x4040008f8f8f7241 */
                                                                                                /* 0x000fc40000000060 */
                                                                                                /* 0x0000009590607241 */
                                                                                                /* 0x000fe400000003ff */
[----:B------:R-:W-:Y:S02]  /*d890*/  LOP3.LUT R143, R143, R146, RZ, 0xfc, !PT ;  /* 0x000000928f8f7212 */ /* 0x000fe400078efcff */
[----:B------:R-:W0:Y:S02]  /*d8a0*/  POPC R146, R96 ;  /* 0x0000006000927309 */ /* 0x000e240000000000 */
[----:B0-----:R-:W-:-:S04]  /*d8b0*/  LOP3.LUT R146, R146, 0x1, RZ, 0xc0, !PT ;  /* 0x0000000192927812 */ /* 0x001fc800078ec0ff */
[----:B------:R-:W-:-:S04]  /*d8c0*/  ISETP.NE.U32.AND P0, PT, R146, 0x1, PT ;  /* 0x000000019200780c */ /* 0x000fc80003f05070 */
[----:B------:R-:W-:Y:S02]  /*d8d0*/  SEL R151, R165, 0xa820a820, !P0 ;  /* 0xa820a820a5977807 */ /* 0x000fe40004000000 */
[----:B------:R-:W-:Y:S02]  /*d8e0*/  PLOP3.LUT P0, PT, PT, PT, UP0, 0x40, 0x0 ;  /* 0x000000000000781c */ /* 0x000fe40003f0e808 */
                                                                                                /* 0x4040009797927241 */
                                                                                                /* 0x000fe20000000060 */
[----:B------:R-:W-:Y:S01]  /*d900*/  HFMA2.MMA R96, R145, R110, -RZ ;  /* 0x0000006e91607235 */ /* 0x000fe200001000ff */
[----:B------:R-:W-:Y:S02]  /*d910*/  SHF.L.U32 R151, R164, R28, RZ ;  /* 0x0000001ca4977219 */ /* 0x000fe400000006ff */
[----:B------:R-:W-:Y:S02]  /*d920*/  HMNMX2 R28, |R147|, 65504, 65504, PT ;  /* 0x7bff7bff931c7840 */ /* 0x000fe40003800200 */
[----:B------:R-:W-:-:S02]  /*d930*/  LOP3.LUT R147, R146, R151, RZ, 0xfc, !PT ;  /* 0x0000009792937212 */ /* 0x000fc400078efcff */
[----:B------:R-:W-:Y:S02]  /*d940*/  LOP3.LUT R146, R143, 0xffff, RZ, 0xc0, !PT ;  /* 0x0000ffff8f927812 */ /* 0x000fe400078ec0ff */
[----:B------:R-:W-:Y:S02]  /*d950*/  LOP3.LUT R145, R28, 0x80008000, RZ, 0xfc, !PT ;  /* 0x800080001c917812 */ /* 0x000fe400078efcff */
[----:B------:R-:W-:Y:S02]  /*d960*/  HMNMX2 R96, |R96|, 65504, 65504, PT ;  /* 0x7bff7bff60607840 */ /* 0x000fe40003800200 */
                                                                                                /* 0x000000911c917241 */
                                                                                                /* 0x000fe40000000093 */
[----:B------:R-:W-:-:S03]  /*d980*/  PRMT R146, R147, 0x1054, R146 ;  /* 0x0000105493927816 */ /* 0x000fc60000000092 */
[----:B------:R-:W-:Y:S01]  /*d990*/  HADD2 R144, R144, R145 ;  /* 0x0000009190907230 */ /* 0x000fe20000000000 */
[----:B------:R-:W-:Y:S01]  /*d9a0*/  LOP3.LUT R145, R96, 0x80008000, RZ, 0xfc, !PT ;  /* 0x8000800060917812 */ /* 0x000fe200078efcff */
[----:B------:R0:W-:Y:S03]  /*d9b0*/  STL [R1+0x2c], R146 ;  /* 0x00002c9201007387 */ /* 0x0001e60000100800 */
                                                                                                /* 0x0000009160917241 */
                                                                                                /* 0x000fcc000000008f */
[----:B------:R-:W-:-:S10]  /*d9d0*/  HFMA2.MMA R142, R142, 1, 1, R145 ;  /* 0x3c003c008e8e7835 */ /* 0x000fd40000000091 */
        /* <DEDUP_REMOVED lines=11> */
[----:B------:R-:W3:Y:S08]  /*da90*/  LDC R148, c[0x0][0xc14] ;  /* 0x00030500ff947b82 */ /* 0x000ef00000000800 */
[----:B------:R-:W4:Y:S01]  /*daa0*/  LDC R150, c[0x0][0xc18] ;  /* 0x00030600ff967b82 */ /* 0x000f220000000800 */
[----:B0-----:R-:W-:-:S02]  /*dab0*/  HSET2.BF.GE.AND R142, R43.H0_H0, R142, PT ;  /* 0x0000008e2b8e7233 */ /* 0x001fc40003806880 */
[----:B--2---:R-:W-:Y:S02]  /*dac0*/  LOP3.LUT R143, R152, 0xffff, RZ, 0xc0, !PT ;  /* 0x0000ffff988f7812 */ /* 0x004fe400078ec0ff */
[----:B------:R-:W-:Y:S02]  /*dad0*/  SHF.R.U32.HI R147, RZ, 0x10, R152 ;  /* 0x00000010ff937819 */ /* 0x000fe40000011698 */
                                                                                                /* 0x0000005261907241 */
                                                                                                /* 0x000fe4000000008f */
                                                                                                /* 0x00000052618f7241 */
                                                                                                /* 0x000fe4000000808f */
[----:B------:R-:W0:Y:S01]  /*db00*/  LDC.64 R82, c[0x0][0xc08] ;  /* 0x00030200ff527b82 */ /* 0x000e220000000a00 */
[----:B------:R-:W-:-:S04]  /*db10*/  LOP3.LUT R97, R29, 0x80008000, RZ, 0xfc, !PT ;  /* 0x800080001d617812 */ /* 0x000fc800078efcff */
                                                                                                /* 0x000000611d927241 */
                                                                                                /* 0x000fe40000000093 */
                                                                                                /* 0x000000611d937241 */
                                                                                                /* 0x000fe40000008093 */
[----:B-1----:R-:W-:Y:S01]  /*db40*/  HSET2.BF.GE.AND R29, R43.H0_H0, R145, PT ;  /* 0x000000912b1d7233 */ /* 0x002fe20003806880 */
[----:B------:R-:W-:-:S04]  /*db50*/  HFMA2 R145, -R142, UR7.H0_H0, R42.H0_H0 ;  /* 0x200000078e917c31 */ /* 0x000fc8000804012a */
[----:B------:R-:W-:-:S05]  /*db60*/  HFMA2 R29, -R29, UR7.H0_H0, R42.H0_H0 ;  /* 0x200000071d1d7c31 */ /* 0x000fca000804012a */
[----:B---3--:R-:W-:Y:S02]  /*db70*/  IDP.2A.LO.S16.S8 R142, R29, UR8, R148 ;  /* 0x000000081d8e7c26 */ /* 0x008fe40008001694 */
[C---:B0-----:R-:W-:Y:S02]  /*db80*/  IDP.2A.LO.S16.S8 R82, R145.reuse, UR8, R82 ;  /* 0x0000000891527c26 */ /* 0x041fe40008001652 */
[----:B------:R-:W-:Y:S02]  /*db90*/  IDP.2A.HI.S16.S8 R145, R145, UR10, R83 ;  /* 0x0000000a91917c26 */ /* 0x000fe40008003653 */
[----:B----4-:R-:W-:Y:S01]  /*dba0*/  IDP.2A.HI.S16.S8 R83, R29, UR10, R150 ;  /* 0x0000000a1d537c26 */ /* 0x010fe20008003696 */
[----:B------:R-:W-:Y:S04]  /*dbb0*/  LDS R97, [R82+UR9] ;  /* 0x0000000952617984 */ /* 0x000fe80008000800 */
[----:B------:R-:W0:Y:S04]  /*dbc0*/  LDS R148, [R145+UR9] ;  /* 0x0000000991947984 */ /* 0x000e280008000800 */
[----:B------:R-:W-:Y:S04]  /*dbd0*/  LDS R29, [R142+UR9] ;  /* 0x000000098e1d7984 */ /* 0x000fe80008000800 */
[----:B------:R-:W1:Y:S01]  /*dbe0*/  LDS R150, [R83+UR9] ;  /* 0x0000000953967984 */ /* 0x000e620008000800 */
[----:B0-----:R-:W-:-:S02]  /*dbf0*/  PRMT R151, R97, 0x5410, R148 ;  /* 0x0000541061977816 */ /* 0x001fc40000000094 */
[----:B------:R-:W-:-:S03]  /*dc00*/  PRMT R97, R97, 0x7632, R148 ;  /* 0x0000763261617816 */ /* 0x000fc60000000094 */
[----:B------:R-:W-:Y:S02]  /*dc10*/  HADD2 R144, R151, -R144 ;  /* 0x8000009097907230 */ /* 0x000fe40000000000 */
[----:B------:R-:W0:Y:S01]  /*dc20*/  LDC R151, c[0x0][0xc20] ;  /* 0x00030800ff977b82 */ /* 0x000e220000000800 */
[C-C-:B-1----:R-:W-:Y:S01]  /*dc30*/  PRMT R148, R29.reuse, 0x5410, R150.reuse ;  /* 0x000054101d947816 */ /* 0x142fe20000000096 */
[----:B------:R-:W-:Y:S01]  /*dc40*/  HADD2 R146, R97, -R146 ;  /* 0x8000009261927230 */ /* 0x000fe20000000000 */
[----:B------:R-:W-:-:S04]  /*dc50*/  PRMT R29, R29, 0x7632, R150 ;  /* 0x000076321d1d7816 */ /* 0x000fc80000000096 */
[----:B------:R-:W-:Y:S01]  /*dc60*/  HFMA2.MMA R143, R148, 1, 1, -R143 ;  /* 0x3c003c00948f7835 */ /* 0x000fe2000010008f */
[----:B------:R-:W1:Y:S01]  /*dc70*/  LDC R150, c[0x0][0xc1c] ;  /* 0x00030700ff967b82 */ /* 0x000e620000000800 */
[----:B------:R-:W-:-:S08]  /*dc80*/  HFMA2.MMA R147, R29, 1, 1, -R147 ;  /* 0x3c003c001d937835 */ /* 0x000fd00000100093 */
                                                                                                /* 0x0000008f90947241 */
                                                                                                /* 0x000fe400000003ff */
                                                                                                /* 0x0000009392987241 */
                                                                                                /* 0x000fe400000003ff */
[----:B-1----:R-:W-:-:S05]  /*dcb0*/  HSET2.BF.GE.AND R150, R43.H0_H0, R150, PT ;  /* 0x000000962b967233 */ /* 0x002fca0003806880 */
[----:B------:R-:W-:-:S05]  /*dcc0*/  HFMA2 R150, -R150, UR7.H0_H0, R42.H0_H0 ;  /* 0x2000000796967c31 */ /* 0x000fca000804012a */
[----:B0-----:R-:W-:-:S06]  /*dcd0*/  IDP.2A.LO.S16.S8 R150, R150, UR8, R151 ;  /* 0x0000000896967c26 */ /* 0x001fcc0008001697 */
[----:B------:R-:W0:Y:S02]  /*dce0*/  LDS R150, [R150+UR9] ;  /* 0x0000000996967984 */ /* 0x000e240008000800 */
[C-C-:B0-----:R-:W-:Y:S02]  /*dcf0*/  PRMT R97, R150.reuse, 0x7610, R149.reuse ;  /* 0x0000761096617816 */ /* 0x141fe40000000095 */
[----:B------:R-:W-:Y:S02]  /*dd00*/  PRMT R149, R150, 0x7632, R149 ;  /* 0x0000763296957816 */ /* 0x000fe40000000095 */
                                                                                                /* 0x000000ff611d7241 */
                                                                                                /* 0x000fe400000003ff */
                                                                                                /* 0x0000009392967242 */
                                                                                                /* 0x000fc6000000179b */
[----:B------:R-:W-:Y:S01]  /*dd30*/  IMAD R29, R29, 0x10, R148 ;  /* 0x000000101d1d7824 */ /* 0x000fe200078e0294 */
                                                                                                /* 0x0000008f90947242 */
                                                                                                /* 0x000fc8000000179b */
                                                                                                /* 0x0000008f90977241 */
                                                                                                /* 0x000fc80000001094 */
                                                                                                /* 0x0000006197437242 */
                                                                                                /* 0x000fc80000001743 */
                                                                                                /* 0x0000006197617241 */
                                                                                                /* 0x000fe40000001043 */
                                                                                                /* 0x000000ff95977241 */
                                                                                                /* 0x000fe400000003ff */
                                                                                                /* 0x200000ff94947241 */
                                                                                                /* 0x000fe40000001043 */
[----:B------:R-:W-:Y:S01]  /*dda0*/  HFMA2.MMA R97, R97, R110, -RZ ;  /* 0x0000006e61617235 */ /* 0x000fe200001000ff */
[----:B------:R-:W-:Y:S01]  /*ddb0*/  IMAD R151, R151, 0x10, R152 ;  /* 0x0000001097977824 */ /* 0x000fe200078e0298 */
                                                                                                /* 0x0000009392987241 */
                                                                                                /* 0x000fe20000001096 */
[----:B------:R-:W-:Y:S02]  /*ddd0*/  IMAD.SHL.U32 R148, R148, 0x2, RZ ;  /* 0x0000000294947824 */ /* 0x000fe400078e00ff */
[----:B------:R-:W0:Y:S01]  /*dde0*/  POPC R153, R151 ;  /* 0x0000009700997309 */ /* 0x000e220000000000 */
                                                                                                /* 0x0000009598447242 */
                                                                                                /* 0x000fc40000001744 */
[----:B------:R-:W-:Y:S02]  /*de00*/  LOP3.LUT R148, R148, 0x1e, RZ, 0xc0, !PT ;  /* 0x0000001e94947812 */ /* 0x000fe400078ec0ff */
                                                                                                /* 0x200000ff96967241 */
                                                                                                /* 0x000fe40000001044 */
                                                                                                /* 0x0000009598987241 */
                                                                                                /* 0x000fe40000001044 */
[----:B------:R-:W-:Y:S01]  /*de30*/  SHF.L.U32 R148, R164, R148, RZ ;  /* 0x00000094a4947219 */ /* 0x000fe200000006ff */
[----:B------:R-:W-:Y:S01]  /*de40*/  IMAD.SHL.U32 R150, R150, 0x2, RZ ;  /* 0x0000000296967824 */ /* 0x000fe200078e00ff */
[----:B------:R-:W-:Y:S01]  /*de50*/  HMNMX2 R97, |R97|, 65504, 65504, PT ;  /* 0x7bff7bff61617840 */ /* 0x000fe20003800200 */
[----:B------:R-:W-:-:S03]  /*de60*/  HMUL2 R152, R152, R110 ;  /* 0x0000006e98987232 */ /* 0x000fc60000000000 */
[----:B------:R-:W-:Y:S02]  /*de70*/  LOP3.LUT R150, R150, 0x1e, RZ, 0xc0, !PT ;  /* 0x0000001e96967812 */ /* 0x000fe400078ec0ff */
[----:B0-----:R-:W-:Y:S02]  /*de80*/  LOP3.LUT R153, R153, 0x1, RZ, 0xc0, !PT ;  /* 0x0000000199997812 */ /* 0x001fe400078ec0ff */
[----:B------:R-:W-:Y:S02]  /*de90*/  SHF.L.U32 R150, R164, R150, RZ ;  /* 0x00000096a4967219 */ /* 0x000fe400000006ff */
[----:B------:R-:W-:-:S04]  /*dea0*/  ISETP.NE.U32.AND P0, PT, R153, 0x1, PT ;  /* 0x000000019900780c */ /* 0x000fc80003f05070 */
[----:B------:R-:W-:-:S04]  /*deb0*/  SEL R153, R165, 0xa820a820, !P0 ;  /* 0xa820a820a5997807 */ /* 0x000fc80004000000 */
                                                                                                /* 0x4040009999977241 */
                                                                                                /* 0x000fe40000000097 */
[----:B------:R-:W0:Y:S02]  /*ded0*/  POPC R153, R29 ;  /* 0x0000001d00997309 */ /* 0x000e240000000000 */
[----:B------:R-:W-:Y:S02]  /*dee0*/  LOP3.LUT R150, R150, R151, RZ, 0xfc, !PT ;  /* 0x0000009796967212 */ /* 0x000fe400078efcff */
[----:B0-----:R-:W-:-:S04]  /*def0*/  LOP3.LUT R153, R153, 0x1, RZ, 0xc0, !PT ;  /* 0x0000000199997812 */ /* 0x001fc800078ec0ff */
[----:B------:R-:W-:-:S04]  /*df00*/  ISETP.NE.U32.AND P0, PT, R153, 0x1, PT ;  /* 0x000000019900780c */ /* 0x000fc80003f05070 */
[----:B------:R-:W-:Y:S02]  /*df10*/  SEL R151, R165, 0xa820a820, !P0 ;  /* 0xa820a820a5977807 */ /* 0x000fe40004000000 */
[----:B------:R-:W-:Y:S01]  /*df20*/  PLOP3.LUT P0, PT, PT, PT, UP0, 0x80, 0x0 ;  /* 0x000000000000781c */ /* 0x000fe20003f0f008 */
[----:B------:R-:W-:Y:S01]  /*df30*/  UISETP.NE.AND UP0, UPT, UR6, 0x1f, UPT ;  /* 0x0000001f0600788c */ /* 0x000fe2000bf05270 */
                                                                                                /* 0x4040009797977241 */
                                                                                                /* 0x000fe4000000001d */
[----:B------:R-:W-:Y:S02]  /*df50*/  HMNMX2 R29, |R152|, 65504, 65504, PT ;  /* 0x7bff7bff981d7840 */ /* 0x000fe40003800200 */
[----:B------:R-:W-:-:S03]  /*df60*/  LOP3.LUT R148, R148, R151, RZ, 0xfc, !PT ;  /* 0x0000009794947212 */ /* 0x000fc600078efcff */
[----:B------:R-:W-:-:S04]  /*df70*/  LOP3.LUT R152, R29, 0x80008000, RZ, 0xfc, !PT ;  /* 0x800080001d987812 */ /* 0x000fc800078efcff */
                                                                                                /* 0x000000981d977241 */
                                                                                                /* 0x000fe40000000096 */
                                                                                                /* 0x000000981d987241 */
                                                                                                /* 0x000fc60000008096 */
[----:B------:R-:W-:Y:S01]  /*dfa0*/  HADD2 R146, R146, R151 ;  /* 0x0000009792927230 */ /* 0x000fe20000000000 */
[----:B------:R-:W-:Y:S02]  /*dfb0*/  LOP3.LUT R151, R97, 0x80008000, RZ, 0xfc, !PT ;  /* 0x8000800061977812 */ /* 0x000fe400078efcff */
[----:B------:R-:W-:Y:S02]  /*dfc0*/  HFMA2.MMA R147, R147, 1, 1, R152 ;  /* 0x3c003c0093937835 */ /* 0x000fe40000000098 */
                                                                                                /* 0x0000009761987241 */
                                                                                                /* 0x000fca0000000094 */
[----:B------:R-:W-:-:S05]  /*dfe0*/  HADD2 R144, R144, R152 ;  /* 0x0000009890907230 */ /* 0x000fca0000000000 */
[C-C-:B------:R-:W-:Y:S02]  /*dff0*/  PRMT R152, R144.reuse, 0x5410, R146.reuse ;  /* 0x0000541090987816 */ /* 0x140fe40000000092 */
[----:B------:R-:W-:Y:S02]  /*e000*/  PRMT R146, R144, 0x7632, R146 ;  /* 0x0000763290927816 */ /* 0x000fe40000000092 */
                                                                                                /* 0x0000009761907241 */
                                                                                                /* 0x000fe20000008094 */
[----:B------:R-:W-:Y:S04]  /*e020*/  STS [R82+UR9], R152 ;  /* 0x0000009852007988 */ /* 0x000fe80008000809 */
[----:B------:R0:W-:Y:S01]  /*e030*/  STS [R145+UR9], R146 ;  /* 0x0000009291007988 */ /* 0x0001e20008000809 */
[----:B------:R-:W-:-:S10]  /*e040*/  HFMA2.MMA R143, R143, 1, 1, R144 ;  /* 0x3c003c008f8f7835 */ /* 0x000fd40000000090 */
[C-C-:B0-----:R-:W-:Y:S02]  /*e050*/  PRMT R145, R143.reuse, 0x5410, R147.reuse ;  /* 0x000054108f917816 */ /* 0x141fe40000000093 */
[----:B------:R-:W-:Y:S02]  /*e060*/  PRMT R147, R143, 0x7632, R147 ;  /* 0x000076328f937816 */ /* 0x000fe40000000093 */
[----:B------:R-:W-:Y:S01]  /*e070*/  LOP3.LUT R143, R148, 0xffff, RZ, 0xc0, !PT ;  /* 0x0000ffff948f7812 */ /* 0x000fe200078ec0ff */
[----:B------:R-:W-:Y:S04]  /*e080*/  STS [R142+UR9], R145 ;  /* 0x000000918e007988 */ /* 0x000fe80008000809 */
[----:B------:R0:W-:Y:S01]  /*e090*/  STS [R83+UR9], R147 ;  /* 0x0000009353007988 */ /* 0x0001e20008000809 */
[----:B------:R-:W-:Y:S06]  /*e0a0*/  @!P0 BAR.SYNC 0x0 ;  /* 0x000000ff0000891d */ /* 0x000fec0000000000 */
[----:B0-----:R-:W-:-:S02]  /*e0b0*/  PRMT R83, R150, 0x1054, R143 ;  /* 0x0000105496537816 */ /* 0x001fc4000000008f */
[----:B------:R-:W-:-:S03]  /*e0c0*/  PLOP3.LUT P0, PT, PT, PT, UP0, 0x40, 0x0 ;  /* 0x000000000000781c */ /* 0x000fc60003f0e808 */
[----:B------:R0:W-:Y:S10]  /*e0d0*/  STL [R1+0xc], R83 ;  /* 0x00000c5301007387 */ /* 0x0001f40000100800 */
        /* <DEDUP_REMOVED lines=9> */
[C---:B-1----:R-:W-:Y:S02]  /*e170*/  IDP.2A.LO.S16.S8 R82, R83.reuse, UR8, R142 ;  /* 0x0000000853527c26 */ /* 0x042fe4000800168e */
[----:B---3--:R-:W-:-:S03]  /*e180*/  IDP.2A.HI.S16.S8 R83, R83, UR10, R144 ;  /* 0x0000000a53537c26 */ /* 0x008fc60008003690 */
[----:B------:R-:W-:Y:S01]  /*e190*/  LDS R144, [R82+UR9] ;  /* 0x0000000952907984 */ /* 0x000fe20008000800 */
[----:B--2---:R-:W-:Y:S02]  /*e1a0*/  LOP3.LUT R142, R154, 0xffff, RZ, 0xc0, !PT ;  /* 0x0000ffff9a8e7812 */ /* 0x004fe400078ec0ff */
[----:B------:R-:W-:Y:S02]  /*e1b0*/  SHF.R.U32.HI R145, RZ, 0x10, R154 ;  /* 0x00000010ff917819 */ /* 0x000fe4000001169a */
                                                                                                /* 0x0000008f1e8e7241 */
                                                                                                /* 0x000fe4000000008e */
[----:B------:R-:W0:Y:S01]  /*e1d0*/  LDS R143, [R83+UR9] ;  /* 0x00000009538f7984 */ /* 0x000e220008000800 */
[----:B------:R-:W-:-:S04]  /*e1e0*/  LOP3.LUT R30, R31, 0x80008000, RZ, 0xfc, !PT ;  /* 0x800080001f1e7812 */ /* 0x000fc800078efcff */
                                                                                                /* 0x0000001e1f1f7241 */
                                                                                                /* 0x000fe40000000091 */
[----:B------:R-:W1:Y:S02]  /*e200*/  LDC R30, c[0x0][0xc34] ;  /* 0x00030d00ff1e7b82 */ /* 0x000e640000000800 */
[----:B-1----:R-:W-:-:S05]  /*e210*/  HSET2.BF.GE.AND R30, R43.H0_H0, R30, PT ;  /* 0x0000001e2b1e7233 */ /* 0x002fca0003806880 */
[----:B------:R-:W-:Y:S01]  /*e220*/  HFMA2 R30, -R30, UR7.H0_H0, R42.H0_H0 ;  /* 0x200000071e1e7c31 */ /* 0x000fe2000804012a */
[C-C-:B0-----:R-:W-:Y:S02]  /*e230*/  PRMT R145, R144.reuse, 0x5410, R143.reuse ;  /* 0x0000541090917816 */ /* 0x141fe4000000008f */
[----:B------:R-:W-:-:S03]  /*e240*/  PRMT R144, R144, 0x7632, R143 ;  /* 0x0000763290907816 */ /* 0x000fc6000000008f */
[----:B------:R-:W-:Y:S02]  /*e250*/  HADD2 R142, R145, -R142 ;  /* 0x8000008e918e7230 */ /* 0x000fe40000000000 */
[----:B------:R-:W0:Y:S01]  /*e260*/  LDC R145, c[0x0][0xc38] ;  /* 0x00030e00ff917b82 */ /* 0x000e220000000800 */
[----:B------:R-:W-:Y:S01]  /*e270*/  HFMA2.MMA R143, R144, 1, 1, -R31 ;  /* 0x3c003c00908f7835 */ /* 0x000fe2000010001f */
[----:B0-----:R-:W-:-:S06]  /*e280*/  IDP.2A.LO.S16.S8 R30, R30, UR8, R145 ;  /* 0x000000081e1e7c26 */ /* 0x001fcc0008001691 */
[----:B------:R-:W0:Y:S02]  /*e290*/  LDS R30, [R30+UR9] ;  /* 0x000000091e1e7984 */ /* 0x000e240008000800 */
[----:B0-----:R-:W-:-:S04]  /*e2a0*/  PRMT R149, R30, 0x7610, R149 ;  /* 0x000076101e957816 */ /* 0x001fc80000000095 */
                                                                                                /* 0x000000958e1f7241 */
                                                                                                /* 0x000fe400000003ff */
                                                                                                /* 0x000000958e907242 */
                                                                                                /* 0x000fe400000017ff */
[----:B------:R-:W0:Y:S02]  /*e2d0*/  POPC R146, R31 ;  /* 0x0000001f00927309 */ /* 0x000e240000000000 */
                                                                                                /* 0x000000958e917241 */
                                                                                                /* 0x000fe20000001090 */
[----:B------:R-:W-:Y:S01]  /*e2f0*/  IMAD.SHL.U32 R144, R144, 0x2, RZ ;  /* 0x0000000290907824 */ /* 0x000fe200078e00ff */
[----:B------:R-:W-:-:S04]  /*e300*/  PRMT R149, R30, 0x7632, R149 ;  /* 0x000076321e957816 */ /* 0x000fc80000000095 */
                                                                                                /* 0x000000958f1e7241 */
                                                                                                /* 0x000fe400000003ff */
[----:B0-----:R-:W-:-:S04]  /*e320*/  LOP3.LUT R146, R146, 0x1, RZ, 0xc0, !PT ;  /* 0x0000000192927812 */ /* 0x001fc800078ec0ff */
[----:B------:R-:W-:Y:S02]  /*e330*/  ISETP.NE.U32.AND P0, PT, R146, 0x1, PT ;  /* 0x000000019200780c */ /* 0x000fe40003f05070 */
[----:B------:R-:W-:Y:S02]  /*e340*/  LOP3.LUT R146, R144, 0x1e, RZ, 0xc0, !PT ;  /* 0x0000001e90927812 */ /* 0x000fe400078ec0ff */
[----:B------:R-:W-:Y:S02]  /*e350*/  SEL R144, R165, 0xa820a820, !P0 ;  /* 0xa820a820a5907807 */ /* 0x000fe40004000000 */
[----:B------:R-:W-:Y:S02]  /*e360*/  SHF.L.U32 R146, R164, R146, RZ ;  /* 0x00000092a4927219 */ /* 0x000fe400000006ff */
                                                                                                /* 0x4040009090937241 */
                                                                                                /* 0x000fe4000000001f */
[----:B------:R-:W0:Y:S01]  /*e380*/  POPC R144, R30 ;  /* 0x0000001e00907309 */ /* 0x000e220000000000 */
                                                                                                /* 0x000000958f1f7242 */
                                                                                                /* 0x000fc400000017ff */
[----:B------:R-:W-:Y:S02]  /*e3a0*/  LOP3.LUT R147, R147, R146, RZ, 0xfc, !PT ;  /* 0x0000009293937212 */ /* 0x000fe400078efcff */
                                                                                                /* 0x000000958f977241 */
                                                                                                /* 0x000fe2000000101f */
[----:B------:R-:W-:-:S04]  /*e3c0*/  IMAD.SHL.U32 R31, R31, 0x2, RZ ;  /* 0x000000021f1f7824 */ /* 0x000fc800078e00ff */
[----:B------:R-:W-:Y:S01]  /*e3d0*/  HMUL2 R151, R151, R110 ;  /* 0x0000006e97977232 */ /* 0x000fe20000000000 */
[----:B------:R-:W-:Y:S02]  /*e3e0*/  LOP3.LUT R31, R31, 0x1e, RZ, 0xc0, !PT ;  /* 0x0000001e1f1f7812 */ /* 0x000fe400078ec0ff */
[----:B0-----:R-:W-:-:S04]  /*e3f0*/  LOP3.LUT R144, R144, 0x1, RZ, 0xc0, !PT ;  /* 0x0000000190907812 */ /* 0x001fc800078ec0ff */
[----:B------:R-:W-:-:S04]  /*e400*/  ISETP.NE.U32.AND P0, PT, R144, 0x1, PT ;  /* 0x000000019000780c */ /* 0x000fc80003f05070 */
[----:B------:R-:W-:Y:S02]  /*e410*/  SEL R153, R165, 0xa820a820, !P0 ;  /* 0xa820a820a5997807 */ /* 0x000fe40004000000 */
[----:B------:R-:W-:Y:S02]  /*e420*/  PLOP3.LUT P0, PT, PT, PT, UP0, 0x40, 0x0 ;  /* 0x000000000000781c */ /* 0x000fe40003f0e808 */
                                                                                                /* 0x4040009999907241 */
                                                                                                /* 0x000fe2000000001e */
[----:B------:R-:W-:Y:S01]  /*e440*/  HFMA2.MMA R30, R145, R110, -RZ ;  /* 0x0000006e911e7235 */ /* 0x000fe200001000ff */
[----:B------:R-:W-:Y:S02]  /*e450*/  SHF.L.U32 R153, R164, R31, RZ ;  /* 0x0000001fa4997219 */ /* 0x000fe400000006ff */
[----:B------:R-:W-:Y:S02]  /*e460*/  HMNMX2 R31, |R151|, 65504, 65504, PT ;  /* 0x7bff7bff971f7840 */ /* 0x000fe40003800200 */
[----:B------:R-:W-:-:S03]  /*e470*/  LOP3.LUT R144, R144, R153, RZ, 0xfc, !PT ;  /* 0x0000009990907212 */ /* 0x000fc600078efcff */
[----:B------:R-:W-:Y:S02]  /*e480*/  LOP3.LUT R145, R31, 0x80008000, RZ, 0xfc, !PT ;  /* 0x800080001f917812 */ /* 0x000fe400078efcff */
[----:B------:R-:W-:Y:S02]  /*e490*/  HMNMX2 R30, |R30|, 65504, 65504, PT ;  /* 0x7bff7bff1e1e7840 */ /* 0x000fe40003800200 */
                                                                                                /* 0x000000911f927241 */
                                                                                                /* 0x000fc60000000090 */
[----:B------:R-:W-:Y:S02]  /*e4b0*/  LOP3.LUT R145, R30, 0x80008000, RZ, 0xfc, !PT ;  /* 0x800080001e917812 */ /* 0x000fe400078efcff */
[----:B------:R-:W-:Y:S02]  /*e4c0*/  HADD2 R143, R143, R146 ;  /* 0x000000928f8f7230 */ /* 0x000fe40000000000 */
                                                                                                /* 0x000000911e917241 */
                                                                                                /* 0x000fe40000000093 */
[----:B------:R-:W-:-:S04]  /*e4e0*/  LOP3.LUT R147, R147, 0xffff, RZ, 0xc0, !PT ;  /* 0x0000ffff93937812 */ /* 0x000fc800078ec0ff */
[----:B------:R-:W-:-:S10]  /*e4f0*/  HFMA2.MMA R142, R142, 1, 1, R145 ;  /* 0x3c003c008e8e7835 */ /* 0x000fd40000000091 */
[C-C-:B------:R-:W-:Y:S02]  /*e500*/  PRMT R145, R142.reuse, 0x5410, R143.reuse ;  /* 0x000054108e917816 */ /* 0x140fe4000000008f */
[----:B------:R-:W-:-:S03]  /*e510*/  PRMT R143, R142, 0x7632, R143 ;  /* 0x000076328e8f7816 */ /* 0x000fc6000000008f */
[----:B------:R0:W-:Y:S04]  /*e520*/  STS [R82+UR9], R145 ;  /* 0x0000009152007988 */ /* 0x0001e80008000809 */
[----:B------:R1:W-:Y:S01]  /*e530*/  STS [R83+UR9], R143 ;  /* 0x0000008f53007988 */ /* 0x0003e20008000809 */
[----:B0-----:R-:W-:-:S05]  /*e540*/  PRMT R82, R144, 0x1054, R147 ;  /* 0x0000105490527816 */ /* 0x001fca0000000093 */
[----:B------:R1:W-:Y:S01]  /*e550*/  STL [R1+0x30], R82 ;  /* 0x0000305201007387 */ /* 0x0003e20000100800 */
[----:B------:R-:W-:Y:S06]  /*e560*/  BAR.SYNC 0x0 ;  /* 0x000000ff0000791d */ /* 0x000fec0000000000 */
[----:B-1----:R-:W-:Y:S05]  /*e570*/  @P0 BRA `(.L_x_14) ;  /* 0x0000003400640947 */ /* 0x002fea0003800000 */
[----:B------:R-:W0:Y:S01]  /*e580*/  LDC R145, c[0x0][0xc40] ;  /* 0x00031000ff917b82 */ /* 0x000e220000000800 */
[----:B------:R-:W-:Y:S01]  /*e590*/  SHF.R.U32.HI R83, RZ, 0x10, R128 ;  /* 0x00000010ff537819 */ /* 0x000fe20000011680 */
[----:B------:R-:W-:Y:S01]  /*e5a0*/  UISETP.NE.AND UP0, UPT, UR6, 0x21, UPT ;  /* 0x000000210600788c */ /* 0x000fe2000bf05270 */
[----:B------:R-:W-:-:S04]  /*e5b0*/  LOP3.LUT R144, R99, 0x80008000, RZ, 0xfc, !PT ;  /* 0x8000800063907812 */ /* 0x000fc800078efcff */
                                                                                                /* 0x0000009063527241 */
                                                                                                /* 0x000fe20000000053 */
[----:B------:R-:W1:Y:S01]  /*e5d0*/  LDC R143, c[0x0][0xc44] ;  /* 0x00031100ff8f7b82 */ /* 0x000e620000000800 */
                                                                                                /* 0x0000009063637241 */
                                                                                                /* 0x000fe40000008053 */
        /* <DEDUP_REMOVED lines=9> */
                                                                                                /* 0x0000005362807241 */
                                                                                                /* 0x000fe40000000090 */
                                                                                                /* 0x0000005362907241 */
                                                                                                /* 0x000fe40000008090 */
[----:B------:R-:W-:Y:S01]  /*e6a0*/  LDS R83, [R143+UR9] ;  /* 0x000000098f537984 */ /* 0x000fe20008000800 */
[----:B0-----:R-:W-:Y:S02]  /*e6b0*/  HSET2.BF.GE.AND R145, R43.H0_H0, R145, PT ;  /* 0x000000912b917233 */ /* 0x001fe40003806880 */
[----:B------:R-:W-:Y:S01]  /*e6c0*/  PRMT R144, R144, 0x5410, RZ ;  /* 0x0000541090907816 */ /* 0x000fe200000000ff */
[----:B------:R-:W0:Y:S02]  /*e6d0*/  LDS R98, [R142+UR9] ;  /* 0x000000098e627984 */ /* 0x000e240008000800 */
[----:B------:R-:W-:Y:S01]  /*e6e0*/  HFMA2 R145, -R145, UR7.H0_H0, R42.H0_H0 ;  /* 0x2000000791917c31 */ /* 0x000fe2000804012a */
[----:B0-----:R-:W-:-:S02]  /*e6f0*/  PRMT R147, R83, 0x5410, R98 ;  /* 0x0000541053937816 */ /* 0x001fc40000000062 */
        /* <DEDUP_REMOVED lines=12> */
                                                                                                /* 0x0000009080637241 */
                                                                                                /* 0x000fe400000003ff */
                                                                                                /* 0x0000009080537242 */
                                                                                                /* 0x000fe400000017ff */
[----:B------:R-:W0:Y:S02]  /*e7e0*/  POPC R145, R99 ;  /* 0x0000006300917309 */ /* 0x000e240000000000 */
                                                                                                /* 0x0000009080967241 */
                                                                                                /* 0x000fe20000001053 */
[----:B------:R-:W-:-:S05]  /*e800*/  IMAD.SHL.U32 R83, R83, 0x2, RZ ;  /* 0x0000000253537824 */ /* 0x000fca00078e00ff */
[----:B------:R-:W-:Y:S01]  /*e810*/  LOP3.LUT R83, R83, 0x1e, RZ, 0xc0, !PT ;  /* 0x0000001e53537812 */ /* 0x000fe200078ec0ff */
[----:B------:R-:W-:-:S03]  /*e820*/  HFMA2.MMA R150, R150, R110, -RZ ;  /* 0x0000006e96967235 */ /* 0x000fc600001000ff */
[----:B------:R-:W-:Y:S02]  /*e830*/  SHF.L.U32 R83, R164, R83, RZ ;  /* 0x00000053a4537219 */ /* 0x000fe400000006ff */
[----:B0-----:R-:W-:-:S04]  /*e840*/  LOP3.LUT R145, R145, 0x1, RZ, 0xc0, !PT ;  /* 0x0000000191917812 */ /* 0x001fc800078ec0ff */
[----:B------:R-:W-:Y:S02]  /*e850*/  ISETP.NE.U32.AND P0, PT, R145, 0x1, PT ;  /* 0x000000019100780c */ /* 0x000fe40003f05070 */
                                                                                                /* 0x0000009262917242 */
                                                                                                /* 0x000fe400000017ff */
[----:B------:R-:W-:Y:S02]  /*e870*/  SEL R148, R165, 0xa820a820, !P0 ;  /* 0xa820a820a5947807 */ /* 0x000fe40004000000 */
                                                                                                /* 0x0000009262937241 */
                                                                                                /* 0x000fe20000001091 */
[----:B------:R-:W-:Y:S01]  /*e890*/  IMAD.SHL.U32 R145, R145, 0x2, RZ ;  /* 0x0000000291917824 */ /* 0x000fe200078e00ff */
                                                                                                /* 0x4040009494947241 */
                                                                                                /* 0x000fe40000000063 */
                                                                                                /* 0x0000009262637241 */
                                                                                                /* 0x000fe200000003ff */
[----:B------:R-:W-:Y:S01]  /*e8c0*/  HMUL2 R147, R147, R110 ;  /* 0x0000006e93937232 */ /* 0x000fe20000000000 */
[----:B------:R-:W-:-:S02]  /*e8d0*/  LOP3.LUT R83, R148, R83, RZ, 0xfc, !PT ;  /* 0x0000005394537212 */ /* 0x000fc400078efcff */
[----:B------:R-:W0:Y:S01]  /*e8e0*/  POPC R148, R99 ;  /* 0x0000006300947309 */ /* 0x000e220000000000 */
[----:B------:R-:W-:-:S04]  /*e8f0*/  LOP3.LUT R145, R145, 0x1e, RZ, 0xc0, !PT ;  /* 0x0000001e91917812 */ /* 0x000fc800078ec0ff */
[----:B------:R-:W-:Y:S02]  /*e900*/  SHF.L.U32 R145, R164, R145, RZ ;  /* 0x00000091a4917219 */ /* 0x000fe400000006ff */
[----:B0-----:R-:W-:-:S04]  /*e910*/  LOP3.LUT R148, R148, 0x1, RZ, 0xc0, !PT ;  /* 0x0000000194947812 */ /* 0x001fc800078ec0ff */
[----:B------:R-:W-:-:S04]  /*e920*/  ISETP.NE.U32.AND P0, PT, R148, 0x1, PT ;  /* 0x000000019400780c */ /* 0x000fc80003f05070 */
[----:B------:R-:W-:Y:S02]  /*e930*/  SEL R148, R165, 0xa820a820, !P0 ;  /* 0xa820a820a5947807 */ /* 0x000fe40004000000 */
[----:B------:R-:W-:Y:S01]  /*e940*/  PLOP3.LUT P0, PT, PT, PT, UP0, 0x80, 0x0 ;  /* 0x000000000000781c */ /* 0x000fe20003f0f008 */
[----:B------:R-:W-:Y:S01]  /*e950*/  UISETP.NE.AND UP0, UPT, UR6, 0x21, UPT ;  /* 0x000000210600788c */ /* 0x000fe2000bf05270 */
                                                                                                /* 0x4040009494947241 */
                                                                                                /* 0x000fe40000000063 */
[----:B------:R-:W-:Y:S02]  /*e970*/  HMNMX2 R99, |R147|, 65504, 65504, PT ;  /* 0x7bff7bff93637840 */ /* 0x000fe40003800200 */
[----:B------:R-:W-:-:S03]  /*e980*/  LOP3.LUT R145, R148, R145, RZ, 0xfc, !PT ;  /* 0x0000009194917212 */ /* 0x000fc600078efcff */
[----:B------:R-:W-:-:S04]  /*e990*/  LOP3.LUT R148, R99, 0x80008000, RZ, 0xfc, !PT ;  /* 0x8000800063947812 */ /* 0x000fc800078efcff */
                                                                                                /* 0x0000009463937241 */
                                                                                                /* 0x000fe40000000091 */
                                                                                                /* 0x0000009463947241 */
                                                                                                /* 0x000fc60000008091 */
[----:B------:R-:W-:Y:S01]  /*e9c0*/  HADD2 R147, R98, R147 ;  /* 0x0000009362937230 */ /* 0x000fe20000000000 */
[----:B------:R-:W-:Y:S01]  /*e9d0*/  HMNMX2 R98, |R150|, 65504, 65504, PT ;  /* 0x7bff7bff96627840 */ /* 0x000fe20003800200 */
[----:B------:R-:W-:-:S04]  /*e9e0*/  HADD2 R148, R146.H0_H0, R148.H0_H0 ;  /* 0x2000009492947230 */ /* 0x000fc80000000800 */
[----:B------:R-:W-:-:S04]  /*e9f0*/  LOP3.LUT R146, R98, 0x80008000, RZ, 0xfc, !PT ;  /* 0x8000800062927812 */ /* 0x000fc800078efcff */
                                                                                                /* 0x0000009262967241 */
                                                                                                /* 0x000fe40000000053 */
                                                                                                /* 0x0000009262927241 */
                                                                                                /* 0x000fc80000008053 */
        /* <DEDUP_REMOVED lines=22> */
[C---:B-1----:R-:W-:Y:S02]  /*eb80*/  IDP.2A.HI.S16.S8 R83, R82.reuse, UR10, R83 ;  /* 0x0000000a52537c26 */ /* 0x042fe40008003653 */
[----:B---3--:R-:W-:-:S04]  /*eb90*/  IDP.2A.LO.S16.S8 R82, R82, UR8, R143 ;  /* 0x0000000852527c26 */ /* 0x008fc8000800168f */
[----:B------:R-:W-:Y:S04]  /*eba0*/  LDS R83, [R83+UR9] ;  /* 0x0000000953537984 */ /* 0x000fe80008000800 */
[----:B------:R-:W0:Y:S01]  /*ebb0*/  LDS R144, [R82+UR9] ;  /* 0x0000000952907984 */ /* 0x000e220008000800 */
[----:B--2---:R-:W-:-:S04]  /*ebc0*/  SHF.R.U32.HI R145, RZ, 0x10, R151 ;  /* 0x00000010ff917819 */ /* 0x004fc80000011697 */
                                                                                                /* 0x0000008e218f7241 */
                                                                                                /* 0x000fe40000000091 */
                                                                                                /* 0x0000008e21217241 */
                                                                                                /* 0x000fe40000008091 */
[----:B------:R-:W-:Y:S02]  /*ebf0*/  LOP3.LUT R142, R151, 0xffff, RZ, 0xc0, !PT ;  /* 0x0000ffff978e7812 */ /* 0x000fe400078ec0ff */
[----:B------:R-:W-:Y:S02]  /*ec00*/  PRMT R33, R33, 0x5410, RZ ;  /* 0x0000541021217816 */ /* 0x000fe400000000ff */
                                                                                                /* 0x0000009320917241 */
                                                                                                /* 0x000fe4000000008e */
                                                                                                /* 0x00000093208e7241 */
                                                                                                /* 0x000fc4000000808e */
[----:B------:R-:W1:Y:S01]  /*ec30*/  LDC R32, c[0x0][0xc58] ;  /* 0x00031600ff207b82 */ /* 0x000e620000000800 */
[--C-:B0-----:R-:W-:Y:S02]  /*ec40*/  PRMT R147, R144, 0x5410, R83.reuse ;  /* 0x0000541090937816 */ /* 0x101fe40000000053 */
[----:B------:R-:W-:Y:S02]  /*ec50*/  PRMT R142, R142, 0x5410, RZ ;  /* 0x000054108e8e7816 */ /* 0x000fe400000000ff */
[----:B------:R-:W-:-:S03]  /*ec60*/  PRMT R144, R144, 0x7632, R83 ;  /* 0x0000763290907816 */ /* 0x000fc60000000053 */
[----:B------:R-:W0:Y:S01]  /*ec70*/  LDC R83, c[0x0][0xc60] ;  /* 0x00031800ff537b82 */ /* 0x000e220000000800 */
[----:B------:R-:W-:Y:S01]  /*ec80*/  HFMA2.MMA R146, R147, 1, 1, -R142 ;  /* 0x3c003c0093927835 */ /* 0x000fe2000010008e */
[----:B------:R-:W-:-:S06]  /*ec90*/  HADD2 R144, R144, -R33 ;  /* 0x8000002190907230 */ /* 0x000fcc0000000000 */
[----:B------:R-:W2:Y:S01]  /*eca0*/  LDC R142, c[0x0][0xc5c] ;  /* 0x00031700ff8e7b82 */ /* 0x000ea20000000800 */
[----:B-1----:R-:W-:-:S05]  /*ecb0*/  HSET2.BF.GE.AND R32, R43.H0_H0, R32, PT ;  /* 0x000000202b207233 */ /* 0x002fca0003806880 */
[----:B------:R-:W-:-:S05]  /*ecc0*/  HFMA2 R32, -R32, UR7.H0_H0, R42.H0_H0 ;  /* 0x2000000720207c31 */ /* 0x000fca000804012a */
[----:B0-----:R-:W-:-:S05]  /*ecd0*/  IDP.2A.HI.S16.S8 R83, R32, UR10, R83 ;  /* 0x0000000a20537c26 */ /* 0x001fca0008003653 */
[----:B------:R-:W-:Y:S01]  /*ece0*/  LDS R33, [R83+UR9] ;  /* 0x0000000953217984 */ /* 0x000fe20008000800 */
[----:B--2---:R-:W-:-:S05]  /*ecf0*/  IDP.2A.LO.S16.S8 R142, R32, UR8, R142 ;  /* 0x00000008208e7c26 */ /* 0x004fca000800168e */
[----:B------:R-:W0:Y:S02]  /*ed00*/  LDS R32, [R142+UR9] ;  /* 0x000000098e207984 */ /* 0x000e240008000800 */
[C-C-:B0-----:R-:W-:Y:S02]  /*ed10*/  PRMT R148, R32.reuse, 0x5410, R33.reuse ;  /* 0x0000541020947816 */ /* 0x141fe40000000021 */
[----:B------:R-:W-:-:S04]  /*ed20*/  PRMT R32, R32, 0x7632, R33 ;  /* 0x0000763220207816 */ /* 0x000fc80000000021 */
[----:B------:R-:W-:Y:S01]  /*ed30*/  HFMA2.MMA R145, R148, 1, 1, -R145 ;  /* 0x3c003c0094917835 */ /* 0x000fe20000100091 */
[----:B------:R-:W-:-:S09]  /*ed40*/  HADD2 R143, R32, -R143 ;  /* 0x8000008f208f7230 */ /* 0x000fd20000000000 */
                                                                                                /* 0x0000009291217242 */
                                                                                                /* 0x000fe400000017ff */
                                                                                                /* 0x0000009291207241 */
                                                                                                /* 0x000fe400000003ff */
                                                                                                /* 0x0000009291967241 */
                                                                                                /* 0x000fe20000001021 */
[----:B------:R-:W-:Y:S01]  /*ed80*/  IMAD.SHL.U32 R33, R33, 0x2, RZ ;  /* 0x0000000221217824 */ /* 0x000fe200078e00ff */
[----:B------:R-:W0:Y:S04]  /*ed90*/  POPC R147, R32 ;  /* 0x0000002000937309 */ /* 0x000e280000000000 */
[----:B------:R-:W-:Y:S01]  /*eda0*/  LOP3.LUT R33, R33, 0x1e, RZ, 0xc0, !PT ;  /* 0x0000001e21217812 */ /* 0x000fe200078ec0ff */
[----:B------:R-:W-:-:S03]  /*edb0*/  HFMA2.MMA R150, R150, R110, -RZ ;  /* 0x0000006e96967235 */ /* 0x000fc600001000ff */
[----:B------:R-:W-:Y:S02]  /*edc0*/  SHF.L.U32 R148, R164, R33, RZ ;  /* 0x00000021a4947219 */ /* 0x000fe400000006ff */
                                                                                                /* 0x000000908f217241 */
                                                                                                /* 0x000fc800000003ff */
[----:B------:R-:W1:Y:S01]  /*ede0*/  POPC R151, R33 ;  /* 0x0000002100977309 */ /* 0x000e620000000000 */
[----:B0-----:R-:W-:-:S04]  /*edf0*/  LOP3.LUT R147, R147, 0x1, RZ, 0xc0, !PT ;  /* 0x0000000193937812 */ /* 0x001fc800078ec0ff */
[----:B------:R-:W-:-:S04]  /*ee00*/  ISETP.NE.U32.AND P0, PT, R147, 0x1, PT ;  /* 0x000000019300780c */ /* 0x000fc80003f05070 */
[----:B------:R-:W-:-:S04]  /*ee10*/  SEL R147, R165, 0xa820a820, !P0 ;  /* 0xa820a820a5937807 */ /* 0x000fc80004000000 */
                                                                                                /* 0x4040009393937241 */
                                                                                                /* 0x000fe40000000020 */
                                                                                                /* 0x000000908f207242 */
                                                                                                /* 0x000fe400000017ff */
[----:B-1----:R-:W-:Y:S02]  /*ee40*/  LOP3.LUT R151, R151, 0x1, RZ, 0xc0, !PT ;  /* 0x0000000197977812 */ /* 0x002fe400078ec0ff */
[----:B------:R-:W-:Y:S02]  /*ee50*/  LOP3.LUT R147, R147, R148, RZ, 0xfc, !PT ;  /* 0x0000009493937212 */ /* 0x000fe400078efcff */
                                                                                                /* 0x000000908f947241 */
                                                                                                /* 0x000fe20000001020 */
[----:B------:R-:W-:Y:S01]  /*ee70*/  IMAD.SHL.U32 R32, R32, 0x2, RZ ;  /* 0x0000000220207824 */ /* 0x000fe200078e00ff */
[----:B------:R-:W-:-:S03]  /*ee80*/  ISETP.NE.U32.AND P0, PT, R151, 0x1, PT ;  /* 0x000000019700780c */ /* 0x000fc60003f05070 */
[----:B------:R-:W-:Y:S01]  /*ee90*/  HMUL2 R148, R148, R110 ;  /* 0x0000006e94947232 */ /* 0x000fe20000000000 */
[----:B------:R-:W-:Y:S02]  /*eea0*/  SEL R151, R165, 0xa820a820, !P0 ;  /* 0xa820a820a5977807 */ /* 0x000fe40004000000 */
[----:B------:R-:W-:Y:S02]  /*eeb0*/  LOP3.LUT R32, R32, 0x1e, RZ, 0xc0, !PT ;  /* 0x0000001e20207812 */ /* 0x000fe400078ec0ff */
                                                                                                /* 0x4040009797977241 */
                                                                                                /* 0x000fe40000000021 */
[----:B------:R-:W-:Y:S02]  /*eed0*/  HMNMX2 R33, |R148|, 65504, 65504, PT ;  /* 0x7bff7bff94217840 */ /* 0x000fe40003800200 */
[----:B------:R-:W-:Y:S02]  /*eee0*/  SHF.L.U32 R32, R164, R32, RZ ;  /* 0x00000020a4207219 */ /* 0x000fe400000006ff */
[----:B------:R-:W-:-:S02]  /*eef0*/  PLOP3.LUT P0, PT, PT, PT, UP0, 0x40, 0x0 ;  /* 0x000000000000781c */ /* 0x000fc40003f0e808 */
[----:B------:R-:W-:Y:S02]  /*ef00*/  LOP3.LUT R148, R151, R32, RZ, 0xfc, !PT ;  /* 0x0000002097947212 */ /* 0x000fe400078efcff */
[----:B------:R-:W-:-:S04]  /*ef10*/  LOP3.LUT R32, R33, 0x80008000, RZ, 0xfc, !PT ;  /* 0x8000800021207812 */ /* 0x000fc800078efcff */
                                                                                                /* 0x0000002021977241 */
                                                                                                /* 0x000fca0000000094 */
[----:B------:R-:W-:Y:S01]  /*ef30*/  HADD2 R143, R143, R151 ;  /* 0x000000978f8f7230 */ /* 0x000fe20000000000 */
                                                                                                /* 0x0000002021977241 */
                                                                                                /* 0x000fe40000008094 */
[----:B------:R-:W-:-:S03]  /*ef50*/  HMNMX2 R32, |R150|, 65504, 65504, PT ;  /* 0x7bff7bff96207840 */ /* 0x000fc60003800200 */
[----:B------:R-:W-:Y:S02]  /*ef60*/  HADD2 R151, R144.H0_H0, R151.H0_H0 ;  /* 0x2000009790977230 */ /* 0x000fe40000000800 */
[----:B------:R-:W-:-:S04]  /*ef70*/  LOP3.LUT R144, R32, 0x80008000, RZ, 0xfc, !PT ;  /* 0x8000800020907812 */ /* 0x000fc800078efcff */
                                                                                                /* 0x0000009020967241 */
                                                                                                /* 0x000fe40000000093 */
                                                                                                /* 0x0000009020907241 */
                                                                                                /* 0x000fe40000008093 */
        /* <DEDUP_REMOVED lines=17> */
                                                                                                /* 0x0000009065527241 */
                                                                                                /* 0x000fe20000000053 */
[----:B------:R-:W1:Y:S01]  /*f0c0*/  LDC R143, c[0x0][0xc74] ;  /* 0x00031d00ff8f7b82 */ /* 0x000e620000000800 */
                                                                                                /* 0x0000009065657241 */
                                                                                                /* 0x000fe40000008053 */
        /* <DEDUP_REMOVED lines=9> */
                                                                                                /* 0x0000005364817241 */
                                                                                                /* 0x000fe40000000090 */
                                                                                                /* 0x0000005364907241 */
                                                                                                /* 0x000fe40000008090 */
[----:B------:R-:W-:Y:S01]  /*f190*/  LDS R83, [R143+UR9] ;  /* 0x000000098f537984 */ /* 0x000fe20008000800 */
[----:B0-----:R-:W-:Y:S02]  /*f1a0*/  HSET2.BF.GE.AND R145, R43.H0_H0, R145, PT ;  /* 0x000000912b917233 */ /* 0x001fe40003806880 */
[----:B------:R-:W-:Y:S01]  /*f1b0*/  PRMT R144, R144, 0x5410, RZ ;  /* 0x0000541090907816 */ /* 0x000fe200000000ff */
[----:B------:R-:W0:Y:S02]  /*f1c0*/  LDS R100, [R142+UR9] ;  /* 0x000000098e647984 */ /* 0x000e240008000800 */
[----:B------:R-:W-:Y:S01]  /*f1d0*/  HFMA2 R145, -R145, UR7.H0_H0, R42.H0_H0 ;  /* 0x2000000791917c31 */ /* 0x000fe2000804012a */
[----:B0-----:R-:W-:-:S02]  /*f1e0*/  PRMT R146, R83, 0x5410, R100 ;  /* 0x0000541053927816 */ /* 0x001fc40000000064 */
        /* <DEDUP_REMOVED lines=12> */
                                                                                                /* 0x0000009081657241 */
                                                                                                /* 0x000fe400000003ff */
                                                                                                /* 0x0000009081537242 */
                                                                                                /* 0x000fe400000017ff */
[----:B------:R-:W0:Y:S02]  /*f2d0*/  POPC R145, R101 ;  /* 0x0000006500917309 */ /* 0x000e240000000000 */
                                                                                                /* 0x0000009081967241 */
                                                                                                /* 0x000fe20000001053 */
[----:B------:R-:W-:-:S05]  /*f2f0*/  IMAD.SHL.U32 R83, R83, 0x2, RZ ;  /* 0x0000000253537824 */ /* 0x000fca00078e00ff */
[----:B------:R-:W-:Y:S01]  /*f300*/  LOP3.LUT R83, R83, 0x1e, RZ, 0xc0, !PT ;  /* 0x0000001e53537812 */ /* 0x000fe200078ec0ff */
[----:B------:R-:W-:-:S03]  /*f310*/  HFMA2.MMA R150, R150, R110, -RZ ;  /* 0x0000006e96967235 */ /* 0x000fc600001000ff */
[----:B------:R-:W-:Y:S02]  /*f320*/  SHF.L.U32 R83, R164, R83, RZ ;  /* 0x00000053a4537219 */ /* 0x000fe400000006ff */
[----:B0-----:R-:W-:-:S04]  /*f330*/  LOP3.LUT R145, R145, 0x1, RZ, 0xc0, !PT ;  /* 0x0000000191917812 */ /* 0x001fc800078ec0ff */
[----:B------:R-:W-:Y:S02]  /*f340*/  ISETP.NE.U32.AND P0, PT, R145, 0x1, PT ;  /* 0x000000019100780c */ /* 0x000fe40003f05070 */
                                                                                                /* 0x0000009264917242 */
                                                                                                /* 0x000fe400000017ff */
[----:B------:R-:W-:Y:S02]  /*f360*/  SEL R148, R165, 0xa820a820, !P0 ;  /* 0xa820a820a5947807 */ /* 0x000fe40004000000 */
                                                                                                /* 0x0000009264937241 */
                                                                                                /* 0x000fe20000001091 */
[----:B------:R-:W-:Y:S01]  /*f380*/  IMAD.SHL.U32 R145, R145, 0x2, RZ ;  /* 0x0000000291917824 */ /* 0x000fe200078e00ff */
                                                                                                /* 0x4040009494947241 */
                                                                                                /* 0x000fe40000000065 */
                                                                                                /* 0x0000009264657241 */
                                                                                                /* 0x000fe200000003ff */
        /* <DEDUP_REMOVED lines=10> */
                                                                                                /* 0x4040009494947241 */
                                                                                                /* 0x000fe40000000065 */
[----:B------:R-:W-:Y:S02]  /*f460*/  HMNMX2 R101, |R147|, 65504, 65504, PT ;  /* 0x7bff7bff93657840 */ /* 0x000fe40003800200 */
[----:B------:R-:W-:-:S03]  /*f470*/  LOP3.LUT R145, R148, R145, RZ, 0xfc, !PT ;  /* 0x0000009194917212 */ /* 0x000fc600078efcff */
[----:B------:R-:W-:-:S04]  /*f480*/  LOP3.LUT R148, R101, 0x80008000, RZ, 0xfc, !PT ;  /* 0x8000800065947812 */ /* 0x000fc800078efcff */
                                                                                                /* 0x0000009465937241 */
                                                                                                /* 0x000fe40000000091 */
                                                                                                /* 0x0000009465947241 */
                                                                                                /* 0x000fc60000008091 */
[----:B------:R-:W-:Y:S01]  /*f4b0*/  HADD2 R147, R100, R147 ;  /* 0x0000009364937230 */ /* 0x000fe20000000000 */
[----:B------:R-:W-:Y:S01]  /*f4c0*/  HMNMX2 R100, |R150|, 65504, 65504, PT ;  /* 0x7bff7bff96647840 */ /* 0x000fe20003800200 */
[----:B------:R-:W-:-:S04]  /*f4d0*/  HADD2 R148, R146.H0_H0, R148.H0_H0 ;  /* 0x2000009492947230 */ /* 0x000fc80000000800 */
[----:B------:R-:W-:-:S04]  /*f4e0*/  LOP3.LUT R146, R100, 0x80008000, RZ, 0xfc, !PT ;  /* 0x8000800064927812 */ /* 0x000fc800078efcff */
                                                                                                /* 0x0000009264967241 */
                                                                                                /* 0x000fe40000000053 */
                                                                                                /* 0x0000009264927241 */
                                                                                                /* 0x000fc80000008053 */
        /* <DEDUP_REMOVED lines=27> */
                                                                                                /* 0x0000008e238f7241 */
                                                                                                /* 0x000fe40000000091 */
                                                                                                /* 0x0000008e23237241 */
                                                                                                /* 0x000fe40000008091 */
[----:B------:R-:W-:Y:S02]  /*f6e0*/  LOP3.LUT R142, R152, 0xffff, RZ, 0xc0, !PT ;  /* 0x0000ffff988e7812 */ /* 0x000fe400078ec0ff */
[----:B------:R-:W-:Y:S02]  /*f6f0*/  PRMT R35, R35, 0x5410, RZ ;  /* 0x0000541023237816 */ /* 0x000fe400000000ff */
                                                                                                /* 0x0000009322917241 */
                                                                                                /* 0x000fe4000000008e */
                                                                                                /* 0x00000093228e7241 */
                                                                                                /* 0x000fc4000000808e */
        /* <DEDUP_REMOVED lines=18> */
                                                                                                /* 0x0000009291237242 */
                                                                                                /* 0x000fe400000017ff */
                                                                                                /* 0x0000009291227241 */
                                                                                                /* 0x000fe400000003ff */
                                                                                                /* 0x0000009291967241 */
                                                                                                /* 0x000fe20000001023 */
[----:B------:R-:W-:Y:S01]  /*f870*/  IMAD.SHL.U32 R35, R35, 0x2, RZ ;  /* 0x0000000223237824 */ /* 0x000fe200078e00ff */
[----:B------:R-:W0:Y:S04]  /*f880*/  POPC R147, R34 ;  /* 0x0000002200937309 */ /* 0x000e280000000000 */
[----:B------:R-:W-:Y:S01]  /*f890*/  LOP3.LUT R35, R35, 0x1e, RZ, 0xc0, !PT ;  /* 0x0000001e23237812 */ /* 0x000fe200078ec0ff */
[----:B------:R-:W-:-:S03]  /*f8a0*/  HFMA2.MMA R150, R150, R110, -RZ ;  /* 0x0000006e96967235 */ /* 0x000fc600001000ff */
[----:B------:R-:W-:Y:S02]  /*f8b0*/  SHF.L.U32 R148, R164, R35, RZ ;  /* 0x00000023a4947219 */ /* 0x000fe400000006ff */
                                                                                                /* 0x000000908f237241 */
                                                                                                /* 0x000fc800000003ff */
[----:B------:R-:W1:Y:S01]  /*f8d0*/  POPC R151, R35 ;  /* 0x0000002300977309 */ /* 0x000e620000000000 */
[----:B0-----:R-:W-:-:S04]  /*f8e0*/  LOP3.LUT R147, R147, 0x1, RZ, 0xc0, !PT ;  /* 0x0000000193937812 */ /* 0x001fc800078ec0ff */
[----:B------:R-:W-:-:S04]  /*f8f0*/  ISETP.NE.U32.AND P0, PT, R147, 0x1, PT ;  /* 0x000000019300780c */ /* 0x000fc80003f05070 */
[----:B------:R-:W-:-:S04]  /*f900*/  SEL R147, R165, 0xa820a820, !P0 ;  /* 0xa820a820a5937807 */ /* 0x000fc80004000000 */
                                                                                                /* 0x4040009393937241 */
                                                                                                /* 0x000fe40000000022 */
                                                                                                /* 0x000000908f227242 */
                                                                                                /* 0x000fe400000017ff */
[----:B-1----:R-:W-:Y:S02]  /*f930*/  LOP3.LUT R151, R151, 0x1, RZ, 0xc0, !PT ;  /* 0x0000000197977812 */ /* 0x002fe400078ec0ff */
[----:B------:R-:W-:Y:S02]  /*f940*/  LOP3.LUT R147, R147, R148, RZ, 0xfc, !PT ;  /* 0x0000009493937212 */ /* 0x000fe400078efcff */
                                                                                                /* 0x000000908f947241 */
                                                                                                /* 0x000fe20000001022 */
[----:B------:R-:W-:Y:S01]  /*f960*/  IMAD.SHL.U32 R34, R34, 0x2, RZ ;  /* 0x0000000222227824 */ /* 0x000fe200078e00ff */
[----:B------:R-:W-:-:S03]  /*f970*/  ISETP.NE.U32.AND P0, PT, R151, 0x1, PT ;  /* 0x000000019700780c */ /* 0x000fc60003f05070 */
[----:B------:R-:W-:Y:S01]  /*f980*/  HMUL2 R148, R148, R110 ;  /* 0x0000006e94947232 */ /* 0x000fe20000000000 */
[----:B------:R-:W-:Y:S02]  /*f990*/  SEL R151, R165, 0xa820a820, !P0 ;  /* 0xa820a820a5977807 */ /* 0x000fe40004000000 */
[----:B------:R-:W-:Y:S02]  /*f9a0*/  LOP3.LUT R34, R34, 0x1e, RZ, 0xc0, !PT ;  /* 0x0000001e22227812 */ /* 0x000fe400078ec0ff */
                                                                                                /* 0x4040009797977241 */
                                                                                                /* 0x000fe40000000023 */
[----:B------:R-:W-:Y:S02]  /*f9c0*/  HMNMX2 R35, |R148|, 65504, 65504, PT ;  /* 0x7bff7bff94237840 */ /* 0x000fe40003800200 */
[----:B------:R-:W-:Y:S02]  /*f9d0*/  SHF.L.U32 R34, R164, R34, RZ ;  /* 0x00000022a4227219 */ /* 0x000fe400000006ff */
[----:B------:R-:W-:-:S02]  /*f9e0*/  PLOP3.LUT P0, PT, PT, PT, UP0, 0x40, 0x0 ;  /* 0x000000000000781c */ /* 0x000fc40003f0e808 */
[----:B------:R-:W-:Y:S02]  /*f9f0*/  LOP3.LUT R148, R151, R34, RZ, 0xfc, !PT ;  /* 0x0000002297947212 */ /* 0x000fe400078efcff */
[----:B------:R-:W-:-:S04]  /*fa00*/  LOP3.LUT R34, R35, 0x80008000, RZ, 0xfc, !PT ;  /* 0x8000800023227812 */ /* 0x000fc800078efcff */
                                                                                                /* 0x0000002223977241 */
                                                                                                /* 0x000fca0000000094 */
[----:B------:R-:W-:Y:S01]  /*fa20*/  HADD2 R143, R143, R151 ;  /* 0x000000978f8f7230 */ /* 0x000fe20000000000 */
                                                                                                /* 0x0000002223977241 */
                                                                                                /* 0x000fe40000008094 */
[----:B------:R-:W-:-:S03]  /*fa40*/  HMNMX2 R34, |R150|, 65504, 65504, PT ;  /* 0x7bff7bff96227840 */ /* 0x000fc60003800200 */
[----:B------:R-:W-:Y:S02]  /*fa50*/  HADD2 R151, R144.H0_H0, R151.H0_H0 ;  /* 0x2000009790977230 */ /* 0x000fe40000000800 */
[----:B------:R-:W-:-:S04]  /*fa60*/  LOP3.LUT R144, R34, 0x80008000, RZ, 0xfc, !PT ;  /* 0x8000800022907812 */ /* 0x000fc800078efcff */
                                                                                                /* 0x0000009022967241 */
                                                                                                /* 0x000fe40000000093 */
                                                                                                /* 0x0000009022907241 */
                                                                                                /* 0x000fe40000008093 */
        /* <DEDUP_REMOVED lines=17> */
                                                                                                /* 0x0000009067527241 */
                                                                                                /* 0x000fe20000000053 */
[----:B------:R-:W1:Y:S01]  /*fbb0*/  LDC R143, c[0x0][0xca4] ;  /* 0x00032900ff8f7b82 */ /* 0x000e620000000800 */
                                                                                                /* 0x0000009067677241 */
                                                                                                /* 0x000fe40000008053 */
        /* <DEDUP_REMOVED lines=9> */
                                                                                                /* 0x0000005366827241 */
                                                                                                /* 0x000fe40000000090 */
                                                                                                /* 0x0000005366907241 */
                                                                                                /* 0x000fe40000008090 */
        /* <DEDUP_REMOVED lines=18> */
                                                                                                /* 0x0000009082677241 */
                                                                                                /* 0x000fe400000003ff */
                                                                                                /* 0x0000009082537242 */
                                                                                                /* 0x000fe400000017ff */
[----:B------:R-:W0:Y:S02]  /*fdc0*/  POPC R145, R103 ;  /* 0x0000006700917309 */ /* 0x000e240000000000 */
                                                                                                /* 0x0000009082967241 */
                                                                                                /* 0x000fe20000001053 */
[----:B------:R-:W-:-:S05]  /*fde0*/  IMAD.SHL.U32 R83, R83, 0x2, RZ ;  /* 0x0000000253537824 */ /* 0x000fca00078e00ff */
[----:B------:R-:W-:Y:S01]  /*fdf0*/  LOP3.LUT R83, R83, 0x1e, RZ, 0xc0, !PT ;  /* 0x0000001e53537812 */ /* 0x000fe200078ec0ff */
[----:B------:R-:W-:-:S03]  /*fe00*/  HFMA2.MMA R150, R150, R110, -RZ ;  /* 0x0000006e96967235 */ /* 0x000fc600001000ff */
[----:B------:R-:W-:Y:S02]  /*fe10*/  SHF.L.U32 R83, R164, R83, RZ ;  /* 0x00000053a4537219 */ /* 0x000fe400000006ff */
[----:B0-----:R-:W-:-:S04]  /*fe20*/  LOP3.LUT R145, R145, 0x1, RZ, 0xc0, !PT ;  /* 0x0000000191917812 */ /* 0x001fc800078ec0ff */
[----:B------:R-:W-:Y:S02]  /*fe30*/  ISETP.NE.U32.AND P0, PT, R145, 0x1, PT ;  /* 0x000000019100780c */ /* 0x000fe40003f05070 */
                                                                                                /* 0x0000009266917242 */
                                                                                                /* 0x000fe400000017ff */
[----:B------:R-:W-:Y:S02]  /*fe50*/  SEL R148, R165, 0xa820a820, !P0 ;  /* 0xa820a820a5947807 */ /* 0x000fe40004000000 */
                                                                                                /* 0x0000009266937241 */
                                                                                                /* 0x000fe20000001091 */
[----:B------:R-:W-:Y:S01]  /*fe70*/  IMAD.SHL.U32 R145, R145, 0x2, RZ ;  /* 0x0000000291917824 */ /* 0x000fe200078e00ff */
                                                                                                /* 0x4040009494947241 */
                                                                                                /* 0x000fe40000000067 */
                                                                                                /* 0x0000009266677241 */
                                                                                                /* 0x000fe200000003ff */
        /* <DEDUP_REMOVED lines=10> */
                                                                                                /* 0x4040009494947241 */
                                                                                                /* 0x000fe40000000067 */
[----:B------:R-:W-:Y:S02]  /*ff50*/  HMNMX2 R103, |R147|, 65504, 65504, PT ;  /* 0x7bff7bff93677840 */ /* 0x000fe40003800200 */
[----:B------:R-:W-:-:S03]  /*ff60*/  LOP3.LUT R145, R148, R145, RZ, 0xfc, !PT ;  /* 0x0000009194917212 */ /* 0x000fc600078efcff */
[----:B------:R-:W-:-:S04]  /*ff70*/  LOP3.LUT R148, R103, 0x80008000, RZ, 0xfc, !PT ;  /* 0x8000800067947812 */ /* 0x000fc800078efcff */
                                                                                                /* 0x0000009467937241 */
                                                                                                /* 0x000fe40000000091 */
                                                                                                /* 0x0000009467947241 */
                                                                                                /* 0x000fc60000008091 */
[----:B------:R-:W-:Y:S01]  /*ffa0*/  HADD2 R147, R102, R147 ;  /* 0x0000009366937230 */ /* 0x000fe20000000000 */
[----:B------:R-:W-:Y:S01]  /*ffb0*/  HMNMX2 R102, |R150|, 65504, 65504, PT ;  /* 0x7bff7bff96667840 */ /* 0x000fe20003800200 */
[----:B------:R-:W-:-:S04]  /*ffc0*/  HADD2 R148, R146.H0_H0, R148.H0_H0 ;  /* 0x2000009492947230 */ /* 0x000fc80000000800 */
[----:B------:R-:W-:-:S04]  /*ffd0*/  LOP3.LUT R146, R102, 0x80008000, RZ, 0xfc, !PT ;  /* 0x8000800066927812 */ /* 0x000fc800078efcff */
                                                                                                /* 0x0000009266967241 */
                                                                                                /* 0x000fe40000000053 */
                                                                                                /* 0x0000009266927241 */
                                                                                                /* 0x000fc80000008053 */
        /* <DEDUP_REMOVED lines=21> */
[----:B-1----:R-:W-:-:S05]  /*10150*/  IDP.2A.LO.S16.S8 R82, R83, UR8, R142 ;  /* 0x0000000853527c26 */ /* 0x002fca000800168e */
[----:B------:R-:W-:Y:S01]  /*10160*/  LDS R145, [R82+UR9] ;  /* 0x0000000952917984 */ /* 0x000fe20008000800 */
[----:B---3--:R-:W-:Y:S01]  /*10170*/  IDP.2A.HI.S16.S8 R83, R83, UR10, R144 ;  /* 0x0000000a53537c26 */ /* 0x008fe20008003690 */
[----:B------:R-:W-:Y:S02]  /*10180*/  LOP3.LUT R144, R37, 0x80008000, RZ, 0xfc, !PT ;  /* 0x8000800025907812 */ /* 0x000fe400078efcff */
[----:B--2---:R-:W-:-:S04]  /*10190*/  LOP3.LUT R142, R152, 0xffff, RZ, 0xc0, !PT ;  /* 0x0000ffff988e7812 */ /* 0x004fc800078ec0ff */
                                                                                                /* 0x0000008f248e7241 */
                                                                                                /* 0x000fe4000000008e */
[----:B------:R-:W-:Y:S01]  /*101b0*/  SHF.R.U32.HI R143, RZ, 0x10, R152 ;  /* 0x00000010ff8f7819 */ /* 0x000fe20000011698 */
[----:B------:R-:W0:Y:S03]  /*101c0*/  LDS R36, [R83+UR9] ;  /* 0x0000000953247984 */ /* 0x000e260008000800 */
                                                                                                /* 0x00000090258f7241 */
                                                                                                /* 0x000fe4000000008f */
[----:B------:R-:W1:Y:S08]  /*101e0*/  LDC R37, c[0x0][0xcc4] ;  /* 0x00033100ff257b82 */ /* 0x000e700000000800 */
[----:B------:R-:W2:Y:S01]  /*101f0*/  LDC R144, c[0x0][0xcc8] ;  /* 0x00033200ff907b82 */ /* 0x000ea20000000800 */
[----:B-1----:R-:W-:-:S05]  /*10200*/  HSET2.BF.GE.AND R37, R43.H0_H0, R37, PT ;  /* 0x000000252b257233 */ /* 0x002fca0003806880 */
[----:B------:R-:W-:-:S05]  /*10210*/  HFMA2 R37, -R37, UR7.H0_H0, R42.H0_H0 ;  /* 0x2000000725257c31 */ /* 0x000fca000804012a */
[----:B--2---:R-:W-:Y:S01]  /*10220*/  IDP.2A.LO.S16.S8 R37, R37, UR8, R144 ;  /* 0x0000000825257c26 */ /* 0x004fe20008001690 */
[C-C-:B0-----:R-:W-:Y:S02]  /*10230*/  PRMT R147, R145.reuse, 0x5410, R36.reuse ;  /* 0x0000541091937816 */ /* 0x141fe40000000024 */
[----:B------:R-:W-:Y:S02]  /*10240*/  PRMT R36, R145, 0x7632, R36 ;  /* 0x0000763291247816 */ /* 0x000fe40000000024 */
[----:B------:R-:W0:Y:S02]  /*10250*/  LDS R144, [R37+UR9] ;  /* 0x0000000925907984 */ /* 0x000e240008000800 */
[----:B------:R-:W-:Y:S01]  /*10260*/  HFMA2.MMA R142, R147, 1, 1, -R142 ;  /* 0x3c003c00938e7835 */ /* 0x000fe2000010008e */
[----:B------:R-:W-:Y:S01]  /*10270*/  HADD2 R143, R36, -R143 ;  /* 0x8000008f248f7230 */ /* 0x000fe20000000000 */
[C-C-:B0-----:R-:W-:Y:S02]  /*10280*/  PRMT R145, R144.reuse, 0x7610, R149.reuse ;  /* 0x0000761090917816 */ /* 0x141fe40000000095 */
[----:B------:R-:W-:-:S06]  /*10290*/  PRMT R149, R144, 0x7632, R149 ;  /* 0x0000763290957816 */ /* 0x000fcc0000000095 */
                                                                                                /* 0x000000918e247241 */
                                                                                                /* 0x000fc800000003ff */
[----:B------:R-:W0:Y:S02]  /*102b0*/  POPC R144, R36 ;  /* 0x0000002400907309 */ /* 0x000e240000000000 */
[----:B0-----:R-:W-:-:S04]  /*102c0*/  LOP3.LUT R144, R144, 0x1, RZ, 0xc0, !PT ;  /* 0x0000000190907812 */ /* 0x001fc800078ec0ff */
[----:B------:R-:W-:Y:S02]  /*102d0*/  ISETP.NE.U32.AND P0, PT, R144, 0x1, PT ;  /* 0x000000019000780c */ /* 0x000fe40003f05070 */
                                                                                                /* 0x000000918e907242 */
                                                                                                /* 0x000fe400000017ff */
[----:B------:R-:W-:Y:S02]  /*102f0*/  SEL R37, R165, 0xa820a820, !P0 ;  /* 0xa820a820a5257807 */ /* 0x000fe40004000000 */
                                                                                                /* 0x000000918e917241 */
                                                                                                /* 0x000fe20000001090 */
[----:B------:R-:W-:Y:S01]  /*10310*/  IMAD.SHL.U32 R144, R144, 0x2, RZ ;  /* 0x0000000290907824 */ /* 0x000fe200078e00ff */
                                                                                                /* 0x4040002525937241 */
                                                                                                /* 0x000fe40000000024 */
                                                                                                /* 0x000000958f247241 */
                                                                                                /* 0x000fc400000003ff */
[----:B------:R-:W-:Y:S02]  /*10340*/  LOP3.LUT R144, R144, 0x1e, RZ, 0xc0, !PT ;  /* 0x0000001e90907812 */ /* 0x000fe400078ec0ff */
[----:B------:R-:W0:Y:S02]  /*10350*/  POPC R37, R36 ;  /* 0x0000002400257309 */ /* 0x000e240000000000 */
[----:B------:R-:W-:-:S04]  /*10360*/  SHF.L.U32 R144, R164, R144, RZ ;  /* 0x00000090a4907219 */ /* 0x000fc800000006ff */
[----:B------:R-:W-:Y:S02]  /*10370*/  LOP3.LUT R147, R147, R144, RZ, 0xfc, !PT ;  /* 0x0000009093937212 */ /* 0x000fe400078efcff */
                                                                                                /* 0x000000958f907242 */
                                                                                                /* 0x000fc800000017ff */
                                                                                                /* 0x000000958f957241 */
                                                                                                /* 0x000fe20000001090 */
[----:B------:R-:W-:Y:S01]  /*103a0*/  IMAD.SHL.U32 R144, R144, 0x2, RZ ;  /* 0x0000000290907824 */ /* 0x000fe200078e00ff */
[----:B0-----:R-:W-:-:S04]  /*103b0*/  LOP3.LUT R37, R37, 0x1, RZ, 0xc0, !PT ;  /* 0x0000000125257812 */ /* 0x001fc800078ec0ff */
[----:B------:R-:W-:Y:S02]  /*103c0*/  LOP3.LUT R146, R144, 0x1e, RZ, 0xc0, !PT ;  /* 0x0000001e90927812 */ /* 0x000fe400078ec0ff */
[----:B------:R-:W-:Y:S01]  /*103d0*/  ISETP.NE.U32.AND P0, PT, R37, 0x1, PT ;  /* 0x000000012500780c */ /* 0x000fe20003f05070 */
[----:B------:R-:W-:-:S03]  /*103e0*/  HMUL2 R37, R149, R110 ;  /* 0x0000006e95257232 */ /* 0x000fc60000000000 */
[----:B------:R-:W-:Y:S02]  /*103f0*/  SEL R149, R165, 0xa820a820, !P0 ;  /* 0xa820a820a5957807 */ /* 0x000fe40004000000 */
[----:B------:R-:W-:Y:S02]  /*10400*/  HMNMX2 R37, |R37|, 65504, 65504, PT ;  /* 0x7bff7bff25257840 */ /* 0x000fe40003800200 */
                                                                                                /* 0x4040009595907241 */
                                                                                                /* 0x000fe20000000024 */
[----:B------:R-:W-:Y:S01]  /*10420*/  HFMA2.MMA R36, R145, R110, -RZ ;  /* 0x0000006e91247235 */ /* 0x000fe200001000ff */
[----:B------:R-:W-:Y:S02]  /*10430*/  SHF.L.U32 R149, R164, R146, RZ ;  /* 0x00000092a4957219 */ /* 0x000fe400000006ff */
[----:B------:R-:W-:Y:S02]  /*10440*/  LOP3.LUT R145, R37, 0x80008000, RZ, 0xfc, !PT ;  /* 0x8000800025917812 */ /* 0x000fe400078efcff */
[----:B------:R-:W-:-:S02]  /*10450*/  LOP3.LUT R144, R144, R149, RZ, 0xfc, !PT ;  /* 0x0000009590907212 */ /* 0x000fc400078efcff */
[----:B------:R-:W-:Y:S02]  /*10460*/  PLOP3.LUT P0, PT, PT, PT, UP0, 0x40, 0x0 ;  /* 0x000000000000781c */ /* 0x000fe40003f0e808 */
                                                                                                /* 0x0000009125927241 */
                                                                                                /* 0x000fe40000000090 */
[----:B------:R-:W-:-:S03]  /*10480*/  HMNMX2 R36, |R36|, 65504, 65504, PT ;  /* 0x7bff7bff24247840 */ /* 0x000fc60003800200 */
[----:B------:R-:W-:Y:S02]  /*10490*/  HADD2 R146, R143, R146 ;  /* 0x000000928f927230 */ /* 0x000fe40000000000 */
[----:B------:R-:W-:-:S04]  /*104a0*/  LOP3.LUT R143, R36, 0x80008000, RZ, 0xfc, !PT ;  /* 0x80008000248f7812 */ /* 0x000fc800078efcff */
                                                                                                /* 0x0000008f248f7241 */
                                                                                                /* 0x000fe40000000093 */
        /* <DEDUP_REMOVED lines=14> */
                                                                                                /* 0x0000009069527241 */
                                                                                                /* 0x000fe20000000053 */
[----:B------:R-:W1:Y:S01]  /*105b0*/  LDC R146, c[0x0][0xcd4] ;  /* 0x00033500ff927b82 */ /* 0x000e620000000800 */
                                                                                                /* 0x0000009069697241 */
                                                                                                /* 0x000fe40000008053 */
        /* <DEDUP_REMOVED lines=9> */
                                                                                                /* 0x0000005368837241 */
                                                                                                /* 0x000fe40000000090 */
                                                                                                /* 0x0000005368907241 */
                                                                                                /* 0x000fe40000008090 */
        /* <DEDUP_REMOVED lines=18> */
                                                                                                /* 0x0000009083697241 */
                                                                                                /* 0x000fe400000003ff */
                                                                                                /* 0x0000009083537242 */
                                                                                                /* 0x000fe400000017ff */
[----:B------:R-:W0:Y:S02]  /*107c0*/  POPC R145, R105 ;  /* 0x0000006900917309 */ /* 0x000e240000000000 */
                                                                                                /* 0x0000009083957241 */
                                                                                                /* 0x000fe20000001053 */
[----:B------:R-:W-:-:S05]  /*107e0*/  IMAD.SHL.U32 R83, R83, 0x2, RZ ;  /* 0x0000000253537824 */ /* 0x000fca00078e00ff */
[----:B------:R-:W-:Y:S01]  /*107f0*/  HFMA2.MMA R149, R149, R110, -RZ ;  /* 0x0000006e95957235 */ /* 0x000fe200001000ff */
[----:B0-----:R-:W-:-:S04]  /*10800*/  LOP3.LUT R145, R145, 0x1, RZ, 0xc0, !PT ;  /* 0x0000000191917812 */ /* 0x001fc800078ec0ff */
[----:B------:R-:W-:Y:S02]  /*10810*/  ISETP.NE.U32.AND P0, PT, R145, 0x1, PT ;  /* 0x000000019100780c */ /* 0x000fe40003f05070 */
[----:B------:R-:W-:Y:S02]  /*10820*/  LOP3.LUT R145, R83, 0x1e, RZ, 0xc0, !PT ;  /* 0x0000001e53917812 */ /* 0x000fe400078ec0ff */
[----:B------:R-:W-:-:S04]  /*10830*/  SEL R148, R165, 0xa820a820, !P0 ;  /* 0xa820a820a5947807 */ /* 0x000fc80004000000 */
                                                                                                /* 0x4040009494537241 */
                                                                                                /* 0x000fe40000000069 */
[----:B------:R-:W-:Y:S02]  /*10850*/  SHF.L.U32 R148, R164, R145, RZ ;  /* 0x00000091a4947219 */ /* 0x000fe400000006ff */
                                                                                                /* 0x0000009268697241 */
                                                                                                /* 0x000fe400000003ff */
[----:B------:R-:W-:Y:S02]  /*10870*/  LOP3.LUT R83, R83, R148, RZ, 0xfc, !PT ;  /* 0x0000009453537212 */ /* 0x000fe400078efcff */
[----:B------:R-:W0:Y:S01]  /*10880*/  POPC R148, R105 ;  /* 0x0000006900947309 */ /* 0x000e220000000000 */
                                                                                                /* 0x0000009268917242 */
                                                                                                /* 0x000fc800000017ff */
                                                                                                /* 0x0000009268937241 */
                                                                                                /* 0x000fe20000001091 */
        /* <DEDUP_REMOVED lines=9> */
                                                                                                /* 0x4040009494947241 */
                                                                                                /* 0x000fe40000000069 */
[----:B------:R-:W-:Y:S02]  /*10950*/  HMNMX2 R105, |R147|, 65504, 65504, PT ;  /* 0x7bff7bff93697840 */ /* 0x000fe40003800200 */
[----:B------:R-:W-:-:S03]  /*10960*/  LOP3.LUT R145, R148, R145, RZ, 0xfc, !PT ;  /* 0x0000009194917212 */ /* 0x000fc600078efcff */
[----:B------:R-:W-:-:S04]  /*10970*/  LOP3.LUT R148, R105, 0x80008000, RZ, 0xfc, !PT ;  /* 0x8000800069947812 */ /* 0x000fc800078efcff */
                                                                                                /* 0x0000009469937241 */
                                                                                                /* 0x000fe40000000091 */
                                                                                                /* 0x0000009469947241 */
                                                                                                /* 0x000fc60000008091 */
[----:B------:R-:W-:Y:S01]  /*109a0*/  HADD2 R147, R104, R147 ;  /* 0x0000009368937230 */ /* 0x000fe20000000000 */
[----:B------:R-:W-:Y:S01]  /*109b0*/  HMNMX2 R104, |R149|, 65504, 65504, PT ;  /* 0x7bff7bff95687840 */ /* 0x000fe20003800200 */
[----:B------:R-:W-:-:S04]  /*109c0*/  HADD2 R148, R146.H0_H0, R148.H0_H0 ;  /* 0x2000009492947230 */ /* 0x000fc80000000800 */
[----:B------:R-:W-:-:S04]  /*109d0*/  LOP3.LUT R146, R104, 0x80008000, RZ, 0xfc, !PT ;  /* 0x8000800068927812 */ /* 0x000fc800078efcff */
                                                                                                /* 0x0000009268957241 */
                                                                                                /* 0x000fcc0000000053 */
[----:B------:R-:W-:Y:S01]  /*109f0*/  HFMA2.MMA R149, R131, 1, 1, R149 ;  /* 0x3c003c0083957835 */ /* 0x000fe20000000095 */
                                                                                                /* 0x0000009268837241 */
                                                                                                /* 0x000fe40000008053 */
        /* <DEDUP_REMOVED lines=26> */
                                                                                                /* 0x00000090278f7241 */
                                                                                                /* 0x000fe40000000091 */
                                                                                                /* 0x0000009027277241 */
                                                                                                /* 0x000fe40000008091 */
[----:B------:R-:W-:Y:S02]  /*10bd0*/  LOP3.LUT R144, R150, 0xffff, RZ, 0xc0, !PT ;  /* 0x0000ffff96907812 */ /* 0x000fe400078ec0ff */
[----:B------:R-:W-:Y:S02]  /*10be0*/  PRMT R39, R39, 0x5410, RZ ;  /* 0x0000541027277816 */ /* 0x000fe400000000ff */
                                                                                                /* 0x0000009326917241 */
                                                                                                /* 0x000fe40000000090 */
                                                                                                /* 0x0000009326907241 */
                                                                                                /* 0x000fc40000008090 */
[----:B------:R-:W1:Y:S01]  /*10c10*/  LDC R38, c[0x0][0xce8] ;  /* 0x00033a00ff267b82 */ /* 0x000e620000000800 */
[C-C-:B0-----:R-:W-:Y:S02]  /*10c20*/  PRMT R147, R83.reuse, 0x5410, R142.reuse ;  /* 0x0000541053937816 */ /* 0x141fe4000000008e */
        /* <DEDUP_REMOVED lines=16> */
                                                                                                /* 0x0000009291267241 */
                                                                                                /* 0x000fe400000003ff */
                                                                                                /* 0x0000009291277242 */
                                                                                                /* 0x000fe400000017ff */
[----:B------:R-:W0:Y:S02]  /*10d50*/  POPC R147, R38 ;  /* 0x0000002600937309 */ /* 0x000e240000000000 */
                                                                                                /* 0x0000009291957241 */
                                                                                                /* 0x000fe20000001027 */
[----:B------:R-:W-:-:S05]  /*10d70*/  IMAD.SHL.U32 R39, R39, 0x2, RZ ;  /* 0x0000000227277824 */ /* 0x000fca00078e00ff */
[----:B------:R-:W-:Y:S01]  /*10d80*/  LOP3.LUT R148, R39, 0x1e, RZ, 0xc0, !PT ;  /* 0x0000001e27947812 */ /* 0x000fe200078ec0ff */
[----:B------:R-:W-:-:S03]  /*10d90*/  HFMA2.MMA R149, R149, R110, -RZ ;  /* 0x0000006e95957235 */ /* 0x000fc600001000ff */
[----:B------:R-:W-:Y:S02]  /*10da0*/  SHF.L.U32 R148, R164, R148, RZ ;  /* 0x00000094a4947219 */ /* 0x000fe400000006ff */
[----:B0-----:R-:W-:-:S04]  /*10db0*/  LOP3.LUT R147, R147, 0x1, RZ, 0xc0, !PT ;  /* 0x0000000193937812 */ /* 0x001fc800078ec0ff */
[----:B------:R-:W-:-:S04]  /*10dc0*/  ISETP.NE.U32.AND P0, PT, R147, 0x1, PT ;  /* 0x000000019300780c */ /* 0x000fc80003f05070 */
[----:B------:R-:W-:-:S04]  /*10dd0*/  SEL R39, R165, 0xa820a820, !P0 ;  /* 0xa820a820a5277807 */ /* 0x000fc80004000000 */
                                                                                                /* 0x4040002727937241 */
                                                                                                /* 0x000fe40000000026 */
                                                                                                /* 0x000000908f277241 */
                                                                                                /* 0x000fe400000003ff */
                                                                                                /* 0x000000908f267242 */
                                                                                                /* 0x000fe400000017ff */
[----:B------:R-:W0:Y:S01]  /*10e10*/  POPC R150, R39 ;  /* 0x0000002700967309 */ /* 0x000e220000000000 */
[----:B------:R-:W-:Y:S02]  /*10e20*/  LOP3.LUT R147, R147, R148, RZ, 0xfc, !PT ;  /* 0x0000009493937212 */ /* 0x000fe400078efcff */
                                                                                                /* 0x000000908f947241 */
                                                                                                /* 0x000fe20000001026 */
        /* <DEDUP_REMOVED lines=8> */
                                                                                                /* 0x4040009696967241 */
                                                                                                /* 0x000fe40000000027 */
[----:B------:R-:W-:Y:S02]  /*10ed0*/  HMNMX2 R39, |R148|, 65504, 65504, PT ;  /* 0x7bff7bff94277840 */ /* 0x000fe40003800200 */
[----:B------:R-:W-:-:S03]  /*10ee0*/  LOP3.LUT R148, R150, R151, RZ, 0xfc, !PT ;  /* 0x0000009796947212 */ /* 0x000fc600078efcff */
[----:B------:R-:W-:-:S04]  /*10ef0*/  LOP3.LUT R38, R39, 0x80008000, RZ, 0xfc, !PT ;  /* 0x8000800027267812 */ /* 0x000fc800078efcff */
                                                                                                /* 0x0000002627967241 */
                                                                                                /* 0x000fca0000000094 */
[----:B------:R-:W-:Y:S01]  /*10f10*/  HADD2 R143, R143, R150 ;  /* 0x000000968f8f7230 */ /* 0x000fe20000000000 */
                                                                                                /* 0x0000002627967241 */
                                                                                                /* 0x000fe40000008094 */
[----:B------:R-:W-:-:S03]  /*10f30*/  HMNMX2 R38, |R149|, 65504, 65504, PT ;  /* 0x7bff7bff95267840 */ /* 0x000fc60003800200 */
[----:B------:R-:W-:Y:S02]  /*10f40*/  HADD2 R150, R144.H0_H0, R150.H0_H0 ;  /* 0x2000009690967230 */ /* 0x000fe40000000800 */
[----:B------:R-:W-:-:S04]  /*10f50*/  LOP3.LUT R144, R38, 0x80008000, RZ, 0xfc, !PT ;  /* 0x8000800026907812 */ /* 0x000fc800078efcff */
                                                                                                /* 0x0000009026957241 */
                                                                                                /* 0x000fcc0000000093 */
[----:B------:R-:W-:Y:S01]  /*10f70*/  HFMA2.MMA R145, R145, 1, 1, R149 ;  /* 0x3c003c0091917835 */ /* 0x000fe20000000095 */
                                                                                                /* 0x0000009026957241 */
                                                                                                /* 0x000fe40000008093 */
[----:B------:R-:W-:-:S03]  /*10f90*/  LOP3.LUT R147, R147, 0xffff, RZ, 0xc0, !PT ;  /* 0x0000ffff93937812 */ /* 0x000fc600078ec0ff */
[----:B------:R-:W-:Y:S01]  /*10fa0*/  HADD2 R146, R146.H0_H0, R149.H0_H0 ;  /* 0x2000009592927230 */ /* 0x000fe20000000800 */
[----:B------:R-:W-:-:S03]  /*10fb0*/  PRMT R144, R148, 0x1054, R147 ;  /* 0x0000105494907816 */ /* 0x000fc60000000093 */
[C-C-:B------:R-:W-:Y:S02]  /*10fc0*/  PRMT R147, R145.reuse, 0x5410, R143.reuse ;  /* 0x0000541091937816 */ /* 0x140fe4000000008f */
[----:B------:R0:W-:Y:S01]  /*10fd0*/  STL [R1+0x18], R144 ;  /* 0x0000189001007387 */ /* 0x0001e20000100800 */
        /* <DEDUP_REMOVED lines=11> */
                                                                                                /* 0x000000906b527241 */
                                                                                                /* 0x000fe20000000053 */
[----:B------:R-:W1:Y:S01]  /*110a0*/  LDC R146, c[0x0][0xd04] ;  /* 0x00034100ff927b82 */ /* 0x000e620000000800 */
                                                                                                /* 0x000000906b6b7241 */
                                                                                                /* 0x000fe40000008053 */
        /* <DEDUP_REMOVED lines=9> */
                                                                                                /* 0x000000536a847241 */
                                                                                                /* 0x000fe40000000090 */
                                                                                                /* 0x000000536a907241 */
                                                                                                /* 0x000fe40000008090 */
        /* <DEDUP_REMOVED lines=18> */
                                                                                                /* 0x00000090846b7241 */
                                                                                                /* 0x000fe400000003ff */
                                                                                                /* 0x0000009084537242 */
                                                                                                /* 0x000fe400000017ff */
[----:B------:R-:W0:Y:S02]  /*112b0*/  POPC R145, R107 ;  /* 0x0000006b00917309 */ /* 0x000e240000000000 */
                                                                                                /* 0x0000009084957241 */
                                                                                                /* 0x000fe20000001053 */
[----:B------:R-:W-:-:S05]  /*112d0*/  IMAD.SHL.U32 R83, R83, 0x2, RZ ;  /* 0x0000000253537824 */ /* 0x000fca00078e00ff */
[----:B------:R-:W-:Y:S01]  /*112e0*/  HFMA2.MMA R149, R149, R110, -RZ ;  /* 0x0000006e95957235 */ /* 0x000fe200001000ff */
[----:B0-----:R-:W-:-:S04]  /*112f0*/  LOP3.LUT R145, R145, 0x1, RZ, 0xc0, !PT ;  /* 0x0000000191917812 */ /* 0x001fc800078ec0ff */
[----:B------:R-:W-:Y:S02]  /*11300*/  ISETP.NE.U32.AND P0, PT, R145, 0x1, PT ;  /* 0x000000019100780c */ /* 0x000fe40003f05070 */
[----:B------:R-:W-:Y:S02]  /*11310*/  LOP3.LUT R145, R83, 0x1e, RZ, 0xc0, !PT ;  /* 0x0000001e53917812 */ /* 0x000fe400078ec0ff */
[----:B------:R-:W-:-:S04]  /*11320*/  SEL R148, R165, 0xa820a820, !P0 ;  /* 0xa820a820a5947807 */ /* 0x000fc80004000000 */
                                                                                                /* 0x4040009494537241 */
                                                                                                /* 0x000fe4000000006b */
[----:B------:R-:W-:Y:S02]  /*11340*/  SHF.L.U32 R148, R164, R145, RZ ;  /* 0x00000091a4947219 */ /* 0x000fe400000006ff */
                                                                                                /* 0x000000926a6b7241 */
                                                                                                /* 0x000fe400000003ff */
[----:B------:R-:W-:Y:S02]  /*11360*/  LOP3.LUT R83, R83, R148, RZ, 0xfc, !PT ;  /* 0x0000009453537212 */ /* 0x000fe400078efcff */
[----:B------:R-:W0:Y:S01]  /*11370*/  POPC R148, R107 ;  /* 0x0000006b00947309 */ /* 0x000e220000000000 */
                                                                                                /* 0x000000926a917242 */
                                                                                                /* 0x000fc800000017ff */
                                                                                                /* 0x000000926a937241 */
                                                                                                /* 0x000fe20000001091 */
        /* <DEDUP_REMOVED lines=9> */
                                                                                                /* 0x4040009494947241 */
                                                                                                /* 0x000fe4000000006b */
[----:B------:R-:W-:Y:S02]  /*11440*/  HMNMX2 R107, |R147|, 65504, 65504, PT ;  /* 0x7bff7bff936b7840 */ /* 0x000fe40003800200 */
[----:B------:R-:W-:-:S03]  /*11450*/  LOP3.LUT R145, R148, R145, RZ, 0xfc, !PT ;  /* 0x0000009194917212 */ /* 0x000fc600078efcff */
[----:B------:R-:W-:-:S04]  /*11460*/  LOP3.LUT R148, R107, 0x80008000, RZ, 0xfc, !PT ;  /* 0x800080006b947812 */ /* 0x000fc800078efcff */
                                                                                                /* 0x000000946b937241 */
                                                                                                /* 0x000fe40000000091 */
                                                                                                /* 0x000000946b947241 */
                                                                                                /* 0x000fc60000008091 */
[----:B------:R-:W-:Y:S01]  /*11490*/  HADD2 R147, R106, R147 ;  /* 0x000000936a937230 */ /* 0x000fe20000000000 */
[----:B------:R-:W-:Y:S01]  /*114a0*/  HMNMX2 R106, |R149|, 65504, 65504, PT ;  /* 0x7bff7bff956a7840 */ /* 0x000fe20003800200 */
[----:B------:R-:W-:-:S04]  /*114b0*/  HADD2 R148, R146.H0_H0, R148.H0_H0 ;  /* 0x2000009492947230 */ /* 0x000fc80000000800 */
[----:B------:R-:W-:-:S04]  /*114c0*/  LOP3.LUT R146, R106, 0x80008000, RZ, 0xfc, !PT ;  /* 0x800080006a927812 */ /* 0x000fc800078efcff */
                                                                                                /* 0x000000926a957241 */
                                                                                                /* 0x000fe40000000053 */
                                                                                                /* 0x000000926a977241 */
                                                                                                /* 0x000fc80000008053 */
        /* <DEDUP_REMOVED lines=15> */
[----:B------:R-:W-:Y:S02]  /*115e0*/  LOP3.LUT R144, R41, 0x80008000, RZ, 0xfc, !PT ;  /* 0x8000800029907812 */ /* 0x000fe400078efcff */
[----:B------:R-:W-:-:S05]  /*115f0*/  LOP3.LUT R147, R40, 0x80008000, RZ, 0xfc, !PT ;  /* 0x8000800028937812 */ /* 0x000fca00078efcff */
[----:B------:R-:W1:Y:S08]  /*11600*/  LDC R83, c[0x0][0xd1c] ;  /* 0x00034700ff537b82 */ /* 0x000e700000000800 */
[----:B------:R-:W3:Y:S01]  /*11610*/  LDC R143, c[0x0][0xd20] ;  /* 0x00034800ff8f7b82 */ /* 0x000ee20000000800 */
[----:B0-----:R-:W-:-:S05]  /*11620*/  HSET2.BF.GE.AND R82, R43.H0_H0, R82, PT ;  /* 0x000000522b527233 */ /* 0x001fca0003806880 */
[----:B------:R-:W-:-:S05]  /*11630*/  HFMA2 R82, -R82, UR7.H0_H0, R42.H0_H0 ;  /* 0x2000000752527c31 */ /* 0x000fca000804012a */
[----:B-1----:R-:W-:-:S05]  /*11640*/  IDP.2A.LO.S16.S8 R83, R82, UR8, R83 ;  /* 0x0000000852537c26 */ /* 0x002fca0008001653 */
[----:B------:R-:W-:Y:S01]  /*11650*/  LDS R142, [R83+UR9] ;  /* 0x00000009538e7984 */ /* 0x000fe20008000800 */
[----:B---3--:R-:W-:-:S05]  /*11660*/  IDP.2A.HI.S16.S8 R82, R82, UR10, R143 ;  /* 0x0000000a52527c26 */ /* 0x008fca000800368f */
[----:B------:R-:W0:Y:S02]  /*11670*/  LDS R145, [R82+UR9] ;  /* 0x0000000952917984 */ /* 0x000e240008000800 */
[C-C-:B0-----:R-:W-:Y:S02]  /*11680*/  PRMT R148, R142.reuse, 0x5410, R145.reuse ;  /* 0x000054108e947816 */ /* 0x141fe40000000091 */
[----:B------:R-:W-:Y:S02]  /*11690*/  PRMT R145, R142, 0x7632, R145 ;  /* 0x000076328e917816 */ /* 0x000fe40000000091 */
[----:B------:R-:W0:Y:S01]  /*116a0*/  LDC R142, c[0x0][0xd28] ;  /* 0x00034a00ff8e7b82 */ /* 0x000e220000000800 */
[----:B--2---:R-:W-:-:S04]  /*116b0*/  SHF.R.U32.HI R143, RZ, 0x10, R152 ;  /* 0x00000010ff8f7819 */ /* 0x004fc80000011698 */
                                                                                                /* 0x0000009029927241 */
                                                                                                /* 0x000fe4000000008f */
                                                                                                /* 0x0000009029297241 */
                                                                                                /* 0x000fe4000000808f */
[----:B------:R-:W-:Y:S01]  /*116e0*/  LOP3.LUT R144, R152, 0xffff, RZ, 0xc0, !PT ;  /* 0x0000ffff98907812 */ /* 0x000fe200078ec0ff */
[----:B------:R-:W-:Y:S01]  /*116f0*/  HADD2 R146, R145, -R146 ;  /* 0x8000009291927230 */ /* 0x000fe20000000000 */
[----:B------:R-:W-:Y:S02]  /*11700*/  PRMT R41, R41, 0x5410, RZ ;  /* 0x0000541029297816 */ /* 0x000fe400000000ff */
                                                                                                /* 0x00000093288f7241 */
                                                                                                /* 0x000fe40000000090 */
                                                                                                /* 0x0000009328287241 */
                                                                                                /* 0x000fc40000008090 */
[----:B------:R-:W1:Y:S02]  /*11730*/  LDC R144, c[0x0][0xd24] ;  /* 0x00034900ff907b82 */ /* 0x000e640000000800 */
[----:B------:R-:W-:Y:S01]  /*11740*/  HFMA2.MMA R143, R148, 1, 1, -R143 ;  /* 0x3c003c00948f7835 */ /* 0x000fe2000010008f */
[----:B------:R-:W-:-:S05]  /*11750*/  PRMT R40, R40, 0x5410, RZ ;  /* 0x0000541028287816 */ /* 0x000fca00000000ff */
[----:B------:R-:W2:Y:S01]  /*11760*/  LDC R148, c[0x0][0xd2c] ;  /* 0x00034b00ff947b82 */ /* 0x000ea20000000800 */
[----:B-1----:R-:W-:-:S05]  /*11770*/  HSET2.BF.GE.AND R144, R43.H0_H0, R144, PT ;  /* 0x000000902b907233 */ /* 0x002fca0003806880 */
[----:B------:R-:W-:-:S05]  /*11780*/  HFMA2 R147, -R144, UR7.H0_H0, R42.H0_H0 ;  /* 0x2000000790937c31 */ /* 0x000fca000804012a */
[C---:B--2---:R-:W-:Y:S02]  /*11790*/  IDP.2A.HI.S16.S8 R148, R147.reuse, UR10, R148 ;  /* 0x0000000a93947c26 */ /* 0x044fe40008003694 */
[----:B0-----:R-:W-:-:S03]  /*117a0*/  IDP.2A.LO.S16.S8 R142, R147, UR8, R142 ;  /* 0x00000008938e7c26 */ /* 0x001fc6000800168e */
[----:B------:R-:W-:Y:S04]  /*117b0*/  LDS R144, [R148+UR9] ;  /* 0x0000000994907984 */ /* 0x000fe80008000800 */
[----:B------:R-:W0:Y:S02]  /*117c0*/  LDS R147, [R142+UR9] ;  /* 0x000000098e937984 */ /* 0x000e240008000800 */
[C-C-:B0-----:R-:W-:Y:S02]  /*117d0*/  PRMT R145, R147.reuse, 0x5410, R144.reuse ;  /* 0x0000541093917816 */ /* 0x141fe40000000090 */
[----:B------:R-:W-:-:S04]  /*117e0*/  PRMT R144, R147, 0x7632, R144 ;  /* 0x0000763293907816 */ /* 0x000fc80000000090 */
[----:B------:R-:W-:Y:S01]  /*117f0*/  HFMA2.MMA R145, R145, 1, 1, -R40 ;  /* 0x3c003c0091917835 */ /* 0x000fe20000100028 */
[----:B------:R-:W-:-:S05]  /*11800*/  HADD2 R144, R144, -R41 ;  /* 0x8000002990907230 */ /* 0x000fca0000000000 */
                                                                                                /* 0x0000009092287242 */
                                                                                                /* 0x000fe400000017ff */
                                                                                                /* 0x0000009092947241 */
                                                                                                /* 0x000fe400000003ff */
                                                                                                /* 0x000000918f937242 */
                                                                                                /* 0x000fe400000017ff */
                                                                                                /* 0x0000009092967241 */
                                                                                                /* 0x000fe20000001028 */
[----:B------:R-:W-:Y:S01]  /*11850*/  IMAD.SHL.U32 R40, R40, 0x2, RZ ;  /* 0x0000000228287824 */ /* 0x000fe200078e00ff */
                                                                                                /* 0x000000918f957241 */
                                                                                                /* 0x000fe20000001093 */
[----:B------:R-:W-:Y:S01]  /*11870*/  IMAD.SHL.U32 R147, R147, 0x2, RZ ;  /* 0x0000000293937824 */ /* 0x000fe200078e00ff */
                                                                                                /* 0x000000918f297241 */
                                                                                                /* 0x000fc400000003ff */
[----:B------:R-:W-:Y:S01]  /*11890*/  LOP3.LUT R40, R40, 0x1e, RZ, 0xc0, !PT ;  /* 0x0000001e28287812 */ /* 0x000fe200078ec0ff */
[----:B------:R-:W-:Y:S01]  /*118a0*/  HMUL2 R149, R149, R110 ;  /* 0x0000006e95957232 */ /* 0x000fe20000000000 */
[----:B------:R-:W-:Y:S01]  /*118b0*/  HFMA2.MMA R110, R150, R110, -RZ ;  /* 0x0000006e966e7235 */ /* 0x000fe200001000ff */
[----:B------:R-:W-:Y:S01]  /*118c0*/  LOP3.LUT R147, R147, 0x1e, RZ, 0xc0, !PT ;  /* 0x0000001e93937812 */ /* 0x000fe200078ec0ff */
[----:B------:R-:W0:Y:S01]  /*118d0*/  POPC R150, R41 ;  /* 0x0000002900967309 */ /* 0x000e220000000000 */
[C---:B------:R-:W-:Y:S02]  /*118e0*/  SHF.L.U32 R40, R164.reuse, R40, RZ ;  /* 0x00000028a4287219 */ /* 0x040fe400000006ff */
[----:B------:R-:W-:Y:S02]  /*118f0*/  SHF.L.U32 R147, R164, R147, RZ ;  /* 0x00000093a4937219 */ /* 0x000fe400000006ff */
[----:B0-----:R-:W-:-:S04]  /*11900*/  LOP3.LUT R150, R150, 0x1, RZ, 0xc0, !PT ;  /* 0x0000000196967812 */ /* 0x001fc800078ec0ff */
[----:B------:R-:W-:Y:S02]  /*11910*/  ISETP.NE.U32.AND P0, PT, R150, 0x1, PT ;  /* 0x000000019600780c */ /* 0x000fe40003f05070 */
[----:B------:R-:W0:Y:S02]  /*11920*/  POPC R150, R148 ;  /* 0x0000009400967309 */ /* 0x000e240000000000 */
[----:B0-----:R-:W-:-:S04]  /*11930*/  LOP3.LUT R150, R150, 0x1, RZ, 0xc0, !PT ;  /* 0x0000000196967812 */ /* 0x001fc800078ec0ff */
[----:B------:R-:W-:Y:S02]  /*11940*/  ISETP.NE.U32.AND P1, PT, R150, 0x1, PT ;  /* 0x000000019600780c */ /* 0x000fe40003f25070 */
[C---:B------:R-:W-:Y:S02]  /*11950*/  SEL R150, R165.reuse, 0xa820a820, !P0 ;  /* 0xa820a820a5967807 */ /* 0x040fe40004000000 */
[----:B------:R-:W-:Y:S02]  /*11960*/  SEL R151, R165, 0xa820a820, !P1 ;  /* 0xa820a820a5977807 */ /* 0x000fe40004800000 */
                                                                                                /* 0x4040009696967241 */
                                                                                                /* 0x000fe40000000029 */
                                                                                                /* 0x4040009797977241 */
                                                                                                /* 0x000fe40000000094 */
[----:B------:R-:W-:-:S02]  /*11990*/  HMNMX2 R41, |R110|, 65504, 65504, PT ;  /* 0x7bff7bff6e297840 */ /* 0x000fc40003800200 */
[----:B------:R-:W-:Y:S02]  /*119a0*/  LOP3.LUT R110, R151, R40, RZ, 0xfc, !PT ;  /* 0x00000028976e7212 */ /* 0x000fe400078efcff */
[----:B------:R-:W-:Y:S02]  /*119b0*/  HMNMX2 R40, |R149|, 65504, 65504, PT ;  /* 0x7bff7bff95287840 */ /* 0x000fe40003800200 */
[----:B------:R-:W-:Y:S02]  /*119c0*/  LOP3.LUT R147, R150, R147, RZ, 0xfc, !PT ;  /* 0x0000009396937212 */ /* 0x000fe400078efcff */
[----:B------:R-:W-:Y:S02]  /*119d0*/  LOP3.LUT R150, R41, 0x80008000, RZ, 0xfc, !PT ;  /* 0x8000800029967812 */ /* 0x000fe400078efcff */
[----:B------:R-:W-:Y:S02]  /*119e0*/  LOP3.LUT R148, R40, 0x80008000, RZ, 0xfc, !PT ;  /* 0x8000800028947812 */ /* 0x000fe400078efcff */
                                                                                                /* 0x0000009629957241 */
                                                                                                /* 0x000fc4000000006e */
                                                                                                /* 0x0000009428987241 */
                                                                                                /* 0x000fe40000000093 */
                                                                                                /* 0x0000009428947241 */
                                                                                                /* 0x000fe20000008093 */
[----:B------:R-:W-:Y:S01]  /*11a20*/  HADD2 R146, R146, R149 ;  /* 0x0000009592927230 */ /* 0x000fe20000000000 */
                                                                                                /* 0x0000009629957241 */
                                                                                                /* 0x000fe4000000806e */
[----:B------:R-:W-:Y:S01]  /*11a40*/  HFMA2.MMA R143, R143, 1, 1, R152 ;  /* 0x3c003c008f8f7835 */ /* 0x000fe20000000098 */
[----:B------:R-:W-:Y:S01]  /*11a50*/  HADD2 R148, R145.H0_H0, R148.H0_H0 ;  /* 0x2000009491947230 */ /* 0x000fe20000000800 */
[----:B------:R-:W-:Y:S01]  /*11a60*/  LOP3.LUT R147, R147, 0xffff, RZ, 0xc0, !PT ;  /* 0x0000ffff93937812 */ /* 0x000fe200078ec0ff */
[----:B------:R-:W-:-:S05]  /*11a70*/  HADD2 R149, R144.H0_H0, R149.H0_H0 ;  /* 0x2000009590957230 */ /* 0x000fca0000000800 */
[----:B------:R-:W-:Y:S02]  /*11a80*/  PRMT R148, R148, 0x5410, R149 ;  /* 0x0000541094947816 */ /* 0x000fe40000000095 */
[C-C-:B------:R-:W-:Y:S02]  /*11a90*/  PRMT R144, R143.reuse, 0x5410, R146.reuse ;  /* 0x000054108f907816 */ /* 0x140fe40000000092 */
[----:B------:R-:W-:-:S03]  /*11aa0*/  PRMT R146, R143, 0x7632, R146 ;  /* 0x000076328f927816 */ /* 0x000fc60000000092 */
[----:B------:R-:W-:Y:S04]  /*11ab0*/  STS [R83+UR9], R144 ;  /* 0x0000009053007988 */ /* 0x000fe80008000809 */
[----:B------:R0:W-:Y:S04]  /*11ac0*/  STS [R82+UR9], R146 ;  /* 0x0000009252007988 */ /* 0x0001e80008000809 */
[----:B------:R1:W-:Y:S01]  /*11ad0*/  STS [R142+UR9], R148 ;  /* 0x000000948e007988 */ /* 0x0003e20008000809 */
[----:B0-----:R-:W-:-:S05]  /*11ae0*/  PRMT R82, R110, 0x1054, R147 ;  /* 0x000010546e527816 */ /* 0x001fca0000000093 */
[----:B------:R1:W-:Y:S01]  /*11af0*/  STL [R1+0x1c], R82 ;  /* 0x00001c5201007387 */ /* 0x0003e20000100800 */
[----:B------:R-:W-:Y:S06]  /*11b00*/  BAR.SYNC 0x0 ;  /* 0x000000ff0000791d */ /* 0x000fec0000000000 */
.L_x_14:
[----:B------:R-:W-:-:S04]  /*11b10*/  UIADD3 UR4, UR4, 0x1, URZ ;  /* 0x0000000104047890 */ /* 0x000fc8000fffe03f */
[----:B------:R-:W-:-:S06]  /*11b20*/  UISETP.GE.AND UP0, UPT, UR4, UR5, UPT ;  /* 0x000000050400728c */ /* 0x000fcc000bf06270 */
[----:B------:R-:W-:-:S13]  /*11b30*/  PLOP3.LUT P0, PT, PT, PT, UP0, 0x40, 0x0 ;  /* 0x000000000000781c */ /* 0x000fda0003f0e808 */
[----:B------:R-:W-:Y:S05]  /*11b40*/  @P0 BRA `(.L_x_15) ;  /* 0xfffffef800a80947 */ /* 0x000fea000383ffff */
.L_x_13:
[----:B------:R-:W-:Y:S01]  /*11b50*/  ULDC.U16 UR4, c[0x0][0x21a] ;  /* 0x0000868000047ab9 */ /* 0x000fe20000000400 */
[----:B------:R-:W-:Y:S01]  /*11b60*/  ULDC.U16 UR5, c[0x0][0x216] ;  /* 0x0000858000057ab9 */ /* 0x000fe20000000400 */
[----:B------:R-:W3:Y:S01]  /*11b70*/  S2R R5, SR_TID.X ;  /* 0x0000000000057919 */ /* 0x000ee20000002100 */
[----:B------:R-:W-:Y:S02]  /*11b80*/  UPRMT UR4, UR4, 0x9910, URZ ;  /* 0x0000991004047896 */ /* 0x000fe4000800003f */
[----:B------:R-:W-:-:S04]  /*11b90*/  UPRMT UR5, UR5, 0x9910, URZ ;  /* 0x0000991005057896 */ /* 0x000fc8000800003f */
[----:B------:R-:W-:-:S04]  /*11ba0*/  UIMAD UR4, UR5, UR4, URZ ;  /* 0x00000004050472a4 */ /* 0x000fc8000f8e023f */
[----:B------:R-:W-:-:S04]  /*11bb0*/  UIADD3 UR5, UR4, 0x3ff, URZ ;  /* 0x000003ff04057890 */ /* 0x000fc8000fffe03f */
[----:B------:R-:W-:-:S04]  /*11bc0*/  USHF.R.S32.HI UR6, URZ, 0x1f, UR5 ;  /* 0x0000001f3f067899 */ /* 0x000fc80008011405 */
[----:B------:R-:W-:-:S04]  /*11bd0*/  ULEA.HI UR6, UR6, UR5, URZ, 0xa ;  /* 0x0000000506067291 */ /* 0x000fc8000f8f503f */
[----:B------:R-:W-:Y:S01]  /*11be0*/  USHF.R.S32.HI UR6, URZ, 0xa, UR6 ;  /* 0x0000000a3f067899 */ /* 0x000fe20008011406 */
[----:B--23--:R-:W-:-:S05]  /*11bf0*/  SHF.R.U32.HI R4, RZ, 0x5, R5 ;  /* 0x00000005ff047819 */ /* 0x00cfca0000011605 */
[----:B------:R-:W-:-:S13]  /*11c00*/  ISETP.GE.AND P0, PT, R4, UR6, PT ;  /* 0x0000000604007c0c */ /* 0x000fda000bf06270 */
[----:B------:R-:W-:Y:S05]  /*11c10*/  @P0 EXIT ;  /* 0x000000000000094d */ /* 0x000fea0003800000 */
[----:B-1----:R-:W2:Y:S01]  /*11c20*/  LDL R82, [R1+0x38] ;  /* 0x0000380001527983 */ /* 0x002ea20000100800 */
[----:B------:R-:W-:Y:S01]  /*11c30*/  LOP3.LUT R17, R5, 0x1f, RZ, 0xc0, !PT ;  /* 0x0000001f05117812 */ /* 0x000fe200078ec0ff */
[----:B------:R-:W-:Y:S01]  /*11c40*/  UIADD3 UR5, UR4, 0x1f, URZ ;  /* 0x0000001f04057890 */ /* 0x000fe2000fffe03f */
[----:B------:R-:W-:Y:S02]  /*11c50*/  IMAD.MOV.U32 R7, RZ, RZ, RZ ;  /* 0x000000ffff077224 */ /* 0x000fe400078e00ff */
[----:B------:R-:W-:Y:S01]  /*11c60*/  IMAD.MOV.U32 R9, RZ, RZ, RZ ;  /* 0x000000ffff097224 */ /* 0x000fe200078e00ff */
[----:B------:R-:W-:Y:S01]  /*11c70*/  USHF.R.S32.HI UR6, URZ, 0x1f, UR5 ;  /* 0x0000001f3f067899 */ /* 0x000fe20008011405 */
[--C-:B------:R-:W-:Y:S02]  /*11c80*/  IMAD R4, R4, 0x400, R17.reuse ;  /* 0x0000040004047824 */ /* 0x100fe400078e0211 */
[----:B------:R-:W-:Y:S01]  /*11c90*/  IMAD.MOV.U32 R11, RZ, RZ, RZ ;  /* 0x000000ffff0b7224 */ /* 0x000fe200078e00ff */
[----:B------:R-:W-:Y:S01]  /*11ca0*/  ULEA.HI UR6, UR6, UR5, URZ, 0x5 ;  /* 0x0000000506067291 */ /* 0x000fe2000f8f283f */
[----:B------:R-:W-:Y:S01]  /*11cb0*/  IMAD.MOV R20, RZ, RZ, -R17 ;  /* 0x000000ffff147224 */ /* 0x000fe200078e0a11 */
[----:B------:R-:W-:-:S02]  /*11cc0*/  LEA R5, R4, UR9, 0x2 ;  /* 0x0000000904057c11 */ /* 0x000fc4000f8e10ff */
[C---:B------:R-:W-:Y:S01]  /*11cd0*/  IADD3 R19, R4.reuse, 0x60, RZ ;  /* 0x0000006004137810 */ /* 0x040fe20007ffe0ff */
[----:B------:R-:W-:Y:S01]  /*11ce0*/  USHF.R.S32.HI UR6, URZ, 0x5, UR6 ;  /* 0x000000053f067899 */ /* 0x000fe20008011406 */
[----:B------:R-:W-:Y:S02]  /*11cf0*/  IADD3 R4, R4, 0x20, RZ ;  /* 0x0000002004047810 */ /* 0x000fe40007ffe0ff */
[----:B------:R-:W-:Y:S02]  /*11d00*/  IADD3 R5, R5, 0x100, RZ ;  /* 0x0000010005057810 */ /* 0x000fe40007ffe0ff */
[----:B0-2--5:R-:W-:Y:S02]  /*11d10*/  SHF.R.U32.HI R0, RZ, 0x1b, R82 ;  /* 0x0000001bff007819 */ /* 0x025fe40000011652 */
[----:B------:R-:W-:-:S03]  /*11d20*/  LOP3.LUT R13, R82, 0x3ffffff, RZ, 0xc0, !PT ;  /* 0x03ffffff520d7812 */ /* 0x000fc600078ec0ff */
[----:B------:R-:W-:-:S04]  /*11d30*/  IMAD.SHL.U32 R6, R0, 0x10, RZ ;  /* 0x0000001000067824 */ /* 0x000fc800078e00ff */
[----:B------:R-:W0:Y:S08]  /*11d40*/  LDC R0, c[0x0][R6+0x440] ;  /* 0x0001100006007b82 */ /* 0x000e300000000800 */
[----:B------:R0:W1:Y:S02]  /*11d50*/  LDC.64 R2, c[0x0][R6+0x438] ;  /* 0x00010e0006027b82 */ /* 0x0000640000000a00 */
[----:B0-----:R-:W-:-:S05]  /*11d60*/  IMAD R6, R13, R0, RZ ;  /* 0x000000000d067224 */ /* 0x001fca00078e02ff */
[----:B------:R-:W-:-:S07]  /*11d70*/  SHF.R.S32.HI R16, RZ, 0x1f, R6 ;  /* 0x0000001fff107819 */ /* 0x000fce0000011406 */
.L_x_16:
[C---:B------:R-:W-:Y:S02]  /*11d80*/  IADD3 R8, R19.reuse, -0x60, RZ ;  /* 0xffffffa013087810 */ /* 0x040fe40007ffe0ff */
[----:B------:R-:W-:Y:S02]  /*11d90*/  ISETP.GE.AND P6, PT, R4, UR4, PT ;  /* 0x0000000404007c0c */ /* 0x000fe4000bfc6270 */
[----:B------:R-:W-:Y:S02]  /*11da0*/  ISETP.GE.AND P2, PT, R8, UR4, PT ;  /* 0x0000000408007c0c */ /* 0x000fe4000bf46270 */
[C---:B------:R-:W-:Y:S02]  /*11db0*/  IADD3 R8, R19.reuse, -0x20, RZ ;  /* 0xffffffe013087810 */ /* 0x040fe40007ffe0ff */
[----:B------:R-:W-:Y:S02]  /*11dc0*/  ISETP.GE.AND P4, PT, R19, UR4, PT ;  /* 0x0000000413007c0c */ /* 0x000fe4000bf86270 */
[----:B------:R-:W-:-:S02]  /*11dd0*/  ISETP.GE.AND P5, PT, R8, UR4, PT ;  /* 0x0000000408007c0c */ /* 0x000fc4000bfa6270 */
[----:B------:R-:W-:Y:S02]  /*11de0*/  HSETP2.LT.AND P0, PT, RZ.H0_H0, 1, 1, PT ;  /* 0x3c003c00ff007434 */ /* 0x000fe40003f01800 */
[----:B------:R-:W-:Y:S01]  /*11df0*/  IADD3 R19, R19, 0x80, RZ ;  /* 0x0000008013137810 */ /* 0x000fe20007ffe0ff */
[----:B------:R-:W-:Y:S01]  /*11e00*/  @!P6 LDS R12, [R5+-0x80] ;  /* 0xffff8000050ce984 */ /* 0x000fe20000000800 */
[----:B------:R-:W-:Y:S02]  /*11e10*/  IADD3 R4, R4, 0x80, RZ ;  /* 0x0000008004047810 */ /* 0x000fe40007ffe0ff */
[----:B------:R-:W-:Y:S01]  /*11e20*/  PLOP3.LUT P1, PT, P0, PT, PT, 0x80, 0x0 ;  /* 0x000000000000781c */ /* 0x000fe2000072f070 */
[----:B------:R-:W0:Y:S01]  /*11e30*/  @!P2 LDS R10, [R5+-0x100] ;  /* 0xffff0000050aa984 */ /* 0x000e220000000800 */
[----:B------:R-:W-:-:S03]  /*11e40*/  PLOP3.LUT P3, PT, P0, PT, PT, 0x80, 0x0 ;  /* 0x000000000000781c */ /* 0x000fc6000076f070 */
[----:B------:R-:W2:Y:S04]  /*11e50*/  @!P5 LDS R13, [R5] ;  /* 0x00000000050dd984 */ /* 0x000ea80000000800 */
[----:B------:R3:W4:Y:S02]  /*11e60*/  @!P4 LDS R14, [R5+0x80] ;  /* 0x00008000050ec984 */ /* 0x0007240000000800 */
[----:B---3--:R-:W-:Y:S02]  /*11e70*/  IADD3 R5, R5, 0x200, RZ ;  /* 0x0000020005057810 */ /* 0x008fe40007ffe0ff */
[C---:B0-----:R-:W-:Y:S02]  /*11e80*/  @!P2 HSETP2.GT.AND P1, PT, R10.reuse.H0_H0, RZ.H0_H0, PT ;  /* 0x200000ff0a00a234 */ /* 0x041fe40003f24800 */
[----:B------:R-:W-:-:S02]  /*11e90*/  @!P2 HSETP2.GT.AND P3, PT, R10.H1_H1, RZ.H0_H0, PT ;  /* 0x200000ff0a00a234 */ /* 0x000fc40003f64c00 */
[----:B------:R-:W-:-:S08]  /*11ea0*/  PLOP3.LUT P2, PT, P0, PT, PT, 0x80, 0x0 ;  /* 0x000000000000781c */ /* 0x000fd0000074f070 */
[----:B------:R-:W-:Y:S02]  /*11eb0*/  @!P6 HSETP2.GT.AND P2, PT, R12.H0_H0, RZ.H0_H0, PT ;  /* 0x200000ff0c00e234 */ /* 0x000fe40003f44800 */
[----:B------:R-:W-:Y:S02]  /*11ec0*/  VOTE.ANY R8, PT, !P1 ;  /* 0x0000000000087806 */ /* 0x000fe400048e0100 */
[----:B------:R-:W-:Y:S02]  /*11ed0*/  PLOP3.LUT P1, PT, P0, PT, PT, 0x80, 0x0 ;  /* 0x000000000000781c */ /* 0x000fe4000072f070 */
[----:B------:R-:W-:Y:S02]  /*11ee0*/  VOTE.ANY R10, PT, !P3 ;  /* 0x00000000000a7806 */ /* 0x000fe400058e0100 */
[C---:B------:R-:W-:Y:S02]  /*11ef0*/  ISETP.NE.AND P3, PT, R20.reuse, RZ, PT ;  /* 0x000000ff1400720c */ /* 0x040fe40003f65270 */
[----:B------:R-:W-:-:S02]  /*11f00*/  IADD3 R20, R20, 0x4, RZ ;  /* 0x0000000414147810 */ /* 0x000fc40007ffe0ff */
[----:B------:R-:W-:Y:S02]  /*11f10*/  SEL R15, R8, R11, !P3 ;  /* 0x0000000b080f7207 */ /* 0x000fe40005800000 */
[----:B------:R-:W-:Y:S02]  /*11f20*/  SEL R18, R10, R9, !P3 ;  /* 0x000000090a127207 */ /* 0x000fe40005800000 */
[----:B------:R-:W-:Y:S02]  /*11f30*/  PLOP3.LUT P3, PT, P0, PT, PT, 0x80, 0x0 ;  /* 0x000000000000781c */ /* 0x000fe4000076f070 */
[----:B------:R-:W-:Y:S02]  /*11f40*/  @!P6 HSETP2.GT.AND P1, PT, R12.H1_H1, RZ.H0_H0, PT ;  /* 0x200000ff0c00e234 */ /* 0x000fe40003f24c00 */
[----:B------:R-:W-:Y:S02]  /*11f50*/  VOTE.ANY R8, PT, !P2 ;  /* 0x0000000000087806 */ /* 0x000fe400050e0100 */
[----:B------:R-:W-:-:S02]  /*11f60*/  PLOP3.LUT P6, PT, P0, PT, PT, 0x80, 0x0 ;  /* 0x000000000000781c */ /* 0x000fc400007cf070 */
[----:B--2---:R-:W-:Y:S02]  /*11f70*/  @!P5 HSETP2.GT.AND P3, PT, R13.H1_H1, RZ.H0_H0, PT ;  /* 0x200000ff0d00d234 */ /* 0x004fe40003f64c00 */
[----:B------:R-:W-:Y:S02]  /*11f80*/  PLOP3.LUT P2, PT, P0, PT, PT, 0x80, 0x0 ;  /* 0x000000000000781c */ /* 0x000fe4000074f070 */
[----:B------:R-:W-:Y:S02]  /*11f90*/  IADD3 R10, R7, 0x1, RZ ;  /* 0x00000001070a7810 */ /* 0x000fe40007ffe0ff */
[----:B----4-:R-:W-:Y:S02]  /*11fa0*/  @!P4 HSETP2.GT.AND P0, PT, R14.H1_H1, RZ.H0_H0, PT ;  /* 0x200000ff0e00c234 */ /* 0x010fe40003f04c00 */
[----:B------:R-:W-:Y:S02]  /*11fb0*/  VOTE.ANY R9, PT, !P1 ;  /* 0x0000000000097806 */ /* 0x000fe400048e0100 */
[----:B------:R-:W-:-:S02]  /*11fc0*/  ISETP.NE.AND P1, PT, R17, R10, PT ;  /* 0x0000000a1100720c */ /* 0x000fc40003f25270 */
[----:B------:R-:W-:Y:S02]  /*11fd0*/  IADD3 R11, R7, 0x2, RZ ;  /* 0x00000002070b7810 */ /* 0x000fe40007ffe0ff */
[----:B------:R-:W-:Y:S02]  /*11fe0*/  @!P4 HSETP2.GT.AND P2, PT, R14.H0_H0, RZ.H0_H0, PT ;  /* 0x200000ff0e00c234 */ /* 0x000fe40003f44800 */
[----:B------:R-:W-:Y:S02]  /*11ff0*/  SEL R18, R9, R18, !P1 ;  /* 0x0000001209127207 */ /* 0x000fe40004800000 */
[----:B------:R-:W-:Y:S02]  /*12000*/  @!P5 HSETP2.GT.AND P6, PT, R13.H0_H0, RZ.H0_H0, PT ;  /* 0x200000ff0d00d234 */ /* 0x000fe40003fc4800 */
[----:B------:R-:W-:Y:S02]  /*12010*/  ISETP.NE.AND P4, PT, R17, R11, PT ;  /* 0x0000000b1100720c */ /* 0x000fe40003f85270 */
[----:B------:R-:W-:-:S02]  /*12020*/  VOTE.ANY R9, PT, !P3 ;  /* 0x0000000000097806 */ /* 0x000fc400058e0100 */
[C---:B------:R-:W-:Y:S02]  /*12030*/  IADD3 R10, R7.reuse, 0x3, RZ ;  /* 0x00000003070a7810 */ /* 0x040fe40007ffe0ff */
[----:B------:R-:W-:Y:S02]  /*12040*/  IADD3 R7, R7, 0x4, RZ ;  /* 0x0000000407077810 */ /* 0x000fe40007ffe0ff */
[----:B------:R-:W-:Y:S02]  /*12050*/  SEL R18, R9, R18, !P4 ;  /* 0x0000001209127207 */ /* 0x000fe40006000000 */
[----:B------:R-:W-:Y:S02]  /*12060*/  VOTE.ANY R9, PT, !P0 ;  /* 0x0000000000097806 */ /* 0x000fe400040e0100 */
[----:B------:R-:W-:Y:S02]  /*12070*/  ISETP.NE.AND P0, PT, R7, 0x20, PT ;  /* 0x000000200700780c */ /* 0x000fe40003f05270 */
[----:B------:R-:W-:-:S02]  /*12080*/  SEL R15, R8, R15, !P1 ;  /* 0x0000000f080f7207 */ /* 0x000fc40004800000 */
[----:B------:R-:W-:Y:S02]  /*12090*/  VOTE.ANY R8, PT, !P6 ;  /* 0x0000000000087806 */ /* 0x000fe400070e0100 */
[----:B------:R-:W-:Y:S02]  /*120a0*/  ISETP.NE.AND P1, PT, R17, R10, PT ;  /* 0x0000000a1100720c */ /* 0x000fe40003f25270 */
[----:B------:R-:W-:Y:S02]  /*120b0*/  SEL R8, R8, R15, !P4 ;  /* 0x0000000f08087207 */ /* 0x000fe40006000000 */
[----:B------:R-:W-:Y:S02]  /*120c0*/  VOTE.ANY R11, PT, !P2 ;  /* 0x00000000000b7806 */ /* 0x000fe400050e0100 */
[----:B------:R-:W-:Y:S02]  /*120d0*/  SEL R9, R9, R18, !P1 ;  /* 0x0000001209097207 */ /* 0x000fe40004800000 */
[----:B------:R-:W-:Y:S01]  /*120e0*/  SEL R11, R11, R8, !P1 ;  /* 0x000000080b0b7207 */ /* 0x000fe20004800000 */
[----:B------:R-:W-:Y:S06]  /*120f0*/  @P0 BRA `(.L_x_16) ;  /* 0xfffffffc00200947 */ /* 0x000fec000383ffff */
[----:B------:R-:W0:Y:S02]  /*12100*/  S2R R13, SR_TID.X ;  /* 0x00000000000d7919 */ /* 0x000e240000002100 */
[----:B0-----:R-:W-:-:S13]  /*12110*/  ISETP.GE.AND P0, PT, R13, UR6, PT ;  /* 0x000000060d007c0c */ /* 0x001fda000bf06270 */
[----:B------:R-:W-:Y:S05]  /*12120*/  @P0 EXIT ;  /* 0x000000000000094d */ /* 0x000fea0003800000 */
[----:B------:R-:W2:Y:S01]  /*12130*/  LDL.LU R21, [R1+0x38] ;  /* 0x0000380001157983 */ /* 0x000ea20000300800 */
[----:B------:R-:W-:Y:S01]  /*12140*/  IADD3 R5, P0, R6, R13, RZ ;  /* 0x0000000d06057210 */ /* 0x000fe20007f1e0ff */
[----:B------:R-:W-:-:S03]  /*12150*/  ULDC.64 UR4, c[0x0][0x208] ;  /* 0x0000820000047ab9 */ /* 0x000fc60000000a00 */
[----:B------:R-:W-:Y:S02]  /*12160*/  LEA.HI.X.SX32 R7, R13, R16, 0x1, P0 ;  /* 0x000000100d077211 */ /* 0x000fe400000f0eff */
[----:B-1----:R-:W-:-:S04]  /*12170*/  LEA R4, P0, R5, R2, 0x2 ;  /* 0x0000000205047211 */ /* 0x002fc800078010ff */
[----:B------:R-:W-:-:S05]  /*12180*/  LEA.HI.X R5, R5, R3, R7, 0x2, P0 ;  /* 0x0000000305057211 */ /* 0x000fca00000f1407 */
[----:B------:R0:W-:Y:S01]  /*12190*/  STG.E desc[UR4][R4.64], R11 ;  /* 0x0000000b04007986 */ /* 0x0001e2000c101904 */
[----:B--2---:R-:W-:-:S13]  /*121a0*/  LOP3.LUT P1, RZ, R21, 0x4000000, RZ, 0xc0, !PT ;  /* 0x0400000015ff7812 */ /* 0x004fda000782c0ff */
[----:B0-----:R-:W-:Y:S05]  /*121b0*/  @P1 EXIT ;  /* 0x000000000000194d */ /* 0x001fea0003800000 */
[----:B------:R-:W-:-:S05]  /*121c0*/  IMAD.IADD R5, R0, 0x1, R13 ;  /* 0x0000000100057824 */ /* 0x000fca00078e020d */
[----:B------:R-:W-:-:S04]  /*121d0*/  IADD3 R7, P0, R6, R5, RZ ;  /* 0x0000000506077210 */ /* 0x000fc80007f1e0ff */
[----:B------:R-:W-:Y:S02]  /*121e0*/  LEA.HI.X.SX32 R5, R5, R16, 0x1, P0 ;  /* 0x0000001005057211 */ /* 0x000fe400000f0eff */
[----:B------:R-:W-:-:S04]  /*121f0*/  LEA R2, P0, R7, R2, 0x2 ;  /* 0x0000000207027211 */ /* 0x000fc800078010ff */
[----:B------:R-:W-:-:S05]  /*12200*/  LEA.HI.X R3, R7, R3, R5, 0x2, P0 ;  /* 0x0000000307037211 */ /* 0x000fca00000f1405 */
[----:B------:R-:W-:Y:S01]  /*12210*/  STG.E desc[UR4][R2.64], R9 ;  /* 0x0000000902007986 */ /* 0x000fe2000c101904 */
[----:B------:R-:W-:Y:S05]  /*12220*/  EXIT ;  /* 0x000000000000794d */ /* 0x000fea0003800000 */
.L_x_5:
[----:B------:R-:W-:Y:S02]  /*12230*/  IMAD.MOV.U32 R7, RZ, RZ, -0x1 ;  /* 0xffffffffff077424 */ /* 0x000fe400078e00ff */
[----:B------:R-:W-:Y:S02]  /*12240*/  IMAD.MOV.U32 R8, RZ, RZ, 0x1 ;  /* 0x00000001ff087424 */ /* 0x000fe400078e00ff */
[----:B------:R-:W-:-:S07]  /*12250*/  IMAD.MOV.U32 R11, RZ, RZ, RZ ;  /* 0x000000ffff0b7224 */ /* 0x000fce00078e00ff */
[----:B------:R-:W-:Y:S01]  /*12260*/  WARPSYNC.COLLECTIVE R7, `(.L_x_17) ;  /* 0x0000000007087348 */ /* 0x000fe20003c00000 */
[----:B------:R0:W0:Y:S02]  /*12270*/  SHFL.UP P0, R7, R4, R8, R11 ;  /* 0x0400000804077389 */ /* 0x000024000000000b */
[----:B0-----:R-:W-:Y:S01]  /*12280*/  ENDCOLLECTIVE ;  /* 0x000000000000791b */ /* 0x001fe20003800000 */
.L_x_17:
[----:B------:R-:W-:Y:S01]  /*12290*/  IMAD.MOV.U32 R4, RZ, RZ, R7 ;  /* 0x000000ffff047224 */ /* 0x000fe200078e0007 */
[----:B------:R-:W-:Y:S01]  /*122a0*/  ISETP.NE.AND P0, PT, R0, RZ, PT ;  /* 0x000000ff0000720c */ /* 0x000fe20003f05270 */
[----:B------:R-:W-:-:S03]  /*122b0*/  IMAD.MOV.U32 R7, RZ, RZ, -0x1 ;  /* 0xffffffffff077424 */ /* 0x000fc600078e00ff */
[----:B------:R-:W-:-:S05]  /*122c0*/  SEL R3, R4, RZ, P0 ;  /* 0x000000ff04037207 */ /* 0x000fca0000000000 */
[----:B------:R-:W-:-:S07]  /*122d0*/  IMAD.MOV.U32 R4, RZ, RZ, R3 ;  /* 0x000000ffff047224 */ /* 0x000fce00078e0003 */
[----:B------:R-:W-:Y:S01]  /*122e0*/  WARPSYNC.COLLECTIVE R7, `(.L_x_18) ;  /* 0x0000000007087348 */ /* 0x000fe20003c00000 */
[----:B------:R0:W0:Y:S02]  /*122f0*/  SHFL.UP P0, R7, R4, R8, R11 ;  /* 0x0400000804077389 */ /* 0x000024000000000b */
[----:B0-----:R-:W-:Y:S01]  /*12300*/  ENDCOLLECTIVE ;  /* 0x000000000000791b */ /* 0x001fe20003800000 */
.L_x_18:
[----:B------:R-:W-:Y:S02]  /*12310*/  IMAD.MOV.U32 R8, RZ, RZ, 0x2 ;  /* 0x00000002ff087424 */ /* 0x000fe400078e00ff */
[----:B------:R-:W-:Y:S02]  /*12320*/  IMAD.MOV.U32 R6, RZ, RZ, R7 ;  /* 0x000000ffff067224 */ /* 0x000fe400078e0007 */
[----:B------:R-:W-:Y:S02]  /*12330*/  IMAD.MOV.U32 R7, RZ, RZ, -0x1 ;  /* 0xffffffffff077424 */ /* 0x000fe400078e00ff */
[----:B------:R-:W-:-:S04]  /*12340*/  IMAD.IADD R6, R3, 0x1, R6 ;  /* 0x0000000103067824 */ /* 0x000fc800078e0206 */
[----:B------:R-:W-:-:S07]  /*12350*/  IMAD.MOV.U32 R4, RZ, RZ, R6 ;  /* 0x000000ffff047224 */ /* 0x000fce00078e0006 */
[----:B------:R-:W-:Y:S01]  /*12360*/  WARPSYNC.COLLECTIVE R7, `(.L_x_19) ;  /* 0x0000000007087348 */ /* 0x000fe20003c00000 */
[----:B------:R0:W0:Y:S02]  /*12370*/  SHFL.UP P0, R7, R4, R8, R11 ;  /* 0x0400000804077389 */ /* 0x000024000000000b */
[----:B0-----:R-:W-:Y:S01]  /*12380*/  ENDCOLLECTIVE ;  /* 0x000000000000791b */ /* 0x001fe20003800000 */
.L_x_19:
[----:B------:R-:W-:Y:S01]  /*12390*/  ISETP.GE.U32.AND P0, PT, R0, 0x2, PT ;  /* 0x000000020000780c */ /* 0x000fe20003f06070 */
[----:B------:R-:W-:Y:S02]  /*123a0*/  IMAD.MOV.U32 R8, RZ, RZ, R7 ;  /* 0x000000ffff087224 */ /* 0x000fe400078e0007 */
[----:B------:R-:W-:Y:S01]  /*123b0*/  IMAD.MOV.U32 R7, RZ, RZ, -0x1 ;  /* 0xffffffffff077424 */ /* 0x000fe200078e00ff */
[----:B------:R-:W-:-:S05]  /*123c0*/  SEL R5, R6, RZ, P0 ;  /* 0x000000ff06057207 */ /* 0x000fca0000000000 */
[----:B------:R-:W-:Y:S02]  /*123d0*/  IMAD.IADD R5, R5, 0x1, R8 ;  /* 0x0000000105057824 */ /* 0x000fe400078e0208 */
[----:B------:R-:W-:Y:S02]  /*123e0*/  IMAD.MOV.U32 R8, RZ, RZ, 0x4 ;  /* 0x00000004ff087424 */ /* 0x000fe400078e00ff */
[----:B------:R-:W-:-:S07]  /*123f0*/  IMAD.MOV.U32 R4, RZ, RZ, R5 ;  /* 0x000000ffff047224 */ /* 0x000fce00078e0005 */
[----:B------:R-:W-:Y:S01]  /*12400*/  WARPSYNC.COLLECTIVE R7, `(.L_x_20) ;  /* 0x0000000007087348 */ /* 0x000fe20003c00000 */
[----:B------:R0:W0:Y:S02]  /*12410*/  SHFL.UP P0, R7, R4, R8, R11 ;  /* 0x0400000804077389 */ /* 0x000024000000000b */
[----:B0-----:R-:W-:Y:S01]  /*12420*/  ENDCOLLECTIVE ;  /* 0x000000000000791b */ /* 0x001fe20003800000 */
.L_x_20:
[----:B------:R-:W-:Y:S01]  /*12430*/  IMAD.MOV.U32 R8, RZ, RZ, 0x8 ;  /* 0x00000008ff087424 */ /* 0x000fe200078e00ff */
[----:B------:R-:W-:-:S04]  /*12440*/  ISETP.GE.U32.AND P0, PT, R0, 0x4, PT ;  /* 0x000000040000780c */ /* 0x000fc80003f06070 */
[----:B------:R-:W-:-:S05]  /*12450*/  SEL R4, R5, RZ, P0 ;  /* 0x000000ff05047207 */ /* 0x000fca0000000000 */
[----:B------:R-:W-:Y:S02]  /*12460*/  IMAD.IADD R4, R4, 0x1, R7 ;  /* 0x0000000104047824 */ /* 0x000fe400078e0207 */
[----:B------:R-:W-:-:S07]  /*12470*/  IMAD.MOV.U32 R7, RZ, RZ, -0x1 ;  /* 0xffffffffff077424 */ /* 0x000fce00078e00ff */
[----:B------:R-:W-:Y:S01]  /*12480*/  WARPSYNC.COLLECTIVE R7, `(.L_x_21) ;  /* 0x0000000007087348 */ /* 0x000fe20003c00000 */
[----:B------:R0:W0:Y:S02]  /*12490*/  SHFL.UP P0, R7, R4, R8, R11 ;  /* 0x0400000804077389 */ /* 0x000024000000000b */
[----:B0-----:R-:W-:Y:S01]  /*124a0*/  ENDCOLLECTIVE ;  /* 0x000000000000791b */ /* 0x001fe20003800000 */
.L_x_21:
        /* <DEDUP_REMOVED lines=10> */
.L_x_22:
[----:B------:R-:W-:-:S04]  /*12550*/  ISETP.GE.U32.AND P0, PT, R0, 0x10, PT ;  /* 0x000000100000780c */ /* 0x000fc80003f06070 */
[----:B------:R-:W-:Y:S01]  /*12560*/  SEL R0, R3, RZ, P0 ;  /* 0x000000ff03007207 */ /* 0x000fe20000000000 */
[----:B------:R-:W-:Y:S08]  /*12570*/  BRA `(.L_x_23) ;  /* 0xfffffedc00887947 */ /* 0x000ff0000383ffff */
.L_x_24:
[----:B------:R-:W-:-:S00]  /*12580*/  BRA `(.L_x_24) ;  /* 0xfffffffc00fc7947 */ /* 0x000fc0000383ffff */
[----:B------:R-:W-:-:S00]  /*12590*/  NOP ;  /* 0x0000000000007918 */ /* 0x000fc00000000000 */
        /* <DEDUP_REMOVED lines=14> */
.L_x_125:


//--------------------- .text.ldpc2_BG1_split_index_fp_x2_desc_dyn_sm90_tb --------------------------
	.section	.text.ldpc2_BG1_split_index_fp_x2_desc_dyn_sm90_tb,"ax",@progbits
	.sectionflags	@"SHF_BARRIERS=1"
	.align	128
        .global         ldpc2_BG1_split_index_fp_x2_desc_dyn_sm90_tb
        .type           ldpc2_BG1_split_index_fp_x2_desc_dyn_sm90_tb,@function
        .size           ldpc2_BG1_split_index_fp_x2_desc_dyn_sm90_tb,(.L_x_123 - ldpc2_BG1_split_index_fp_x2_desc_dyn_sm90_tb)
        .other          ldpc2_BG1_split_index_fp_x2_desc_dyn_sm90_tb,@"STO_CUDA_ENTRY STV_DEFAULT"
ldpc2_BG1_split_index_fp_x2_desc_dyn_sm90_tb:
.text.ldpc2_BG1_split_index_fp_x2_desc_dyn_sm90_tb:
.L_x_1:
[----:B------:R-:W0:Y:S02]  /*0000*/  LDC R1, c[0x0][0x28] ;  /* 0x00000a00ff017b82 */ /* 0x000e240000000800 */
[----:B------:R-:W1:Y:S01]  /*0010*/  S2R R34, SR_TID.X ;  /* 0x0000000000227919 */ /* 0x000e620000002100 */
[----:B------:R-:W-:Y:S01]  /*0020*/  ULDC.U16 UR4, c[0x0][0x214] ;  /* 0x0000850000047ab9 */ /* 0x000fe20000000400 */
[----:B------:R-:W2:Y:S01]  /*0030*/  S2UR UR10, SR_CgaCtaId ;  /* 0x00000000000a79c3 */ /* 0x000ea20000008800 */
[----:B------:R-:W-:Y:S01]  /*0040*/  UPRMT UR5, UR4, 0x9910, URZ ;  /* 0x0000991004057896 */ /* 0x000fe2000800003f */
[----:B------:R-:W-:Y:S02]  /*0050*/  UMOV UR9, 0x400 ;  /* 0x0000040000097882 */ /* 0x000fe40000000000 */
        /* <DEDUP_REMOVED lines=21> */
[----:B------:R-:W1:Y:S01]  /*01b0*/  S2R R9, SR_CTAID.X ;  /* 0x0000000000097919 */ /* 0x000e620000002500 */
[----:B------:R-:W-:Y:S01]  /*01c0*/  ISETP.GE.AND P0, PT, R0, UR6, PT ;  /* 0x0000000600007c0c */ /* 0x000fe2000bf06270 */
[----:B------:R-:W-:-:S12]  /*01d0*/  UMOV UR6, 0xffffffff ;  /* 0xffffffff00067882 */ /* 0x000fd80000000000 */
[----:B------:R-:W-:-:S04]  /*01e0*/  @!P0 IMAD.MOV.U32 R3, RZ, RZ, 0x34 ;  /* 0x00000034ff038424 */ /* 0x000fc800078e00ff */
[----:B------:R-:W-:-:S04]  /*01f0*/  @!P0 IMAD R3, R0, 0x10, R3 ;  /* 0x0000001000038824 */ /* 0x000fc800078e0203 */
[----:B------:R-:W2:Y:S02]  /*0200*/  @!P0 LDC R2, c[0x0][R3+0x210] ;  /* 0x0000840003028b82 */ /* 0x000ea40000000800 */
[----:B--2---:R-:W-:-:S04]  /*0210*/  IADD3 R4, R2, 0x1, RZ ;  /* 0x0000000102047810 */ /* 0x004fc80007ffe0ff */
[----:B------:R-:W-:-:S04]  /*0220*/  LEA.HI R4, R4, R4, RZ, 0x1 ;  /* 0x0000000404047211 */ /* 0x000fc800078f08ff */
[----:B------:R-:W-:Y:S01]  /*0230*/  SHF.R.S32.HI R4, RZ, 0x1, R4 ;  /* 0x00000001ff047819 */ /* 0x000fe20000011404 */
[----:B-1----:R-:W-:Y:S06]  /*0240*/  BRA.DIV UR6, `(.L_x_26) ;  /* 0x0000018606647947 */ /* 0x002fec000b800000 */
[----:B------:R-:W1:Y:S01]  /*0250*/  SHFL.UP PT, R4, R4, 0x1, RZ ;  /* 0x0420000004047989 */ /* 0x000e6200000e00ff */
[----:B------:R-:W-:-:S04]  /*0260*/  ISETP.NE.AND P0, PT, R0, RZ, PT ;  /* 0x000000ff0000720c */ /* 0x000fc80003f05270 */
[----:B-1----:R-:W-:Y:S02]  /*0270*/  SEL R3, R4, RZ, P0 ;  /* 0x000000ff04037207 */ /* 0x002fe40000000000 */
[----:B------:R-:W-:-:S03]  /*0280*/  ISETP.GE.U32.AND P0, PT, R0, 0x2, PT ;  /* 0x000000020000780c */ /* 0x000fc60003f06070 */
[----:B------:R-:W1:Y:S02]  /*0290*/  SHFL.UP PT, R6, R3, 0x1, RZ ;  /* 0x0420000003067989 */ /* 0x000e6400000e00ff */
[----:B-1----:R-:W-:-:S05]  /*02a0*/  IMAD.IADD R6, R3, 0x1, R6 ;  /* 0x0000000103067824 */ /* 0x002fca00078e0206 */
[----:B------:R-:W1:Y:S01]  /*02b0*/  SHFL.UP PT, R8, R6, 0x2, RZ ;  /* 0x0440000006087989 */ /* 0x000e6200000e00ff */
[----:B------:R-:W-:Y:S02]  /*02c0*/  SEL R5, R6, RZ, P0 ;  /* 0x000000ff06057207 */ /* 0x000fe40000000000 */
[----:B------:R-:W-:-:S03]  /*02d0*/  ISETP.GE.U32.AND P0, PT, R0, 0x4, PT ;  /* 0x000000040000780c */ /* 0x000fc60003f06070 */
        /* <DEDUP_REMOVED lines=10> */
[----:B------:R-:W-:-:S05]  /*0380*/  SEL R0, R3, RZ, P0 ;  /* 0x000000ff03007207 */ /* 0x000fca0000000000 */
[----:B-1----:R-:W-:-:S05]  /*0390*/  IMAD.IADD R0, R0, 0x1, R7 ;  /* 0x0000000100007824 */ /* 0x002fca00078e0207 */
[----:B------:R-:W-:-:S13]  /*03a0*/  ISETP.GE.U32.AND P6, PT, R9, R0, PT ;  /* 0x000000000900720c */ /* 0x000fda0003fc6070 */
[----:B------:R-:W-:-:S07]  /*03b0*/  VOTE.ANY R5, PT, !P6 ;  /* 0x0000000000057806 */ /* 0x000fce00070e0100 */
.L_x_49:
[----:B------:R-:W1:Y:S01]  /*03c0*/  BREV R3, R5 ;  /* 0x0000000500037301 */ /* 0x000e620000000000 */
[----:B------:R-:W-:Y:S01]  /*03d0*/  IMAD.IADD R0, R9, 0x1, -R0 ;  /* 0x0000000109007824 */ /* 0x000fe200078e0a00 */
[----:B------:R-:W-:-:S03]  /*03e0*/  ISETP.NE.AND P0, PT, R5, RZ, PT ;  /* 0x000000ff0500720c */ /* 0x000fc60003f05270 */
[----:B------:R-:W-:-:S05]  /*03f0*/  IMAD.SHL.U32 R4, R0, 0x2, RZ ;  /* 0x0000000200047824 */ /* 0x000fca00078e00ff */
[----:B------:R-:W-:Y:S01]  /*0400*/  IADD3 R9, R4, 0x2, RZ ;  /* 0x0000000204097810 */ /* 0x000fe20007ffe0ff */
[----:B-1----:R-:W1:Y:S02]  /*0410*/  FLO.U32.SH R3, R3 ;  /* 0x0000000300037300 */ /* 0x002e6400000e0400 */
[----:B-1----:R-:W-:-:S04]  /*0420*/  IADD3 R0, R3, -0x1, RZ ;  /* 0xffffffff03007810 */ /* 0x002fc80007ffe0ff */
[----:B------:R-:W-:Y:S02]  /*0430*/  SEL R7, R0, 0x1f, P0 ;  /* 0x0000001f00077807 */ /* 0x000fe40000000000 */
[----:B------:R-:W-:Y:S02]  /*0440*/  ISETP.GT.U32.AND P0, PT, R9, R2, PT ;  /* 0x000000020900720c */ /* 0x000fe40003f04070 */
[C---:B------:R-:W-:Y:S01]  /*0450*/  ISETP.NE.AND P1, PT, R7.reuse, R34, PT ;  /* 0x000000220700720c */ /* 0x040fe20003f25270 */
[----:B------:R-:W-:Y:S01]  /*0460*/  IMAD.SHL.U32 R7, R7, 0x8000000, RZ ;  /* 0x0800000007077824 */ /* 0x000fe200078e00ff */
[----:B------:R-:W-:-:S04]  /*0470*/  SEL R5, RZ, 0x4000000, !P0 ;  /* 0x04000000ff057807 */ /* 0x000fc80004000000 */
[----:B------:R-:W-:-:S07]  /*0480*/  LOP3.LUT R5, R7, R5, R4, 0xfe, !PT ;  /* 0x0000000507057212 */ /* 0x000fce00078efe04 */
[----:B------:R1:W-:Y:S02]  /*0490*/  @!P1 STS [UR7], R5 ;  /* 0x00000005ff009988 */ /* 0x0003e40008000807 */
.L_x_25:
[----:B------:R-:W-:Y:S01]  /*04a0*/  WARPSYNC.ALL ;  /* 0x0000000000007948 */ /* 0x000fe20003800000 */
[----:B------:R-:W-:Y:S06]  /*04b0*/  BAR.SYNC 0x0 ;  /* 0x000000ff0000791d */ /* 0x000fec0000000000 */
[----:B------:R-:W2:Y:S02]  /*04c0*/  LDS R33, [UR7] ;  /* 0x00000007ff217984 */ /* 0x000ea40008000800 */
[----:B------:R-:W3:Y:S01]  /*04d0*/  LDC.U16 R2, c[0x0][0x224] ;  /* 0x00008900ff027b82 */ /* 0x000ee20000000400 */
[----:B------:R-:W-:-:S07]  /*04e0*/  IMAD.U32 R6, RZ, RZ, UR4 ;  /* 0x00000004ff067e24 */ /* 0x000fce000f8e00ff */
[----:B------:R-:W4:Y:S01]  /*04f0*/  LDC R32, c[0x0][RZ] ;  /* 0x00000000ff207b82 */ /* 0x000f220000000800 */
[----:B------:R-:W-:Y:S01]  /*0500*/  IMAD.SHL.U32 R4, R34, 0x8, RZ ;  /* 0x0000000822047824 */ /* 0x000fe200078e00ff */
[----:B-1----:R-:W-:-:S06]  /*0510*/  IADD3 R5, R6, 0x16, RZ ;  /* 0x0000001606057810 */ /* 0x002fcc0007ffe0ff */
[----:B------:R-:W4:Y:S01]  /*0520*/  LDC.64 R10, c[0x0][0x208] ;  /* 0x00008200ff0a7b82 */ /* 0x000f220000000a00 */
[----:B--2---:R-:W-:-:S05]  /*0530*/  SHF.R.U32.HI R0, RZ, 0x1b, R33 ;  /* 0x0000001bff007819 */ /* 0x004fca0000011621 */
[----:B------:R-:W-:Y:S01]  /*0540*/  IMAD.SHL.U32 R3, R0, 0x10, RZ ;  /* 0x0000001000037824 */ /* 0x000fe200078e00ff */
[----:B---3--:R-:W-:Y:S02]  /*0550*/  PRMT R0, R2, 0x9910, RZ ;  /* 0x0000991002007816 */ /* 0x008fe400000000ff */
[----:B------:R-:W-:Y:S01]  /*0560*/  LOP3.LUT R2, R33, 0x3ffffff, RZ, 0xc0, !PT ;  /* 0x03ffffff21027812 */ /* 0x000fe200078ec0ff */
[----:B------:R-:W1:Y:S01]  /*0570*/  LDC R9, c[0x0][R3+0x240] ;  /* 0x0000900003097b82 */ /* 0x000e620000000800 */
[----:B------:R-:W-:Y:S01]  /*0580*/  ISETP.NE.AND P0, PT, R0, 0x1, PT ;  /* 0x000000010000780c */ /* 0x000fe20003f05270 */
[----:B------:R-:W-:-:S12]  /*0590*/  IMAD.MOV.U32 R0, RZ, RZ, R5 ;  /* 0x000000ffff007224 */ /* 0x000fd800078e0005 */
        /* <DEDUP_REMOVED lines=8> */
[----:B----4-:R-:W-:Y:S05]  /*0620*/  @P1 BRA `(.L_x_27) ;  /* 0x0000000400bc1947 */ /* 0x010fea0003800000 */
[----:B------:R-:W1:Y:S01]  /*0630*/  LDC.64 R2, c[0x0][R3+0x238] ;  /* 0x00008e0003027b82 */ /* 0x000e620000000a00 */
[----:B------:R-:W-:Y:S01]  /*0640*/  IMAD.MOV.U32 R0, RZ, RZ, R5 ;  /* 0x000000ffff007224 */ /* 0x000fe200078e0005 */
[----:B------:R-:W-:Y:S01]  /*0650*/  @P0 IADD3 R0, R6, 0xa, RZ ;  /* 0x0000000a06000810 */ /* 0x000fe20007ffe0ff */
[----:B------:R-:W-:Y:S02]  /*0660*/  IMAD.MOV.U32 R19, RZ, RZ, R4 ;  /* 0x000000ffff137224 */ /* 0x000fe400078e0004 */
[----:B------:R-:W-:Y:S02]  /*0670*/  IMAD.SHL.U32 R21, R34, 0x10, RZ ;  /* 0x0000001022157824 */ /* 0x000fe400078e00ff */
[----:B------:R-:W-:-:S04]  /*0680*/  IMAD R0, R0, UR5, RZ ;  /* 0x0000000500007c24 */ /* 0x000fc8000f8e02ff */
[----:B------:R-:W-:-:S07]  /*0690*/  IMAD.SHL.U32 R48, R0, 0x4, RZ ;  /* 0x0000000400307824 */ /* 0x000fce00078e00ff */
.L_x_29:
[----:B------:R-:W-:Y:S01]  /*06a0*/  ISETP.GE.AND P2, PT, R19, R46, PT ;  /* 0x0000002e1300720c */ /* 0x000fe20003f46270 */
[----:B------:R-:W-:-:S04]  /*06b0*/  IMAD R35, R32, 0x8, R19 ;  /* 0x0000000820237824 */ /* 0x000fc800078e0213 */
[----:B------:R-:W-:Y:S01]  /*06c0*/  IMAD R43, R32, 0x8, R35 ;  /* 0x00000008202b7824 */ /* 0x000fe200078e0223 */
[----:B------:R-:W-:-:S03]  /*06d0*/  ISETP.GE.AND P3, PT, R35, R46, PT ;  /* 0x0000002e2300720c */ /* 0x000fc60003f66270 */
[----:B------:R-:W-:Y:S01]  /*06e0*/  IMAD R45, R32, 0x8, R43 ;  /* 0x00000008202d7824 */ /* 0x000fe200078e022b */
[----:B------:R-:W-:-:S03]  /*06f0*/  ISETP.GE.AND P4, PT, R43, R46, PT ;  /* 0x0000002e2b00720c */ /* 0x000fc60003f86270 */
[--C-:B------:R-:W-:Y:S02]  /*0700*/  @!P2 SHF.R.S32.HI R5, RZ, 0x1f, R19.reuse ;  /* 0x0000001fff05a819 */ /* 0x100fe40000011413 */
[----:B-1----:R-:W-:Y:S02]  /*0710*/  @!P2 IADD3 R4, P0, P5, R2, R12, R19 ;  /* 0x0000000c0204a210 */ /* 0x002fe40007d1e013 */
        /* <DEDUP_REMOVED lines=19> */
[----:B------:R-:W-:Y:S02]  /*0850*/  @!P1 IADD3.X R17, R3, R13, R17, P0, P5 ;  /* 0x0000000d03119210 */ /* 0x000fe400007ea411 */
[----:B------:R-:W-:Y:S01]  /*0860*/  LOP3.LUT P5, RZ, R33, 0x4000000, RZ, 0xc0, !PT ;  /* 0x0400000021ff7812 */ /* 0x000fe200078ac0ff */
[C---:B--2---:R-:W-:Y:S01]  /*0870*/  IMAD R47, R32.reuse, 0x10, R21 ;  /* 0x00000010202f7824 */ /* 0x044fe200078e0215 */
[----:B------:R1:W5:Y:S03]  /*0880*/  @!P3 LDG.E.64 R24, desc[UR12][R6.64] ;  /* 0x0000000c0618b981 */ /* 0x000366000c1e1b00 */
[----:B------:R-:W-:Y:S01]  /*0890*/  IMAD R49, R32, 0x10, R47 ;  /* 0x0000001020317824 */ /* 0x000fe200078e022f */
[----:B------:R1:W5:Y:S01]  /*08a0*/  @!P4 LDG.E.64 R26, desc[UR14][R14.64] ;  /* 0x0000000e0e1ac981 */ /* 0x000362000c1e1b00 */
[----:B------:R-:W-:-:S03]  /*08b0*/  ISETP.GE.AND P0, PT, R21, R48, PT ;  /* 0x000000301500720c */ /* 0x000fc60003f06270 */
[----:B------:R1:W5:Y:S01]  /*08c0*/  @!P1 LDG.E.64 R28, desc[UR10][R16.64] ;  /* 0x0000000a101c9981 */ /* 0x000362000c1e1b00 */
[----:B------:R-:W-:Y:S02]  /*08d0*/  IMAD R51, R32, 0x10, R49 ;  /* 0x0000001020337824 */ /* 0x000fe400078e0231 */
[----:B------:R-:W-:Y:S07]  /*08e0*/  @P5 BRA `(.L_x_28) ;  /* 0x0000000000605947 */ /* 0x000fee0003800000 */
[--C-:B-1----:R-:W-:Y:S02]  /*08f0*/  @!P3 SHF.R.S32.HI R5, RZ, 0x1f, R35.reuse ;  /* 0x0000001fff05b819 */ /* 0x102fe40000011423 */
        /* <DEDUP_REMOVED lines=23> */
.L_x_28:
[-C--:B------:R-:W-:Y:S02]  /*0a70*/  ISETP.GE.AND P1, PT, R47, R48.reuse, PT ;  /* 0x000000302f00720c */ /* 0x080fe40003f26270 */
[-C--:B------:R-:W-:Y:S02]  /*0a80*/  ISETP.GE.AND P2, PT, R49, R48.reuse, PT ;  /* 0x000000303100720c */ /* 0x080fe40003f46270 */
[----:B------:R-:W-:Y:S02]  /*0a90*/  ISETP.GE.AND P3, PT, R51, R48, PT ;  /* 0x000000303300720c */ /* 0x000fe40003f66270 */
[C-C-:B-1---5:R-:W-:Y:S02]  /*0aa0*/  PRMT R4, R22.reuse, 0x5410, R30.reuse ;  /* 0x0000541016047816 */ /* 0x162fe4000000001e */
        /* <DEDUP_REMOVED lines=27> */
[----:B------:R-:W-:Y:S01]  /*0c60*/  HMNMX2.XORSIGN R58, |R19|, 32, 32, PT ;  /* 0x50005000133a7840 */ /* 0x000fe20003840200 */
[----:B------:R-:W-:Y:S01]  /*0c70*/  IMAD R19, R32, 0x8, R45 ;  /* 0x0000000820137824 */ /* 0x000fe200078e022d */
[----:B------:R-:W-:-:S02]  /*0c80*/  HMNMX2.XORSIGN R59, |R20|, 32, 32, PT ;  /* 0x50005000143b7840 */ /* 0x000fc40003840200 */
[----:B------:R-:W-:Y:S02]  /*0c90*/  HMNMX2.XORSIGN R60, |R35|, 32, 32, PT ;  /* 0x50005000233c7840 */ /* 0x000fe40003840200 */
[----:B------:R-:W-:Y:S01]  /*0ca0*/  HMNMX2.XORSIGN R61, |R42|, 32, 32, PT ;  /* 0x500050002a3d7840 */ /* 0x000fe20003840200 */
[----:B------:R2:W-:Y:S01]  /*0cb0*/  @!P2 STS.128 [R49+UR9], R56 ;  /* 0x000000383100a988 */ /* 0x0005e20008000c09 */
[----:B------:R-:W-:Y:S01]  /*0cc0*/  HMNMX2.XORSIGN R62, |R43|, 32, 32, PT ;  /* 0x500050002b3e7840 */ /* 0x000fe20003840200 */
[----:B-1----:R-:W-:Y:S01]  /*0cd0*/  IMAD R21, R32, 0x10, R51 ;  /* 0x0000001020157824 */ /* 0x002fe200078e0233 */
[----:B------:R-:W-:Y:S02]  /*0ce0*/  HMNMX2.XORSIGN R63, |R44|, 32, 32, PT ;  /* 0x500050002c3f7840 */ /* 0x000fe40003840200 */
[----:B------:R-:W-:-:S03]  /*0cf0*/  ISETP.GE.AND P0, PT, R19, R46, PT ;  /* 0x0000002e1300720c */ /* 0x000fc60003f06270 */
[----:B------:R2:W-:Y:S10]  /*0d00*/  @!P3 STS.128 [R51+UR9], R60 ;  /* 0x0000003c3300b988 */ /* 0x0005f40008000c09 */
[----:B------:R-:W-:Y:S05]  /*0d10*/  @!P0 BRA `(.L_x_29) ;  /* 0xfffffff800608947 */ /* 0x000fea000383ffff */
.L_x_27:
[----:B------:R-:W1:Y:S08]  /*0d20*/  LDC.U16 R0, c[0x0][0x214] ;  /* 0x00008500ff007b82 */ /* 0x000e700000000400 */
[----:B------:R-:W3:Y:S01]  /*0d30*/  LDC.U16 R7, c[0x0][0x216] ;  /* 0x00008580ff077b82 */ /* 0x000ee20000000400 */
[----:B-1----:R-:W-:-:S04]  /*0d40*/  PRMT R2, R0, 0x9910, RZ ;  /* 0x0000991000027816 */ /* 0x002fc800000000ff */
[C---:B------:R-:W-:Y:S01]  /*0d50*/  IADD3 R0, R2.reuse, 0x16, RZ ;  /* 0x0000001602007810 */ /* 0x040fe20007ffe0ff */
[----:B------:R-:W-:Y:S02]  /*0d60*/  WARPSYNC.ALL ;  /* 0x0000000000007948 */ /* 0x000fe40003800000 */
[----:B------:R-:W-:Y:S06]  /*0d70*/  BAR.SYNC 0x0 ;  /* 0x000000ff0000791d */ /* 0x000fec0000000000 */
[----:B---3--:R-:W-:Y:S02]  /*0d80*/  PRMT R27, R7, 0x9910, RZ ;  /* 0x00009910071b7816 */ /* 0x008fe400000000ff */
[----:B------:R-:W-:-:S03]  /*0d90*/  ISETP.GE.AND P0, PT, R2, 0xc, PT ;  /* 0x0000000c0200780c */ /* 0x000fc60003f06270 */
[----:B------:R-:W-:-:S04]  /*0da0*/  IMAD R0, R27, R0, RZ ;  /* 0x000000001b007224 */ /* 0x000fc800078e02ff */
[----:B------:R-:W-:-:S05]  /*0db0*/  IMAD.SHL.U32 R3, R0, 0x4, RZ ;  /* 0x0000000400037824 */ /* 0x000fca00078e00ff */
[----:B------:R-:W-:-:S04]  /*0dc0*/  IADD3 R0, R3, 0x3, RZ ;  /* 0x0000000303007810 */ /* 0x000fc80007ffe0ff */
[----:B------:R-:W-:-:S04]  /*0dd0*/  SHF.R.S32.HI R5, RZ, 0x1f, R0 ;  /* 0x0000001fff057819 */ /* 0x000fc80000011400 */
[----:B------:R-:W-:-:S04]  /*0de0*/  LEA.HI R5, R5, R0, RZ, 0x2 ;  /* 0x0000000005057211 */ /* 0x000fc800078f10ff */
[----:B------:R-:W-:-:S04]  /*0df0*/  LOP3.LUT R5, R5, 0xfffffffc, RZ, 0xc0, !PT ;  /* 0xfffffffc05057812 */ /* 0x000fc800078ec0ff */
[----:B------:R-:W-:Y:S01]  /*0e00*/  IADD3 R31, R5, UR9, RZ ;  /* 0x00000009051f7c10 */ /* 0x000fe2000fffe0ff */
[----:B------:R-:W-:Y:S01]  /*0e10*/  IMAD.IADD R0, R0, 0x1, -R5 ;  /* 0x0000000100007824 */ /* 0x000fe200078e0a05 */
[----:B------:R-:W-:Y:S06]  /*0e20*/  @!P0 BRA `(.L_x_30) ;  /* 0x0000000000a48947 */ /* 0x000fec0003800000 */
[C---:B------:R-:W-:Y:S01]  /*0e30*/  IADD3 R5, R2.reuse, -0xb, RZ ;  /* 0xfffffff502057810 */ /* 0x040fe20007ffe0ff */
[----:B------:R-:W-:Y:S01]  /*0e40*/  UMOV UR4, URZ ;  /* 0x0000003f00047c82 */ /* 0x000fe20008000000 */
[----:B------:R-:W-:Y:S02]  /*0e50*/  IADD3 R2, R2, -0xc, RZ ;  /* 0xfffffff402027810 */ /* 0x000fe40007ffe0ff */
[----:B------:R-:W-:Y:S02]  /*0e60*/  LOP3.LUT R4, R5, 0x3, RZ, 0xc0, !PT ;  /* 0x0000000305047812 */ /* 0x000fe400078ec0ff */
[----:B------:R-:W-:Y:S02]  /*0e70*/  ISETP.GE.U32.AND P0, PT, R2, 0x3, PT ;  /* 0x000000030200780c */ /* 0x000fe40003f06070 */
[----:B------:R-:W-:-:S11]  /*0e80*/  ISETP.NE.AND P1, PT, R4, RZ, PT ;  /* 0x000000ff0400720c */ /* 0x000fd60003f25270 */
[----:B------:R-:W-:Y:S05]  /*0e90*/  @!P0 BRA `(.L_x_31) ;  /* 0x0000000000608947 */ /* 0x000fea0003800000 */
[----:B------:R-:W-:Y:S02]  /*0ea0*/  IMAD R3, R34, 0xc, R3 ;  /* 0x0000000c22037824 */ /* 0x000fe400078e0203 */
[----:B------:R-:W-:-:S03]  /*0eb0*/  IMAD.IADD R2, R5, 0x1, -R4 ;  /* 0x0000000105027824 */ /* 0x000fc600078e0a04 */
[----:B------:R-:W-:-:S04]  /*0ec0*/  IADD3 R0, -R0, 0x3, R3 ;  /* 0x0000000300007810 */ /* 0x000fc80007ffe103 */
[----:B------:R-:W-:-:S07]  /*0ed0*/  IADD3 R0, R0, UR9, RZ ;  /* 0x0000000900007c10 */ /* 0x000fce000fffe0ff */
.L_x_32:
[C---:B---3--:R-:W-:Y:S01]  /*0ee0*/  IMAD R3, R27.reuse, 0xc, R0 ;  /* 0x0000000c1b037824 */ /* 0x048fe200078e0200 */
        /* <DEDUP_REMOVED lines=10> */
[----:B-1----:R-:W-:-:S03]  /*0f90*/  IMAD R0, R27, 0xc, R6 ;  /* 0x0000000c1b007824 */ /* 0x002fc600078e0206 */
        /* <DEDUP_REMOVED lines=8> */
.L_x_31:
[----:B------:R-:W-:Y:S05]  /*1020*/  @!P1 BRA `(.L_x_30) ;  /* 0x0000000000249947 */ /* 0x000fea0003800000 */
.L_x_33:
[----:B-1----:R-:W-:Y:S01]  /*1030*/  IMAD R0, R27, UR4, R34 ;  /* 0x000000041b007c24 */ /* 0x002fe2000f8e0222 */
        /* <DEDUP_REMOVED lines=8> */
.L_x_30:
[----:B-1----:R-:W1:Y:S02]  /*10c0*/  LDC.U16 R0, c[0x0][0x218] ;  /* 0x00008600ff007b82 */ /* 0x002e640000000400 */
[----:B-1----:R-:W-:-:S04]  /*10d0*/  PRMT R0, R0, 0x9910, RZ ;  /* 0x0000991000007816 */ /* 0x002fc800000000ff */
[----:B------:R-:W-:-:S13]  /*10e0*/  ISETP.GE.AND P0, PT, R0, 0x1, PT ;  /* 0x000000010000780c */ /* 0x000fda0003f06270 */
[----:B------:R-:W-:Y:S05]  /*10f0*/  @!P0 BRA `(.L_x_34) ;  /* 0x0000016c00748947 */ /* 0x000fea0003800000 */
[--C-:B------:R-:W-:Y:S01]  /*1100*/  IMAD R0, R34, 0xc, R31.reuse ;  /* 0x0000000c22007824 */ /* 0x100fe200078e021f */
[----:B------:R-:W-:Y:S01]  /*1110*/  CS2R R24, SRZ ;  /* 0x0000000000187805 */ /* 0x000fe2000001ff00 */
[C---:B------:R-:W-:Y:S01]  /*1120*/  IMAD.IADD R4, R27.reuse, 0x1, R34 ;  /* 0x000000011b047824 */ /* 0x040fe200078e0222 */
[----:B------:R-:W-:Y:S01]  /*1130*/  CS2R R22, SRZ ;  /* 0x0000000000167805 */ /* 0x000fe2000001ff00 */
[C---:B------:R-:W-:Y:S01]  /*1140*/  IMAD R2, R27.reuse, 0xc, R0 ;  /* 0x0000000c1b027824 */ /* 0x040fe200078e0200 */
[----:B------:R-:W-:Y:S01]  /*1150*/  CS2R R20, SRZ ;  /* 0x0000000000147805 */ /* 0x000fe2000001ff00 */
[C---:B---3--:R-:W-:Y:S01]  /*1160*/  IMAD.SHL.U32 R3, R27.reuse, 0x2, RZ ;  /* 0x000000021b037824 */ /* 0x048fe200078e00ff */
[----:B------:R-:W-:Y:S01]  /*1170*/  CS2R R18, SRZ ;  /* 0x0000000000127805 */ /* 0x000fe2000001ff00 */
[C---:B------:R-:W-:Y:S01]  /*1180*/  IMAD.SHL.U32 R5, R27.reuse, 0x4, RZ ;  /* 0x000000041b057824 */ /* 0x040fe200078e00ff */
[----:B------:R-:W-:Y:S01]  /*1190*/  CS2R R16, SRZ ;  /* 0x0000000000107805 */ /* 0x000fe2000001ff00 */
[----:B------:R-:W-:Y:S01]  /*11a0*/  IMAD R2, R27, 0xc, R2 ;  /* 0x0000000c1b027824 */ /* 0x000fe200078e0202 */
[----:B------:R-:W-:Y:S01]  /*11b0*/  CS2R R14, SRZ ;  /* 0x00000000000e7805 */ /* 0x000fe2000001ff00 */
[--C-:B------:R-:W-:Y:S01]  /*11c0*/  IMAD R0, R4, 0xc, R31.reuse ;  /* 0x0000000c04007824 */ /* 0x100fe200078e021f */
[----:B------:R-:W-:Y:S01]  /*11d0*/  CS2R R12, SRZ ;  /* 0x00000000000c7805 */ /* 0x000fe2000001ff00 */
[--C-:B------:R-:W-:Y:S01]  /*11e0*/  IMAD.IADD R4, R3, 0x1, R34.reuse ;  /* 0x0000000103047824 */ /* 0x100fe200078e0222 */
[----:B------:R-:W-:Y:S01]  /*11f0*/  CS2R R10, SRZ ;  /* 0x00000000000a7805 */ /* 0x000fe2000001ff00 */
[----:B------:R-:W-:Y:S01]  /*1200*/  IMAD.IADD R28, R5, 0x1, R34 ;  /* 0x00000001051c7824 */ /* 0x000fe200078e0222 */
[----:B------:R-:W-:Y:S01]  /*1210*/  CS2R R8, SRZ ;  /* 0x0000000000087805 */ /* 0x000fe2000001ff00 */
[C---:B------:R-:W-:Y:S01]  /*1220*/  IMAD R2, R27.reuse, 0xc, R2 ;  /* 0x0000000c1b027824 */ /* 0x040fe200078e0202 */
[----:B------:R-:W-:Y:S01]  /*1230*/  CS2R R92, SRZ ;  /* 0x00000000005c7805 */ /* 0x000fe2000001ff00 */
[C---:B------:R-:W-:Y:S01]  /*1240*/  IMAD R0, R27.reuse, 0x18, R0 ;  /* 0x000000181b007824 */ /* 0x040fe200078e0200 */
[----:B------:R-:W-:Y:S01]  /*1250*/  CS2R R94, SRZ ;  /* 0x00000000005e7805 */ /* 0x000fe2000001ff00 */
[--C-:B------:R-:W-:Y:S01]  /*1260*/  IMAD R29, R4, 0xc, R31.reuse ;  /* 0x0000000c041d7824 */ /* 0x100fe200078e021f */
[----:B------:R-:W-:Y:S01]  /*1270*/  CS2R R4, SRZ ;  /* 0x0000000000047805 */ /* 0x000fe2000001ff00 */
[----:B------:R-:W-:Y:S01]  /*1280*/  IMAD R28, R28, 0xc, R31 ;  /* 0x0000000c1c1c7824 */ /* 0x000fe200078e021f */
[----:B------:R-:W-:Y:S01]  /*1290*/  CS2R R96, SRZ ;  /* 0x0000000000607805 */ /* 0x000fe2000001ff00 */
[C---:B------:R-:W-:Y:S01]  /*12a0*/  IMAD R2, R27.reuse, 0xc, R2 ;  /* 0x0000000c1b027824 */ /* 0x040fe200078e0202 */
[----:B------:R-:W-:Y:S01]  /*12b0*/  CS2R R88, SRZ ;  /* 0x0000000000587805 */ /* 0x000fe2000001ff00 */
[C---:B------:R-:W-:Y:S01]  /*12c0*/  IMAD R30, R27.reuse, 0x18, R0 ;  /* 0x000000181b1e7824 */ /* 0x040fe200078e0200 */
[----:B------:R-:W-:Y:S01]  /*12d0*/  CS2R R98, SRZ ;  /* 0x0000000000627805 */ /* 0x000fe2000001ff00 */
[C---:B------:R-:W-:Y:S01]  /*12e0*/  IMAD R29, R27.reuse, 0x30, R29 ;  /* 0x000000301b1d7824 */ /* 0x040fe200078e021d */
[----:B------:R-:W-:Y:S01]  /*12f0*/  CS2R R86, SRZ ;  /* 0x0000000000567805 */ /* 0x000fe2000001ff00 */
[C---:B------:R-:W-:Y:S01]  /*1300*/  IMAD R28, R27.reuse, 0x60, R28 ;  /* 0x000000601b1c7824 */ /* 0x040fe200078e021c */
[----:B------:R-:W-:Y:S01]  /*1310*/  UMOV UR4, URZ ;  /* 0x0000003f00047c82 */ /* 0x000fe20008000000 */
[----:B------:R-:W-:Y:S01]  /*1320*/  IMAD R27, R27, 0xc, R2 ;  /* 0x0000000c1b1b7824 */ /* 0x000fe200078e0202 */
[----:B------:R-:W-:Y:S01]  /*1330*/  CS2R R2, SRZ ;  /* 0x0000000000027805 */ /* 0x000fe2000001ff00 */
[----:B------:R-:W-:Y:S01]  /*1340*/  IMAD.IADD R26, R34, 0x1, R7 ;  /* 0x00000001221a7824 */ /* 0x000fe200078e0207 */
[----:B------:R-:W-:Y:S01]  /*1350*/  CS2R R6, SRZ ;  /* 0x0000000000067805 */ /* 0x000fe2000001ff00 */
[----:B------:R-:W-:-:S07]  /*1360*/  IMAD.MOV.U32 R0, RZ, RZ, RZ ;  /* 0x000000ffff007224 */ /* 0x000fce00078e00ff */
.L_x_36:
[----:B------:R-:W1:Y:S01]  /*1370*/  LDC R85, c[0x0][0x838] ;  /* 0x00020e00ff557b82 */ /* 0x000e620000000800 */
[----:B------:R-:W-:Y:S01]  /*1380*/  SHF.R.U32.HI R82, RZ, 0x1a, R99 ;  /* 0x0000001aff527819 */ /* 0x000fe20000011663 */
[----:B------:R-:W-:Y:S01]  /*1390*/  IMAD.MOV.U32 R84, RZ, RZ, -0x57df57e0 ;  /* 0xa820a820ff547424 */ /* 0x000fe200078e00ff */
[----:B------:R-:W-:Y:S01]  /*13a0*/  LOP3.LUT R99, R99, 0x7ffffff, RZ, 0xc0, !PT ;  /* 0x07ffffff63637812 */ /* 0x000fe200078ec0ff */
[----:B------:R-:W-:Y:S01]  /*13b0*/  IMAD.MOV.U32 R35, RZ, RZ, 0x1 ;  /* 0x00000001ff237424 */ /* 0x000fe200078e00ff */
[----:B------:R-:W-:Y:S01]  /*13c0*/  LOP3.LUT R90, R82, 0x3e, RZ, 0xc0, !PT ;  /* 0x0000003e525a7812 */ /* 0x000fe200078ec0ff */
[----:B------:R-:W-:Y:S01]  /*13d0*/  ULDC.U16 UR5, c[0x0][0x216] ;  /* 0x0000858000057ab9 */ /* 0x000fe20000000400 */
                                                                                                /* 0x4040005454527241 */
                                                                                                /* 0x000fe20000020063 */
[----:B------:R-:W3:Y:S01]  /*13f0*/  LDC R101, c[0x0][0x844] ;  /* 0x00021100ff657b82 */ /* 0x000ee20000000800 */
[----:B------:R-:W-:Y:S01]  /*1400*/  SHF.L.U64.HI R83, R35, R90, RZ ;  /* 0x0000005a23537219 */ /* 0x000fe200000102ff */
[----:B------:R-:W-:Y:S01]  /*1410*/  UMOV UR6, 0x4 ;  /* 0x0000000400067882 */ /* 0x000fe20000000000 */
                                                                                                /* 0x4040005454637241 */
                                                                                                /* 0x000fe20000000063 */
[----:B------:R-:W-:Y:S01]  /*1430*/  UMOV UR7, 0x4000000 ;  /* 0x0400000000077882 */ /* 0x000fe20000000000 */
[----:B------:R-:W-:-:S02]  /*1440*/  LOP3.LUT R116, R82, R83, RZ, 0xfc, !PT ;  /* 0x0000005352747212 */ /* 0x000fc400078efcff */
[----:B------:R-:W-:Y:S01]  /*1450*/  SHF.R.U32.HI R82, RZ, 0x1a, R98 ;  /* 0x0000001aff527819 */ /* 0x000fe20000011662 */
[----:B------:R-:W4:Y:S01]  /*1460*/  LDC R103, c[0x0][0x850] ;  /* 0x00021400ff677b82 */ /* 0x000f220000000800 */
[----:B------:R-:W-:Y:S02]  /*1470*/  SHF.L.U32 R134, R35, R90, RZ ;  /* 0x0000005a23867219 */ /* 0x000fe400000006ff */
[----:B------:R-:W-:Y:S02]  /*1480*/  LOP3.LUT R100, R82, 0x3e, RZ, 0xc0, !PT ;  /* 0x0000003e52647812 */ /* 0x000fe400078ec0ff */
[----:B------:R-:W-:Y:S02]  /*1490*/  LOP3.LUT R134, R99, R134, RZ, 0xfc, !PT ;  /* 0x0000008663867212 */ /* 0x000fe400078efcff */
[----:B------:R-:W-:Y:S01]  /*14a0*/  LOP3.LUT R99, R98, 0x7ffffff, RZ, 0xc0, !PT ;  /* 0x07ffffff62637812 */ /* 0x000fe200078ec0ff */
[----:B------:R-:W5:Y:S01]  /*14b0*/  LDC R102, c[0x0][0x83c] ;  /* 0x00020f00ff667b82 */ /* 0x000f620000000800 */
[----:B-1----:R-:W-:-:S02]  /*14c0*/  HSET2.BF.GE.AND R85, R34.H0_H0, R85, PT ;  /* 0x0000005522557233 */ /* 0x002fc40003806880 */
                                                                                                /* 0x40400054545b7241 */
                                                                                                /* 0x000fe40000020063 */
[CC--:B------:R-:W-:Y:S01]  /*14e0*/  SHF.L.U64.HI R98, R35.reuse, R100.reuse, RZ ;  /* 0x0000006423627219 */ /* 0x0c0fe200000102ff */
[--C-:B------:R-:W-:Y:S01]  /*14f0*/  HFMA2 R85, -R85, UR5.H0_H0, R26.reuse.H0_H0 ;  /* 0x2000000555557c31 */ /* 0x100fe2000804011a */
[----:B------:R-:W-:Y:S01]  /*1500*/  SHF.L.U32 R133, R35, R100, RZ ;  /* 0x0000006423857219 */ /* 0x000fe200000006ff */
[----:B------:R-:W1:Y:S01]  /*1510*/  LDC R106, c[0x0][0x840] ;  /* 0x00021000ff6a7b82 */ /* 0x000e620000000800 */
[----:B---3--:R-:W-:Y:S02]  /*1520*/  HSET2.BF.GE.AND R90, R34.H0_H0, R101, PT ;  /* 0x00000065225a7233 */ /* 0x008fe40003806880 */
[----:B------:R-:W-:Y:S02]  /*1530*/  LOP3.LUT R101, R98, R91, RZ, 0xfc, !PT ;  /* 0x0000005b62657212 */ /* 0x000fe400078efcff */
[----:B------:R-:W-:Y:S01]  /*1540*/  LOP3.LUT R163, R94, 0x7ffffff, RZ, 0xc0, !PT ;  /* 0x07ffffff5ea37812 */ /* 0x000fe200078ec0ff */
[----:B------:R-:W-:-:S02]  /*1550*/  HFMA2 R90, -R90, UR5.H0_H0, R26.H0_H0 ;  /* 0x200000055a5a7c31 */ /* 0x000fc4000804011a */
[----:B------:R-:W3:Y:S01]  /*1560*/  LDC R107, c[0x0][0x848] ;  /* 0x00021200ff6b7b82 */ /* 0x000ee20000000800 */
[----:B----4-:R-:W-:-:S05]  /*1570*/  HSET2.BF.GE.AND R91, R34.H0_H0, R103, PT ;  /* 0x00000067225b7233 */ /* 0x010fca0003806880 */
[----:B------:R-:W-:Y:S02]  /*1580*/  HFMA2 R91, -R91, UR5.H0_H0, R26.H0_H0 ;  /* 0x200000055b5b7c31 */ /* 0x000fe4000804011a */
[----:B------:R-:W4:Y:S01]  /*1590*/  LDC R105, c[0x0][0x84c] ;  /* 0x00021300ff697b82 */ /* 0x000f220000000800 */
[----:B-----5:R-:W-:-:S05]  /*15a0*/  IDP.2A.LO.S16.S8 R103, R85, UR6, R102 ;  /* 0x0000000655677c26 */ /* 0x020fca0008001666 */
[----:B------:R-:W-:Y:S02]  /*15b0*/  LDS R121, [R103+UR9] ;  /* 0x0000000967797984 */ /* 0x000fe40008000800 */
[----:B------:R-:W5:Y:S01]  /*15c0*/  LDC R108, c[0x0][0x85c] ;  /* 0x00021700ff6c7b82 */ /* 0x000f620000000800 */
[----:B-1----:R-:W-:-:S05]  /*15d0*/  IDP.2A.HI.S16.S8 R106, R85, UR7, R106 ;  /* 0x00000007556a7c26 */ /* 0x002fca000800366a */
[----:B------:R-:W-:Y:S02]  /*15e0*/  LDS R98, [R106+UR9] ;  /* 0x000000096a627984 */ /* 0x000fe40008000800 */
[----:B------:R-:W1:Y:S01]  /*15f0*/  LDC R104, c[0x0][0x854] ;  /* 0x00021500ff687b82 */ /* 0x000e620000000800 */
[----:B---3--:R-:W-:-:S07]  /*1600*/  IDP.2A.LO.S16.S8 R107, R90, UR6, R107 ;  /* 0x000000065a6b7c26 */ /* 0x008fce000800166b */
[----:B------:R-:W3:Y:S01]  /*1610*/  LDC R110, c[0x0][0x858] ;  /* 0x00021600ff6e7b82 */ /* 0x000ee20000000800 */
[----:B----4-:R-:W-:Y:S01]  /*1620*/  IDP.2A.HI.S16.S8 R102, R90, UR7, R105 ;  /* 0x000000075a667c26 */ /* 0x010fe20008003669 */
                                                                                                /* 0x40400054545a7241 */
                                                                                                /* 0x000fe40000000063 */
[----:B------:R-:W-:Y:S02]  /*1640*/  LDS R99, [R107+UR9] ;  /* 0x000000096b637984 */ /* 0x000fe40008000800 */
[----:B------:R-:W-:Y:S02]  /*1650*/  LOP3.LUT R133, R90, R133, RZ, 0xfc, !PT ;  /* 0x000000855a857212 */ /* 0x000fe400078efcff */
[----:B------:R-:W4:Y:S01]  /*1660*/  LDC.64 R82, c[0x0][0x860] ;  /* 0x00021800ff527b82 */ /* 0x000f220000000a00 */
[----:B-----5:R-:W-:Y:S02]  /*1670*/  HSET2.BF.GE.AND R85, R34.H0_H0, R108, PT ;  /* 0x0000006c22557233 */ /* 0x020fe40003806880 */
[----:B------:R-:W5:Y:S03]  /*1680*/  LDS R108, [R102+UR9] ;  /* 0x00000009666c7984 */ /* 0x000f660008000800 */
[----:B------:R-:W-:-:S02]  /*1690*/  HFMA2 R85, -R85, UR5.H0_H0, R26.H0_H0 ;  /* 0x2000000555557c31 */ /* 0x000fc4000804011a */
[C---:B-1----:R-:W-:Y:S01]  /*16a0*/  IDP.2A.LO.S16.S8 R104, R91.reuse, UR6, R104 ;  /* 0x000000065b687c26 */ /* 0x042fe20008001668 */
[----:B------:R-:W1:Y:S04]  /*16b0*/  LDC R118, c[0x0][0x868] ;  /* 0x00021a00ff767b82 */ /* 0x000e680000000800 */
[----:B------:R-:W-:Y:S01]  /*16c0*/  LDS R109, [R104+UR9] ;  /* 0x00000009686d7984 */ /* 0x000fe20008000800 */
[----:B---3--:R-:W-:Y:S01]  /*16d0*/  IDP.2A.HI.S16.S8 R105, R91, UR7, R110 ;  /* 0x000000075b697c26 */ /* 0x008fe2000800366e */
[----:B------:R-:W-:Y:S02]  /*16e0*/  LOP3.LUT R91, R86, 0x80008000, RZ, 0xfc, !PT ;  /* 0x80008000565b7812 */ /* 0x000fe400078efcff */
[----:B------:R-:W3:Y:S02]  /*16f0*/  LDC R136, c[0x0][0x880] ;  /* 0x00022000ff887b82 */ /* 0x000ee40000000800 */
[----:B------:R-:W0:Y:S01]  /*1700*/  LDS R110, [R105+UR9] ;  /* 0x00000009696e7984 */ /* 0x000e220008000800 */
                                                                                                /* 0x0000005b56727241 */
                                                                                                /* 0x000fe20000000085 */
[----:B----4-:R-:W-:Y:S01]  /*1720*/  IDP.2A.LO.S16.S8 R111, R85, UR6, R82 ;  /* 0x00000006556f7c26 */ /* 0x010fe20008001652 */
[----:B------:R-:W-:Y:S01]  /*1730*/  LOP3.LUT R82, R87, 0x80008000, RZ, 0xfc, !PT ;  /* 0x8000800057527812 */ /* 0x000fe200078efcff */
[----:B------:R-:W-:Y:S01]  /*1740*/  IDP.2A.HI.S16.S8 R113, R85, UR7, R83 ;  /* 0x0000000755717c26 */ /* 0x000fe20008003653 */
                                                                                                /* 0x0000005b56737241 */
                                                                                                /* 0x000fe20000008085 */
[----:B------:R-:W4:Y:S01]  /*1760*/  LDC R119, c[0x0][0x86c] ;  /* 0x00021b00ff777b82 */ /* 0x000f220000000800 */
[----:B------:R-:W-:Y:S01]  /*1770*/  LDS R112, [R111+UR9] ;  /* 0x000000096f707984 */ /* 0x000fe20008000800 */
                                                                                                /* 0x0000005b56807241 */
                                                                                                /* 0x000fc40000010085 */
                                                                                                /* 0x0000005b567f7241 */
                                                                                                /* 0x000fe20000018085 */
[----:B------:R-:W0:Y:S01]  /*17a0*/  LDS R117, [R113+UR9] ;  /* 0x0000000971757984 */ /* 0x000e220008000800 */
                                                                                                /* 0x0000005b567e7241 */
                                                                                                /* 0x000fe40000020085 */
                                                                                                /* 0x0000005b567d7241 */
                                                                                                /* 0x000fe20000028085 */
[----:B------:R-:W0:Y:S01]  /*17d0*/  LDC R135, c[0x0][0x870] ;  /* 0x00021c00ff877b82 */ /* 0x000e220000000800 */
                                                                                                /* 0x0000005b56837241 */
                                                                                                /* 0x000fe40000030085 */
                                                                                                /* 0x0000005b56857241 */
                                                                                                /* 0x000fe40000038085 */
                                                                                                /* 0x0000005b565a7241 */
                                                                                                /* 0x000fc40000000065 */
                                                                                                /* 0x0000005b56567241 */
                                                                                                /* 0x000fe20000008065 */
[----:B------:R-:W0:Y:S01]  /*1820*/  LDC R120, c[0x0][0x878] ;  /* 0x00021e00ff787b82 */ /* 0x000e220000000800 */
                                                                                                /* 0x00000052577c7241 */
                                                                                                /* 0x000fe40000000086 */
                                                                                                /* 0x00000052577b7241 */
                                                                                                /* 0x000fe40000008086 */
                                                                                                /* 0x0000005257657241 */
                                                                                                /* 0x000fe40000010086 */
                                                                                                /* 0x0000005257647241 */
                                                                                                /* 0x000fe20000018086 */
[----:B------:R-:W2:Y:S01]  /*1870*/  LDC R122, c[0x0][0x87c] ;  /* 0x00021f00ff7a7b82 */ /* 0x000ea20000000800 */
                                                                                                /* 0x0000005257817241 */
                                                                                                /* 0x000fc40000020086 */
                                                                                                /* 0x0000005257827241 */
                                                                                                /* 0x000fe40000028086 */
                                                                                                /* 0x0000005257847241 */
                                                                                                /* 0x000fe40000030086 */
                                                                                                /* 0x0000005257867241 */
                                                                                                /* 0x000fe20000038086 */
[----:B------:R-:W2:Y:S01]  /*18c0*/  LDC R137, c[0x0][0x884] ;  /* 0x00022100ff897b82 */ /* 0x000ea20000000800 */
                                                                                                /* 0x0000005257557241 */
                                                                                                /* 0x000fe40000000074 */
                                                                                                /* 0x0000005257577241 */
                                                                                                /* 0x000fe40000008074 */
[----:B-----5:R-:W-:-:S02]  /*18f0*/  PRMT R82, R99, 0x5410, R108 ;  /* 0x0000541063527816 */ /* 0x020fc4000000006c */
[----:B------:R-:W-:Y:S01]  /*1900*/  PRMT R140, R99, 0x7632, R108 ;  /* 0x00007632638c7816 */ /* 0x000fe2000000006c */
[----:B------:R-:W5:Y:S01]  /*1910*/  LDC R116, c[0x0][0x874] ;  /* 0x00021d00ff747b82 */ /* 0x000f620000000800 */
[----:B-1----:R-:W-:Y:S01]  /*1920*/  HSET2.BF.GE.AND R108, R34.H0_H0, R118, PT ;  /* 0x00000076226c7233 */ /* 0x002fe20003806880 */
[----:B------:R-:W-:Y:S01]  /*1930*/  HADD2 R115, R82, -R115 ;  /* 0x8000007352737230 */ /* 0x000fe20000000000 */
[----:B------:R-:W-:Y:S01]  /*1940*/  PRMT R83, R121, 0x5410, R98 ;  /* 0x0000541079537816 */ /* 0x000fe20000000062 */
[----:B------:R-:W-:Y:S01]  /*1950*/  HADD2 R123, R140, -R123 ;  /* 0x8000007b8c7b7230 */ /* 0x000fe20000000000 */
[C-C-:B0-2---:R-:W-:Y:S01]  /*1960*/  PRMT R141, R109.reuse, 0x5410, R110.reuse ;  /* 0x000054106d8d7816 */ /* 0x145fe2000000006e */
[----:B------:R-:W-:Y:S01]  /*1970*/  HFMA2 R108, -R108, UR5.H0_H0, R26.H0_H0 ;  /* 0x200000056c6c7c31 */ /* 0x000fe2000804011a */
[----:B------:R-:W-:Y:S01]  /*1980*/  PRMT R142, R109, 0x7632, R110 ;  /* 0x000076326d8e7816 */ /* 0x000fe2000000006e */
[----:B------:R-:W1:Y:S01]  /*1990*/  LDC R138, c[0x0][0x88c] ;  /* 0x00022300ff8a7b82 */ /* 0x000e620000000800 */
[----:B------:R-:W-:Y:S01]  /*19a0*/  HFMA2.MMA R114, R83, 1, 1, -R114 ;  /* 0x3c003c0053727835 */ /* 0x000fe20000100072 */
[----:B---3--:R-:W-:Y:S01]  /*19b0*/  HSET2.BF.GE.AND R110, R34.H0_H0, R136, PT ;  /* 0x00000088226e7233 */ /* 0x008fe20003806880 */
[----:B------:R-:W-:Y:S01]  /*19c0*/  HFMA2.MMA R128, R141, 1, 1, -R128 ;  /* 0x3c003c008d807835 */ /* 0x000fe20000100080 */
[----:B0-----:R-:W-:-:S02]  /*19d0*/  PRMT R136, R112, 0x5410, R117 ;  /* 0x0000541070887816 */ /* 0x001fc40000000075 */
[----:B------:R-:W-:Y:S01]  /*19e0*/  PRMT R143, R112, 0x7632, R117 ;  /* 0x00007632708f7816 */ /* 0x000fe20000000075 */
[C---:B------:R-:W-:Y:S01]  /*19f0*/  IDP.2A.HI.S16.S8 R117, R108.reuse, UR7, R135 ;  /* 0x000000076c757c26 */ /* 0x040fe20008003687 */
[----:B------:R-:W0:Y:S01]  /*1a00*/  LDC R139, c[0x0][0x888] ;  /* 0x00022200ff8b7b82 */ /* 0x000e220000000800 */
[----:B------:R-:W-:Y:S01]  /*1a10*/  HFMA2 R110, -R110, UR5.H0_H0, R26.H0_H0 ;  /* 0x200000056e6e7c31 */ /* 0x000fe2000804011a */
[----:B------:R-:W-:Y:S01]  /*1a20*/  PRMT R121, R121, 0x7632, R98 ;  /* 0x0000763279797816 */ /* 0x000fe20000000062 */
[----:B------:R-:W-:Y:S01]  /*1a30*/  HFMA2.MMA R127, R136, 1, 1, -R127 ;  /* 0x3c003c00887f7835 */ /* 0x000fe2000010007f */
[----:B------:R-:W-:Y:S01]  /*1a40*/  LDS R144, [R117+UR9] ;  /* 0x0000000975907984 */ /* 0x000fe20008000800 */
                                                                                                /* 0x00000073725b7242 */
                                                                                                /* 0x000fe400000017ff */
                                                                                                /* 0x0000007372627241 */
                                                                                                /* 0x000fe200000003ff */
[----:B------:R-:W2:Y:S01]  /*1a70*/  LDC.64 R82, c[0x0][0x890] ;  /* 0x00022400ff527b82 */ /* 0x000ea20000000a00 */
[----:B-----5:R-:W-:Y:S01]  /*1a80*/  HSET2.BF.GE.AND R109, R34.H0_H0, R116, PT ;  /* 0x00000074226d7233 */ /* 0x020fe20003806880 */
[----:B----4-:R-:W-:Y:S01]  /*1a90*/  IDP.2A.LO.S16.S8 R116, R108, UR6, R119 ;  /* 0x000000066c747c26 */ /* 0x010fe20008001677 */
[----:B------:R-:W-:Y:S01]  /*1aa0*/  HFMA2.MMA R124, R121, 1, 1, -R124 ;  /* 0x3c003c00797c7835 */ /* 0x000fe2000010007c */
                                                                                                /* 0x0000007372637241 */
                                                                                                /* 0x000fc4000000105b */
[----:B------:R-:W-:Y:S01]  /*1ac0*/  HFMA2 R109, -R109, UR5.H0_H0, R26.H0_H0 ;  /* 0x200000056d6d7c31 */ /* 0x000fe2000804011a */
[----:B------:R-:W3:Y:S01]  /*1ad0*/  LDS R147, [R116+UR9] ;  /* 0x0000000974937984 */ /* 0x000ee20008000800 */
[----:B------:R-:W4:Y:S01]  /*1ae0*/  LDC R149, c[0x0][0x8a4] ;  /* 0x00022900ff957b82 */ /* 0x000f220000000800 */
[----:B-1----:R-:W-:Y:S02]  /*1af0*/  HSET2.BF.GE.AND R112, R34.H0_H0, R138, PT ;  /* 0x0000008a22707233 */ /* 0x002fe40003806880 */
[C---:B------:R-:W-:Y:S01]  /*1b00*/  IDP.2A.LO.S16.S8 R118, R109.reuse, UR6, R120 ;  /* 0x000000066d767c26 */ /* 0x040fe20008001678 */
                                                                                                /* 0x0000007f80877241 */
                                                                                                /* 0x000fe200000003ff */
[----:B------:R-:W-:Y:S02]  /*1b20*/  IDP.2A.HI.S16.S8 R108, R109, UR7, R122 ;  /* 0x000000076d6c7c26 */ /* 0x000fe4000800367a */
[----:B------:R-:W-:Y:S02]  /*1b30*/  HFMA2 R119, -R112, UR5.H0_H0, R26.H0_H0 ;  /* 0x2000000570777c31 */ /* 0x000fe4000804011a */
[C---:B------:R-:W-:Y:S01]  /*1b40*/  IDP.2A.LO.S16.S8 R109, R110.reuse, UR6, R137 ;  /* 0x000000066e6d7c26 */ /* 0x040fe20008001689 */
[----:B------:R-:W-:Y:S01]  /*1b50*/  LDS R146, [R118+UR9] ;  /* 0x0000000976927984 */ /* 0x000fe20008000800 */
[----:B0-----:R-:W-:Y:S01]  /*1b60*/  IDP.2A.HI.S16.S8 R110, R110, UR7, R139 ;  /* 0x000000076e6e7c26 */ /* 0x001fe2000800368b */
[----:B------:R-:W0:Y:S01]  /*1b70*/  LDC R122, c[0x0][0x8a8] ;  /* 0x00022a00ff7a7b82 */ /* 0x000e220000000800 */
                                                                                                /* 0x0000007f808a7242 */
                                                                                                /* 0x000fe2000010975b */
[----:B------:R-:W1:Y:S01]  /*1b90*/  LDS R145, [R108+UR9] ;  /* 0x000000096c917984 */ /* 0x000e620008000800 */
[----:B------:R-:W-:Y:S01]  /*1ba0*/  IMAD R91, R135, 0x10, R98 ;  /* 0x00000010875b7824 */ /* 0x000fe200078e0262 */
                                                                                                /* 0x0000007b7c897242 */
                                                                                                /* 0x000fe200000017ff */
[----:B--2---:R-:W-:-:S02]  /*1bc0*/  IDP.2A.LO.S16.S8 R112, R119, UR6, R82 ;  /* 0x0000000677707c26 */ /* 0x004fc40008001652 */
[----:B------:R-:W-:Y:S01]  /*1bd0*/  HADD2 R82, R143, -R100 ;  /* 0x800000648f527230 */ /* 0x000fe20000000000 */
[----:B------:R-:W2:Y:S01]  /*1be0*/  LDC R139, c[0x0][0x898] ;  /* 0x00022600ff8b7b82 */ /* 0x000ea20000000800 */
[----:B------:R-:W-:Y:S01]  /*1bf0*/  IDP.2A.HI.S16.S8 R119, R119, UR7, R83 ;  /* 0x0000000777777c26 */ /* 0x000fe20008003653 */
[----:B------:R-:W-:Y:S01]  /*1c00*/  LDS R140, [R109+UR9] ;  /* 0x000000096d8c7984 */ /* 0x000fe20008000800 */
[----:B------:R-:W-:Y:S01]  /*1c10*/  HADD2 R83, R142, -R101 ;  /* 0x800000658e537230 */ /* 0x000fe20000000000 */
                                                                                                /* 0x0000007f808e7241 */
                                                                                                /* 0x000fe4000000908a */
[----:B------:R-:W5:Y:S01]  /*1c30*/  LDS R143, [R110+UR9] ;  /* 0x000000096e8f7984 */ /* 0x000f620008000800 */
[----:B----4-:R-:W-:Y:S01]  /*1c40*/  HSET2.BF.GE.AND R100, R34.H0_H0, R149, PT ;  /* 0x0000009522647233 */ /* 0x010fe20003806880 */
[----:B------:R-:W4:Y:S01]  /*1c50*/  LDC R120, c[0x0][0x89c] ;  /* 0x00022700ff787b82 */ /* 0x000f220000000800 */
                                                                                                /* 0x0000008e63957242 */
                                                                                                /* 0x000fe200000017ff */
[----:B------:R-:W-:Y:S01]  /*1c70*/  LDS R136, [R112+UR9] ;  /* 0x0000000970887984 */ /* 0x000fe20008000800 */
                                                                                                /* 0x0000007b7c947241 */
                                                                                                /* 0x000fc400000003ff */
                                                                                                /* 0x0000005253877241 */
                                                                                                /* 0x000fe200000003ff */
[----:B------:R-:W5:Y:S01]  /*1ca0*/  LDS R141, [R119+UR9] ;  /* 0x00000009778d7984 */ /* 0x000f620008000800 */
                                                                                                /* 0x0000007b7c657241 */
                                                                                                /* 0x000fe20000001089 */
[----:B------:R-:W1:Y:S01]  /*1cc0*/  LDC R121, c[0x0][0x8a0] ;  /* 0x00022800ff797b82 */ /* 0x000e620000000800 */
                                                                                                /* 0x0000005253897242 */
                                                                                                /* 0x000fe20000109789 */
[----:B------:R-:W-:Y:S01]  /*1ce0*/  IMAD R135, R135, 0x10, R148 ;  /* 0x0000001087877824 */ /* 0x000fe200078e0294 */
                                                                                                /* 0x0000008e63637241 */
                                                                                                /* 0x000fe40000001095 */
                                                                                                /* 0x0000005253947241 */
                                                                                                /* 0x000fe40000009089 */
[----:B--2---:R-:W-:Y:S01]  /*1d10*/  HSET2.BF.GE.AND R98, R34.H0_H0, R139, PT ;  /* 0x0000008b22627233 */ /* 0x004fe20003806880 */
[----:B------:R-:W-:Y:S01]  /*1d20*/  HFMA2 R139, -R100, UR5.H0_H0, R26.H0_H0 ;  /* 0x20000005648b7c31 */ /* 0x000fe2000804011a */
                                                                                                /* 0x200000ff8a647241 */
                                                                                                /* 0x000fc60000001095 */
[----:B------:R-:W-:Y:S02]  /*1d40*/  HFMA2 R98, -R98, UR5.H0_H0, R26.H0_H0 ;  /* 0x2000000562627c31 */ /* 0x000fe4000804011a */
[----:B0-----:R-:W-:Y:S01]  /*1d50*/  IDP.2A.LO.S16.S8 R122, R139, UR6, R122 ;  /* 0x000000068b7a7c26 */ /* 0x001fe2000800167a */
[----:B---3--:R-:W-:Y:S02]  /*1d60*/  PRMT R139, R147, 0x5410, R144 ;  /* 0x00005410938b7816 */ /* 0x008fe40000000090 */
[C---:B----4-:R-:W-:Y:S02]  /*1d70*/  IDP.2A.LO.S16.S8 R120, R98.reuse, UR6, R120 ;  /* 0x0000000662787c26 */ /* 0x050fe40008001678 */
[----:B------:R-:W-:Y:S02]  /*1d80*/  LDS R142, [R122+UR9] ;  /* 0x000000097a8e7984 */ /* 0x000fe40008000800 */
[----:B------:R-:W-:Y:S02]  /*1d90*/  HFMA2.MMA R126, R139, 1, 1, -R126 ;  /* 0x3c003c008b7e7835 */ /* 0x000fe4000010007e */
[----:B------:R-:W-:Y:S01]  /*1da0*/  LDS R139, [R120+UR9] ;  /* 0x00000009788b7984 */ /* 0x000fe20008000800 */
[----:B-1----:R-:W-:Y:S01]  /*1db0*/  IDP.2A.HI.S16.S8 R121, R98, UR7, R121 ;  /* 0x0000000762797c26 */ /* 0x002fe20008003679 */
[----:B------:R-:W-:-:S04]  /*1dc0*/  PRMT R98, R146, 0x5410, R145 ;  /* 0x0000541092627816 */ /* 0x000fc80000000091 */
[----:B------:R-:W0:Y:S01]  /*1dd0*/  LDS R138, [R121+UR9] ;  /* 0x00000009798a7984 */ /* 0x000e220008000800 */
[----:B------:R-:W-:Y:S01]  /*1de0*/  HADD2 R125, R98, -R125 ;  /* 0x8000007d627d7230 */ /* 0x000fe20000000000 */
                                                                                                /* 0x0000009465627242 */
                                                                                                /* 0x000fc800000017ff */
                                                                                                /* 0x0000009465657241 */
                                                                                                /* 0x000fe40000001062 */
[----:B------:R-:W-:Y:S02]  /*1e10*/  PRMT R148, R147, 0x7632, R144 ;  /* 0x0000763293947816 */ /* 0x000fe40000000090 */
[----:B------:R-:W-:Y:S02]  /*1e20*/  PRMT R147, R146, 0x7632, R145 ;  /* 0x0000763292937816 */ /* 0x000fe40000000091 */
[C-C-:B-----5:R-:W-:Y:S02]  /*1e30*/  PRMT R146, R140.reuse, 0x5410, R143.reuse ;  /* 0x000054108c927816 */ /* 0x160fe4000000008f */
[----:B------:R-:W-:Y:S01]  /*1e40*/  PRMT R143, R140, 0x7632, R143 ;  /* 0x000076328c8f7816 */ /* 0x000fe2000000008f */
[----:B------:R-:W-:Y:S01]  /*1e50*/  HFMA2.MMA R129, R148, 1, 1, -R129 ;  /* 0x3c003c0094817835 */ /* 0x000fe20000100081 */
[C-C-:B------:R-:W-:Y:S01]  /*1e60*/  PRMT R140, R136.reuse, 0x5410, R141.reuse ;  /* 0x00005410888c7816 */ /* 0x140fe2000000008d */
[----:B------:R-:W-:Y:S01]  /*1e70*/  HADD2 R130, R147, -R130 ;  /* 0x8000008293827230 */ /* 0x000fe20000000000 */
[----:B------:R-:W-:Y:S01]  /*1e80*/  PRMT R141, R136, 0x7632, R141 ;  /* 0x00007632888d7816 */ /* 0x000fe2000000008d */
[----:B------:R-:W-:Y:S01]  /*1e90*/  HFMA2.MMA R131, R146, 1, 1, -R131 ;  /* 0x3c003c0092837835 */ /* 0x000fe20000100083 */
[----:B------:R-:W-:Y:S01]  /*1ea0*/  HADD2 R132, R143, -R132 ;  /* 0x800000848f847230 */ /* 0x000fe20000000000 */
                                                                                                /* 0x200000ff89897241 */
                                                                                                /* 0x000fe20000001062 */
[----:B------:R-:W-:Y:S01]  /*1ec0*/  HFMA2.MMA R133, R140, 1, 1, -R133 ;  /* 0x3c003c008c857835 */ /* 0x000fe20000100085 */
[----:B------:R-:W-:Y:S01]  /*1ed0*/  HADD2 R134, R141, -R134 ;  /* 0x800000868d867230 */ /* 0x000fe20000000000 */
                                                                                                /* 0x0000007d7e627242 */
                                                                                                /* 0x000fc400002017ff */
                                                                                                /* 0x0000008281927241 */
                                                                                                /* 0x000fe400000003ff */
                                                                                                /* 0x00000086848f7241 */
                                                                                                /* 0x000fe400000003ff */
                                                                                                /* 0x0000007d7e917241 */
                                                                                                /* 0x000fe400000003ff */
                                                                                                /* 0x0000008583887241 */
                                                                                                /* 0x000fe200000003ff */
[----:B------:R-:W-:Y:S01]  /*1f30*/  IMAD R146, R143, 0x10, R146 ;  /* 0x000000108f927824 */ /* 0x000fe200078e0292 */
                                                                                                /* 0x0000007d7e907241 */
                                                                                                /* 0x000fe40000001062 */
                                                                                                /* 0x00000085838d7242 */
                                                                                                /* 0x000fe20000309762 */
[----:B------:R-:W-:Y:S01]  /*1f60*/  IMAD R136, R136, 0x10, R145 ;  /* 0x0000001088887824 */ /* 0x000fe200078e0291 */
                                                                                                /* 0x0000008281957242 */
                                                                                                /* 0x000fe200002017ff */
[----:B------:R-:W-:Y:S01]  /*1f80*/  IMAD.MOV.U32 R98, RZ, RZ, 0x7c00 ;  /* 0x00007c00ff627424 */ /* 0x000fe200078e00ff */
                                                                                                /* 0x0000008583937241 */
                                                                                                /* 0x000fe2000000908d */
[----:B------:R-:W-:Y:S01]  /*1fa0*/  IMAD R143, R146, 0x100, R135 ;  /* 0x00000100928f7824 */ /* 0x000fe200078e0287 */
[----:B0-----:R-:W-:Y:S01]  /*1fb0*/  PRMT R135, R139, 0x5410, R138 ;  /* 0x000054108b877816 */ /* 0x001fe2000000008a */
[----:B------:R-:W-:Y:S01]  /*1fc0*/  IMAD R145, R136, 0x100, R91 ;  /* 0x0000010088917824 */ /* 0x000fe200078e025b */
[----:B------:R-:W-:-:S02]  /*1fd0*/  PRMT R91, R91, 0x5410, R98 ;  /* 0x000054105b5b7816 */ /* 0x000fc40000000062 */
                                                                                                /* 0x0000008684927242 */
                                                                                                /* 0x000fe40000309795 */
[C---:B------:R-:W-:Y:S01]  /*1ff0*/  PRMT R91, R142.reuse, 0x7610, R91 ;  /* 0x000076108e5b7816 */ /* 0x040fe2000000005b */
[----:B------:R-:W-:Y:S01]  /*2000*/  HFMA2.MMA R135, R135, 1, 1, -R90 ;  /* 0x3c003c0087877835 */ /* 0x000fe2000010005a */
[----:B------:R-:W-:Y:S02]  /*2010*/  PRMT R138, R139, 0x7632, R138 ;  /* 0x000076328b8a7816 */ /* 0x000fe4000000008a */
[----:B------:R-:W-:Y:S01]  /*2020*/  PRMT R142, R142, 0x7632, R142 ;  /* 0x000076328e8e7816 */ /* 0x000fe2000000008e */
[----:B------:R-:W-:Y:S01]  /*2030*/  HADD2 R136, R91, -R86 ;  /* 0x800000565b887230 */ /* 0x000fe20000000000 */
                                                                                                /* 0x00000082818c7241 */
                                                                                                /* 0x000fe40000001095 */
                                                                                                /* 0x0000008684957241 */
                                                                                                /* 0x000fe20000009092 */
[----:B------:R-:W-:Y:S01]  /*2060*/  HFMA2.MMA R138, R138, 1, 1, -R85 ;  /* 0x3c003c008a8a7835 */ /* 0x000fe20000100055 */
                                                                                                /* 0x0000009390947242 */
                                                                                                /* 0x000fc400000017ff */
                                                                                                /* 0x0000008887567241 */
                                                                                                /* 0x000fe400000003ff */
[----:B------:R-:W-:Y:S02]  /*2090*/  PRMT R142, R142, 0x5410, R98 ;  /* 0x000054108e8e7816 */ /* 0x000fe40000000062 */
                                                                                                /* 0x000000958c5a7242 */
                                                                                                /* 0x000fe200000017ff */
[----:B------:R-:W-:Y:S01]  /*20b0*/  IMAD R85, R86, 0x10000, R145 ;  /* 0x0001000056557824 */ /* 0x000fe200078e0291 */
                                                                                                /* 0x0000009390907241 */
                                                                                                /* 0x000fe20000001094 */
[----:B------:R-:W-:Y:S01]  /*20d0*/  HADD2 R139, R142, -R87 ;  /* 0x800000578e8b7230 */ /* 0x000fe20000000000 */
                                                                                                /* 0x000000958c8e7241 */
                                                                                                /* 0x000fe4000000105a */
                                                                                                /* 0x240000648d647241 */
                                                                                                /* 0x000fe20000001094 */
[----:B------:R-:W0:Y:S01]  /*2100*/  POPC R140, R85 ;  /* 0x00000055008c7309 */ /* 0x000e220000000000 */
                                                                                                /* 0x0000009063577242 */
                                                                                                /* 0x000fc400000017ff */
                                                                                                /* 0x0000008b8a567241 */
                                                                                                /* 0x000fe400000003ff */
                                                                                                /* 0x200000ff64647241 */
                                                                                                /* 0x000fe40000001057 */
                                                                                                /* 0x0000009063577241 */
                                                                                                /* 0x000fe20000001057 */
[----:B------:R-:W-:Y:S01]  /*2150*/  IMAD R143, R86, 0x10000, R143 ;  /* 0x00010000568f7824 */ /* 0x000fe200078e028f */
                                                                                                /* 0x2400008992897241 */
                                                                                                /* 0x000fe4000000105a */
                                                                                                /* 0x0000008e65907242 */
                                                                                                /* 0x000fe200000017ff */
[----:B------:R-:W1:Y:S01]  /*2180*/  LDC R90, c[0x0][0x21c] ;  /* 0x00008700ff5a7b82 */ /* 0x000e620000000800 */
                                                                                                /* 0x0000008887647242 */
                                                                                                /* 0x000fe20000409764 */
[----:B------:R-:W2:Y:S01]  /*21a0*/  POPC R145, R143 ;  /* 0x0000008f00917309 */ /* 0x000ea20000000000 */
                                                                                                /* 0x200000ff89897241 */
                                                                                                /* 0x000fc40000001090 */
                                                                                                /* 0x0000008887567241 */
                                                                                                /* 0x000fe40000009064 */
                                                                                                /* 0x0000008b8a897242 */
                                                                                                /* 0x000fe40000409789 */
[----:B0-----:R-:W-:Y:S02]  /*21e0*/  LOP3.LUT R140, R140, 0x1, RZ, 0xc0, !PT ;  /* 0x000000018c8c7812 */ /* 0x001fe400078ec0ff */
                                                                                                /* 0x0000005657637242 */
                                                                                                /* 0x000fe400000017ff */
                                                                                                /* 0x0000008e658e7241 */
                                                                                                /* 0x000fe20000001090 */
[----:B------:R-:W-:Y:S01]  /*2210*/  IMAD.MOV R140, RZ, RZ, -R140 ;  /* 0x000000ffff8c7224 */ /* 0x000fe200078e0a8c */
                                                                                                /* 0x0000008b8a8d7241 */
                                                                                                /* 0x000fc40000009089 */
                                                                                                /* 0x200000ff64647241 */
                                                                                                /* 0x000fe40000001063 */
                                                                                                /* 0x0000008d8e907242 */
                                                                                                /* 0x000fe400000017ff */
[----:B------:R-:W-:Y:S01]  /*2250*/  LOP3.LUT R101, R85, 0x7ffff, R140, 0x78, !PT ;  /* 0x0007ffff55657812 */ /* 0x000fe200078e788c */
[----:B------:R-:W-:Y:S01]  /*2260*/  IMAD.SHL.U32 R85, R100, 0x2, RZ ;  /* 0x0000000264557824 */ /* 0x000fe200078e00ff */
                                                                                                /* 0x0000005657577241 */
                                                                                                /* 0x000fe40000001063 */
                                                                                                /* 0x0000008d8e8d7241 */
                                                                                                /* 0x000fe40000001090 */
[----:B--2---:R-:W-:Y:S01]  /*2290*/  LOP3.LUT R145, R145, 0x1, RZ, 0xc0, !PT ;  /* 0x0000000191917812 */ /* 0x004fe200078ec0ff */
[----:B-1----:R-:W-:Y:S01]  /*22a0*/  HMUL2 R86, R87, R90 ;  /* 0x0000005a57567232 */ /* 0x002fe20000000000 */
                                                                                                /* 0x200000ff89637241 */
                                                                                                /* 0x000fc40000001090 */
[----:B------:R-:W-:Y:S01]  /*22c0*/  LOP3.LUT R140, R85, 0x3e, RZ, 0xc0, !PT ;  /* 0x0000003e558c7812 */ /* 0x000fe200078ec0ff */
[----:B------:R-:W-:Y:S01]  /*22d0*/  HFMA2.MMA R87, R141, R90, -RZ ;  /* 0x0000005a8d577235 */ /* 0x000fe200001000ff */
[----:B------:R-:W-:Y:S01]  /*22e0*/  IMAD.MOV R142, RZ, RZ, -R145 ;  /* 0x000000ffff8e7224 */ /* 0x000fe200078e0a91 */
                                                                                                /* 0x4040005454897241 */
                                                                                                /* 0x000fe20000000065 */
[----:B------:R-:W-:Y:S01]  /*2300*/  IMAD.SHL.U32 R141, R99, 0x2, RZ ;  /* 0x00000002638d7824 */ /* 0x000fe200078e00ff */
[----:B------:R-:W-:Y:S02]  /*2310*/  SHF.L.U32 R152, R35, R140, RZ ;  /* 0x0000008c23987219 */ /* 0x000fe400000006ff */
[----:B------:R-:W-:Y:S02]  /*2320*/  LOP3.LUT R85, R143, 0x7ffff, R142, 0x78, !PT ;  /* 0x0007ffff8f557812 */ /* 0x000fe400078e788e */
[----:B------:R-:W-:Y:S02]  /*2330*/  HMNMX2 R86, |R86|, 65504, 65504, PT ;  /* 0x7bff7bff56567840 */ /* 0x000fe40003800200 */
[----:B------:R-:W-:-:S02]  /*2340*/  LOP3.LUT R142, R141, 0x3e, RZ, 0xc0, !PT ;  /* 0x0000003e8d8e7812 */ /* 0x000fc400078ec0ff */
[----:B------:R-:W-:Y:S02]  /*2350*/  LOP3.LUT R152, R137, R152, RZ, 0xfc, !PT ;  /* 0x0000009889987212 */ /* 0x000fe400078efcff */
                                                                                                /* 0x4040005454897241 */
                                                                                                /* 0x000fe40000020065 */
[C---:B------:R-:W-:Y:S02]  /*2370*/  SHF.L.U64.HI R146, R35.reuse, R140, RZ ;  /* 0x0000008c23927219 */ /* 0x040fe400000102ff */
[----:B------:R-:W-:Y:S02]  /*2380*/  HMNMX2 R87, |R87|, 65504, 65504, PT ;  /* 0x7bff7bff57577840 */ /* 0x000fe40003800200 */
                                                                                                /* 0x40400054548d7241 */
                                                                                                /* 0x000fe40000000055 */
[----:B------:R-:W-:-:S02]  /*23a0*/  SHF.L.U32 R144, R35, R142, RZ ;  /* 0x0000008e23907219 */ /* 0x000fc400000006ff */
[----:B------:R-:W-:Y:S02]  /*23b0*/  LOP3.LUT R151, R86, 0x80008000, RZ, 0xfc, !PT ;  /* 0x8000800056977812 */ /* 0x000fe400078efcff */
[----:B------:R-:W-:Y:S02]  /*23c0*/  LOP3.LUT R137, R137, R146, RZ, 0xfc, !PT ;  /* 0x0000009289897212 */ /* 0x000fe400078efcff */
[----:B------:R-:W-:Y:S02]  /*23d0*/  LOP3.LUT R147, R141, R144, RZ, 0xfc, !PT ;  /* 0x000000908d937212 */ /* 0x000fe400078efcff */
[----:B------:R-:W-:Y:S02]  /*23e0*/  LOP3.LUT R146, R87, 0x80008000, RZ, 0xfc, !PT ;  /* 0x8000800057927812 */ /* 0x000fe400078efcff */
                                                                                                /* 0x00000097569d7241 */
                                                                                                /* 0x000fe40000000098 */
                                                                                                /* 0x00000097569e7241 */
                                                                                                /* 0x000fc40000008098 */
                                                                                                /* 0x00000097569b7241 */
                                                                                                /* 0x000fe20000010098 */
[----:B------:R-:W-:Y:S01]  /*2420*/  HADD2 R114, R114, R157 ;  /* 0x0000009d72727230 */ /* 0x000fe20000000000 */
                                                                                                /* 0x00000097569c7241 */
                                                                                                /* 0x000fe40000018098 */
                                                                                                /* 0x0000009756997241 */
                                                                                                /* 0x000fe20000020098 */
[----:B------:R-:W-:Y:S01]  /*2450*/  HFMA2.MMA R115, R115, 1, 1, R158 ;  /* 0x3c003c0073737835 */ /* 0x000fe2000000009e */
                                                                                                /* 0x00000097569a7241 */
                                                                                                /* 0x000fe20000028098 */
[----:B------:R-:W-:Y:S01]  /*2470*/  HADD2 R128, R128, R155 ;  /* 0x0000009b80807230 */ /* 0x000fe20000000000 */
                                                                                                /* 0x0000009756967241 */
                                                                                                /* 0x000fe20000030098 */
[----:B------:R-:W-:Y:S01]  /*2490*/  HFMA2.MMA R127, R127, 1, 1, R156 ;  /* 0x3c003c007f7f7835 */ /* 0x000fe2000000009c */
                                                                                                /* 0x0000009756987241 */
                                                                                                /* 0x000fe20000038098 */
[----:B------:R-:W-:Y:S01]  /*24b0*/  HADD2 R126, R126, R153 ;  /* 0x000000997e7e7230 */ /* 0x000fe20000000000 */
                                                                                                /* 0x0000009756947241 */
                                                                                                /* 0x000fe20000000089 */
[----:B------:R-:W-:Y:S01]  /*24d0*/  HFMA2.MMA R125, R125, 1, 1, R154 ;  /* 0x3c003c007d7d7835 */ /* 0x000fe2000000009a */
                                                                                                /* 0x0000009756977241 */
                                                                                                /* 0x000fe20000008089 */
[----:B------:R-:W-:Y:S01]  /*24f0*/  HADD2 R131, R131, R150 ;  /* 0x0000009683837230 */ /* 0x000fe20000000000 */
                                                                                                /* 0x0000009257897241 */
                                                                                                /* 0x000fe20000000093 */
[----:B------:R-:W-:Y:S01]  /*2510*/  HFMA2.MMA R133, R133, 1, 1, R152 ;  /* 0x3c003c0085857835 */ /* 0x000fe20000000098 */
                                                                                                /* 0x40400054548c7241 */
                                                                                                /* 0x000fe20000020055 */
[----:B------:R-:W-:Y:S01]  /*2530*/  HADD2 R151, R136.H0_H0, R151.H0_H0 ;  /* 0x2000009788977230 */ /* 0x000fe20000000800 */
[----:B------:R-:W-:Y:S01]  /*2540*/  SHF.L.U64.HI R159, R35, R142, RZ ;  /* 0x0000008e239f7219 */ /* 0x000fe200000102ff */
[----:B------:R-:W-:Y:S01]  /*2550*/  HADD2 R135, R135, R148 ;  /* 0x0000009487877230 */ /* 0x000fe20000000000 */
[----:B------:R-:W-:Y:S01]  /*2560*/  HFMA2.MMA R124, R124, 1, 1, R137 ;  /* 0x3c003c007c7c7835 */ /* 0x000fe20000000089 */
                                                                                                /* 0x00000092578e7241 */
                                                                                                /* 0x000fc40000010093 */
[----:B------:R-:W-:Y:S02]  /*2580*/  LOP3.LUT R159, R140, R159, RZ, 0xfc, !PT ;  /* 0x0000009f8c9f7212 */ /* 0x000fe400078efcff */
                                                                                                /* 0x00000092578c7241 */
                                                                                                /* 0x000fe40000008093 */
[----:B------:R-:W-:Y:S01]  /*25a0*/  HFMA2.MMA R83, R83, 1, 1, R142 ;  /* 0x3c003c0053537835 */ /* 0x000fe2000000008e */
                                                                                                /* 0x00000092578d7241 */
                                                                                                /* 0x000fe40000018093 */
[C-C-:B------:R-:W-:Y:S01]  /*25c0*/  PRMT R136, R114.reuse, 0x5410, R124.reuse ;  /* 0x0000541072887816 */ /* 0x140fe2000000007c */
[----:B------:R-:W-:Y:S01]  /*25d0*/  HADD2 R123, R123, R140 ;  /* 0x0000008c7b7b7230 */ /* 0x000fe20000000000 */
[----:B------:R-:W-:Y:S01]  /*25e0*/  PRMT R124, R114, 0x7632, R124 ;  /* 0x00007632727c7816 */ /* 0x000fe2000000007c */
[----:B------:R-:W-:Y:S01]  /*25f0*/  HADD2 R82, R82, R141 ;  /* 0x0000008d52527230 */ /* 0x000fe20000000000 */
[----:B------:R-:W0:Y:S01]  /*2600*/  LDC R114, c[0x0][0x8b0] ;  /* 0x00022c00ff727b82 */ /* 0x000e220000000800 */
[----:B------:R1:W-:Y:S01]  /*2610*/  STS [R103+UR9], R136 ;  /* 0x0000008867007988 */ /* 0x0003e20008000809 */
                                                                                                /* 0x0000009257907241 */
                                                                                                /* 0x000fc40000020093 */
                                                                                                /* 0x0000009257917241 */
                                                                                                /* 0x000fe20000030093 */
[----:B------:R2:W-:Y:S01]  /*2640*/  STS [R106+UR9], R124 ;  /* 0x0000007c6a007988 */ /* 0x0005e20008000809 */
                                                                                                /* 0x00000092578f7241 */
                                                                                                /* 0x000fe40000028093 */
[----:B------:R-:W-:Y:S01]  /*2660*/  HFMA2.MMA R129, R129, 1, 1, R144 ;  /* 0x3c003c0081817835 */ /* 0x000fe20000000090 */
                                                                                                /* 0x0000009257937241 */
                                                                                                /* 0x000fe20000038093 */
[----:B------:R-:W-:Y:S01]  /*2680*/  HFMA2.MMA R132, R132, 1, 1, R145 ;  /* 0x3c003c0084847835 */ /* 0x000fe20000000091 */
[C-C-:B-1----:R-:W-:Y:S01]  /*2690*/  PRMT R103, R128.reuse, 0x5410, R83.reuse ;  /* 0x0000541080677816 */ /* 0x142fe20000000053 */
[----:B------:R-:W-:Y:S01]  /*26a0*/  HADD2 R130, R130, R143 ;  /* 0x0000008f82827230 */ /* 0x000fe20000000000 */
[----:B------:R-:W-:Y:S01]  /*26b0*/  PRMT R83, R128, 0x7632, R83 ;  /* 0x0000763280537816 */ /* 0x000fe20000000053 */
[----:B------:R-:W-:Y:S01]  /*26c0*/  HADD2 R134, R134, R147 ;  /* 0x0000009386867230 */ /* 0x000fe20000000000 */
[C-C-:B--2---:R-:W-:Y:S01]  /*26d0*/  PRMT R106, R115.reuse, 0x5410, R123.reuse ;  /* 0x00005410736a7816 */ /* 0x144fe2000000007b */
[----:B------:R-:W1:Y:S01]  /*26e0*/  LDC R136, c[0x0][0x908] ;  /* 0x00024200ff887b82 */ /* 0x000e620000000800 */
[----:B------:R-:W-:-:S02]  /*26f0*/  PRMT R123, R115, 0x7632, R123 ;  /* 0x00007632737b7816 */ /* 0x000fc4000000007b */
                                                                                                /* 0x0000009257957241 */
                                                                                                /* 0x000fe2000000009f */
[----:B------:R2:W-:Y:S01]  /*2710*/  STS [R107+UR9], R106 ;  /* 0x0000006a6b007988 */ /* 0x0005e20008000809 */
                                                                                                /* 0x0000009257927241 */
                                                                                                /* 0x000fc6000000809f */
[----:B------:R3:W-:Y:S01]  /*2730*/  STS [R102+UR9], R123 ;  /* 0x0000007b66007988 */ /* 0x0007e20008000809 */
[----:B------:R-:W4:Y:S01]  /*2740*/  LDC R115, c[0x0][0x8b8] ;  /* 0x00022e00ff737b82 */ /* 0x000f220000000800 */
[----:B------:R-:W-:Y:S01]  /*2750*/  HFMA2.MMA R138, R138, 1, 1, R149 ;  /* 0x3c003c008a8a7835 */ /* 0x000fe20000000095 */
[----:B------:R-:W-:Y:S01]  /*2760*/  HADD2 R146, R139.H0_H0, R146.H0_H0 ;  /* 0x200000928b927230 */ /* 0x000fe20000000800 */
[----:B------:R5:W-:Y:S04]  /*2770*/  STS [R104+UR9], R103 ;  /* 0x0000006768007988 */ /* 0x000be80008000809 */
[----:B------:R-:W-:Y:S01]  /*2780*/  STS [R105+UR9], R83 ;  /* 0x0000005369007988 */ /* 0x000fe20008000809 */
[----:B--2---:R-:W2:Y:S01]  /*2790*/  LDC R106, c[0x0][0x8bc] ;  /* 0x00022f00ff6a7b82 */ /* 0x004ea20000000800 */
[----:B---3--:R-:W-:-:S02]  /*27a0*/  PRMT R102, R127, 0x5410, R82 ;  /* 0x000054107f667816 */ /* 0x008fc40000000052 */
[----:B------:R-:W-:Y:S02]  /*27b0*/  PRMT R82, R127, 0x7632, R82 ;  /* 0x000076327f527816 */ /* 0x000fe40000000052 */
[C-C-:B-----5:R-:W-:Y:S01]  /*27c0*/  PRMT R103, R126.reuse, 0x5410, R129.reuse ;  /* 0x000054107e677816 */ /* 0x160fe20000000081 */
[----:B------:R3:W-:Y:S01]  /*27d0*/  STS [R111+UR9], R102 ;  /* 0x000000666f007988 */ /* 0x0007e20008000809 */
[----:B0-----:R-:W-:Y:S01]  /*27e0*/  HSET2.BF.GE.AND R104, R34.H0_H0, R114, PT ;  /* 0x0000007222687233 */ /* 0x001fe20003806880 */
[----:B------:R-:W0:Y:S01]  /*27f0*/  LDC R123, c[0x0][0x8c8] ;  /* 0x00023200ff7b7b82 */ /* 0x000e220000000800 */
[----:B------:R-:W-:Y:S01]  /*2800*/  PRMT R129, R126, 0x7632, R129 ;  /* 0x000076327e817816 */ /* 0x000fe20000000081 */
[----:B------:R-:W-:Y:S01]  /*2810*/  STS [R113+UR9], R82 ;  /* 0x0000005271007988 */ /* 0x000fe20008000809 */
[----:B------:R-:W-:Y:S01]  /*2820*/  PRMT R151, R151, 0x5410, R146 ;  /* 0x0000541097977816 */ /* 0x000fe20000000092 */
[----:B------:R-:W-:Y:S02]  /*2830*/  HFMA2 R104, -R104, UR5.H0_H0, R26.H0_H0 ;  /* 0x2000000568687c31 */ /* 0x000fe4000804011a */
[----:B------:R5:W-:Y:S02]  /*2840*/  STS [R116+UR9], R103 ;  /* 0x0000006774007988 */ /* 0x000be40008000809 */
[----:B---3--:R-:W3:Y:S01]  /*2850*/  LDC R111, c[0x0][0x8b4] ;  /* 0x00022d00ff6f7b82 */ /* 0x008ee20000000800 */
[C-C-:B------:R-:W-:Y:S01]  /*2860*/  PRMT R102, R131.reuse, 0x5410, R132.reuse ;  /* 0x0000541083667816 */ /* 0x140fe20000000084 */
[----:B------:R0:W-:Y:S01]  /*2870*/  STS [R117+UR9], R129 ;  /* 0x0000008175007988 */ /* 0x0001e20008000809 */
[----:B------:R-:W-:-:S02]  /*2880*/  PRMT R132, R131, 0x7632, R132 ;  /* 0x0000763283847816 */ /* 0x000fc40000000084 */
[----:B-----5:R-:W-:-:S03]  /*2890*/  PRMT R103, R125, 0x5410, R130 ;  /* 0x000054107d677816 */ /* 0x020fc60000000082 */
[----:B------:R-:W5:Y:S01]  /*28a0*/  LDC.64 R82, c[0x0][0x8c0] ;  /* 0x00023000ff527b82 */ /* 0x000f620000000a00 */
[----:B--2---:R-:W-:Y:S02]  /*28b0*/  HSET2.BF.GE.AND R105, R34.H0_H0, R106, PT ;  /* 0x0000006a22697233 */ /* 0x004fe40003806880 */
[----:B------:R-:W-:Y:S01]  /*28c0*/  PRMT R130, R125, 0x7632, R130 ;  /* 0x000076327d827816 */ /* 0x000fe20000000082 */
[----:B------:R2:W-:Y:S02]  /*28d0*/  STS [R118+UR9], R103 ;  /* 0x0000006776007988 */ /* 0x0005e40008000809 */
[----:B------:R-:W-:Y:S02]  /*28e0*/  HFMA2 R107, -R105, UR5.H0_H0, R26.H0_H0 ;  /* 0x20000005696b7c31 */ /* 0x000fe4000804011a */
[----:B------:R1:W-:Y:S01]  /*28f0*/  STS [R108+UR9], R130 ;  /* 0x000000826c007988 */ /* 0x0003e20008000809 */
[----:B0-----:R-:W0:Y:S03]  /*2900*/  LDC R117, c[0x0][0x8d0] ;  /* 0x00023400ff757b82 */ /* 0x001e260000000800 */
[----:B------:R1:W-:Y:S01]  /*2910*/  STS [R109+UR9], R102 ;  /* 0x000000666d007988 */ /* 0x0003e20008000809 */
[----:B--2---:R-:W-:Y:S01]  /*2920*/  PRMT R103, R133, 0x5410, R134 ;  /* 0x0000541085677816 */ /* 0x004fe20000000086 */
[----:B---3--:R-:W-:-:S02]  /*2930*/  IDP.2A.LO.S16.S8 R105, R104, UR6, R111 ;  /* 0x0000000668697c26 */ /* 0x008fc4000800166f */
[----:B------:R-:W-:Y:S01]  /*2940*/  STS [R110+UR9], R132 ;  /* 0x000000846e007988 */ /* 0x000fe20008000809 */
[----:B------:R-:W2:Y:S01]  /*2950*/  LDC R111, c[0x0][0x8d4] ;  /* 0x00023500ff6f7b82 */ /* 0x000ea20000000800 */
[----:B------:R-:W-:Y:S01]  /*2960*/  PRMT R134, R133, 0x7632, R134 ;  /* 0x0000763285867816 */ /* 0x000fe20000000086 */
[----:B----4-:R-:W-:Y:S01]  /*2970*/  IDP.2A.HI.S16.S8 R104, R104, UR7, R115 ;  /* 0x0000000768687c26 */ /* 0x010fe20008003673 */
[----:B------:R3:W-:Y:S01]  /*2980*/  STS [R112+UR9], R103 ;  /* 0x0000006770007988 */ /* 0x0007e20008000809 */
[----:B-1----:R-:W-:Y:S02]  /*2990*/  SHF.R.U32.HI R108, RZ, 0x1a, R97 ;  /* 0x0000001aff6c7819 */ /* 0x002fe40000011661 */
[----:B------:R-:W-:Y:S01]  /*29a0*/  HSET2.BF.GE.AND R102, R34.H0_H0, R123, PT ;  /* 0x0000007b22667233 */ /* 0x000fe20003806880 */
[----:B------:R1:W-:Y:S01]  /*29b0*/  STS [R119+UR9], R134 ;  /* 0x0000008677007988 */ /* 0x0003e20008000809 */
[----:B------:R-:W4:Y:S01]  /*29c0*/  LDC R115, c[0x0][0x8cc] ;  /* 0x00023300ff737b82 */ /* 0x000f220000000800 */
[C---:B-----5:R-:W-:Y:S01]  /*29d0*/  IDP.2A.LO.S16.S8 R106, R107.reuse, UR6, R82 ;  /* 0x000000066b6a7c26 */ /* 0x060fe20008001652 */
[----:B------:R-:W-:Y:S01]  /*29e0*/  SHF.R.U32.HI R82, RZ, 0x1a, R96 ;  /* 0x0000001aff527819 */ /* 0x000fe20000011660 */
[----:B------:R-:W-:Y:S01]  /*29f0*/  HFMA2 R102, -R102, UR5.H0_H0, R26.H0_H0 ;  /* 0x2000000566667c31 */ /* 0x000fe2000804011a */
[----:B------:R-:W-:Y:S01]  /*2a00*/  LOP3.LUT R114, R108, 0x3e, RZ, 0xc0, !PT ;  /* 0x0000003e6c727812 */ /* 0x000fe200078ec0ff */
[----:B------:R-:W-:Y:S01]  /*2a10*/  IDP.2A.HI.S16.S8 R107, R107, UR7, R83 ;  /* 0x000000076b6b7c26 */ /* 0x000fe20008003653 */
[----:B---3--:R-:W-:-:S02]  /*2a20*/  PRMT R103, R135, 0x5410, R138 ;  /* 0x0000541087677816 */ /* 0x008fc4000000008a */
[----:B------:R-:W-:Y:S01]  /*2a30*/  PRMT R138, R135, 0x7632, R138 ;  /* 0x00007632878a7816 */ /* 0x000fe2000000008a */
[----:B-1----:R-:W1:Y:S01]  /*2a40*/  LDC R119, c[0x0][0x8d8] ;  /* 0x00023600ff777b82 */ /* 0x002e620000000800 */
[----:B------:R-:W-:Y:S01]  /*2a50*/  LOP3.LUT R108, R82, 0x3e, RZ, 0xc0, !PT ;  /* 0x0000003e526c7812 */ /* 0x000fe200078ec0ff */
[----:B------:R-:W-:Y:S01]  /*2a60*/  STS [R120+UR9], R103 ;  /* 0x0000006778007988 */ /* 0x000fe20008000809 */
[----:B------:R-:W-:Y:S01]  /*2a70*/  LOP3.LUT R109, R97, 0x7ffffff, RZ, 0xc0, !PT ;  /* 0x07ffffff616d7812 */ /* 0x000fe200078ec0ff */
[----:B0-----:R-:W-:Y:S01]  /*2a80*/  IDP.2A.HI.S16.S8 R117, R102, UR7, R117 ;  /* 0x0000000766757c26 */ /* 0x001fe20008003675 */
[CC--:B------:R-:W-:Y:S01]  /*2a90*/  SHF.L.U32 R116, R35.reuse, R114.reuse, RZ ;  /* 0x0000007223747219 */ /* 0x0c0fe200000006ff */
[----:B------:R0:W-:Y:S01]  /*2aa0*/  STS [R121+UR9], R138 ;  /* 0x0000008a79007988 */ /* 0x0001e20008000809 */
[----:B--2---:R-:W-:Y:S01]  /*2ab0*/  HSET2.BF.GE.AND R82, R34.H0_H0, R111, PT ;  /* 0x0000006f22527233 */ /* 0x004fe20003806880 */
[----:B------:R-:W2:Y:S01]  /*2ac0*/  LDC R126, c[0x0][0x8e8] ;  /* 0x00023a00ff7e7b82 */ /* 0x000ea20000000800 */
                                                                                                /* 0x40400054546e7241 */
                                                                                                /* 0x000fe2000002006d */
[----:B------:R-:W-:Y:S01]  /*2ae0*/  STS [R122+UR9], R151 ;  /* 0x000000977a007988 */ /* 0x000fe20008000809 */
[----:B------:R-:W-:Y:S01]  /*2af0*/  SHF.L.U64.HI R111, R35, R114, RZ ;  /* 0x00000072236f7219 */ /* 0x000fe200000102ff */
[----:B------:R-:W-:Y:S01]  /*2b00*/  HFMA2 R82, -R82, UR5.H0_H0, R26.H0_H0 ;  /* 0x2000000552527c31 */ /* 0x000fe2000804011a */
                                                                                                /* 0x40400054546d7241 */
                                                                                                /* 0x000fc6000000006d */
[----:B------:R-:W-:Y:S08]  /*2b20*/  BAR.SYNC 0x0 ;  /* 0x000000ff0000791d */ /* 0x000ff00000000000 */
[----:B0-----:R-:W0:Y:S01]  /*2b30*/  LDC R121, c[0x0][0x8dc] ;  /* 0x00023700ff797b82 */ /* 0x001e220000000800 */
[----:B------:R-:W-:Y:S01]  /*2b40*/  LDS R97, [R105+UR9] ;  /* 0x0000000969617984 */ /* 0x000fe20008000800 */
[----:B------:R-:W-:Y:S01]  /*2b50*/  LOP3.LUT R103, R96, 0x7ffffff, RZ, 0xc0, !PT ;  /* 0x07ffffff60677812 */ /* 0x000fe200078ec0ff */
[----:B----4-:R-:W-:Y:S01]  /*2b60*/  IDP.2A.LO.S16.S8 R118, R102, UR6, R115 ;  /* 0x0000000666767c26 */ /* 0x010fe20008001673 */
[----:B------:R-:W-:Y:S01]  /*2b70*/  LOP3.LUT R114, R110, R111, RZ, 0xfc, !PT ;  /* 0x0000006f6e727212 */ /* 0x000fe200078efcff */
[----:B------:R-:W3:Y:S01]  /*2b80*/  LDS R112, [R104+UR9] ;  /* 0x0000000968707984 */ /* 0x000ee20008000800 */
[----:B------:R-:W-:Y:S01]  /*2b90*/  LOP3.LUT R110, R109, R116, RZ, 0xfc, !PT ;  /* 0x000000746d6e7212 */ /* 0x000fe200078efcff */
[----:B-1----:R-:W-:Y:S01]  /*2ba0*/  IDP.2A.LO.S16.S8 R116, R82, UR6, R119 ;  /* 0x0000000652747c26 */ /* 0x002fe20008001677 */
                                                                                                /* 0x4040005454607241 */
                                                                                                /* 0x000fe20000000067 */
[----:B------:R-:W-:Y:S01]  /*2bc0*/  LDS R122, [R118+UR9] ;  /* 0x00000009767a7984 */ /* 0x000fe20008000800 */
[CC--:B------:R-:W-:Y:S01]  /*2bd0*/  SHF.L.U64.HI R109, R35.reuse, R108.reuse, RZ ;  /* 0x0000006c236d7219 */ /* 0x0c0fe200000102ff */
[----:B------:R-:W1:Y:S01]  /*2be0*/  LDC R119, c[0x0][0x904] ;  /* 0x00024100ff777b82 */ /* 0x000e620000000800 */
[----:B------:R-:W-:Y:S01]  /*2bf0*/  SHF.L.U32 R113, R35, R108, RZ ;  /* 0x0000006c23717219 */ /* 0x000fe200000006ff */
[----:B------:R-:W-:Y:S01]  /*2c00*/  LDS R120, [R106+UR9] ;  /* 0x000000096a787984 */ /* 0x000fe20008000800 */
[----:B------:R-:W-:-:S02]  /*2c10*/  LOP3.LUT R134, R89, 0x80008000, RZ, 0xfc, !PT ;  /* 0x8000800059867812 */ /* 0x000fc400078efcff */
[----:B------:R-:W-:Y:S01]  /*2c20*/  LOP3.LUT R111, R96, R113, RZ, 0xfc, !PT ;  /* 0x00000071606f7212 */ /* 0x000fe200078efcff */
[----:B------:R-:W-:Y:S01]  /*2c30*/  LDS R83, [R107+UR9] ;  /* 0x000000096b537984 */ /* 0x000fe20008000800 */
[----:B------:R-:W-:Y:S01]  /*2c40*/  LOP3.LUT R113, R88, 0x80008000, RZ, 0xfc, !PT ;  /* 0x8000800058717812 */ /* 0x000fe200078efcff */
[----:B------:R-:W4:Y:S01]  /*2c50*/  LDC R108, c[0x0][0x90c] ;  /* 0x00024300ff6c7b82 */ /* 0x000f220000000800 */
                                                                                                /* 0x0000008659837241 */
                                                                                                /* 0x000fe4000000006e */
                                                                                                /* 0x00000071589b7241 */
                                                                                                /* 0x000fe2000000006f */
[----:B0-----:R-:W-:Y:S01]  /*2c80*/  IDP.2A.HI.S16.S8 R115, R82, UR7, R121 ;  /* 0x0000000752737c26 */ /* 0x001fe20008003679 */
                                                                                                /* 0x4040005454527241 */
                                                                                                /* 0x000fe40000020067 */
[----:B------:R-:W0:Y:S01]  /*2ca0*/  LDS R103, [R117+UR9] ;  /* 0x0000000975677984 */ /* 0x000e220008000800 */
                                                                                                /* 0x00000071589c7241 */
                                                                                                /* 0x000fe2000000806f */
[----:B------:R-:W5:Y:S01]  /*2cc0*/  LDC R128, c[0x0][0x8fc] ;  /* 0x00023f00ff807b82 */ /* 0x000f620000000800 */
[----:B------:R-:W-:Y:S01]  /*2cd0*/  LOP3.LUT R82, R109, R82, RZ, 0xfc, !PT ;  /* 0x000000526d527212 */ /* 0x000fe200078efcff */
[----:B------:R-:W-:Y:S01]  /*2ce0*/  LDS R124, [R115+UR9] ;  /* 0x00000009737c7984 */ /* 0x000fe20008000800 */
                                                                                                /* 0x00000071589d7241 */
                                                                                                /* 0x000fc4000001006f */
                                                                                                /* 0x00000071589e7241 */
                                                                                                /* 0x000fe2000001806f */
[----:B------:R-:W1:Y:S01]  /*2d10*/  LDS R109, [R116+UR9] ;  /* 0x00000009746d7984 */ /* 0x000e620008000800 */
                                                                                                /* 0x00000071589f7241 */
                                                                                                /* 0x000fe2000002006f */
[----:B------:R-:W0:Y:S01]  /*2d30*/  LDC R132, c[0x0][0x900] ;  /* 0x00024000ff847b82 */ /* 0x000e220000000800 */
                                                                                                /* 0x0000007158a07241 */
                                                                                                /* 0x000fe4000002806f */
                                                                                                /* 0x0000007158a17241 */
                                                                                                /* 0x000fe4000003006f */
                                                                                                /* 0x00000071589a7241 */
                                                                                                /* 0x000fe4000003806f */
                                                                                                /* 0x0000007158827241 */
                                                                                                /* 0x000fe20000000052 */
[----:B------:R-:W1:Y:S01]  /*2d80*/  LDC R135, c[0x0][0x920] ;  /* 0x00024800ff877b82 */ /* 0x000e620000000800 */
                                                                                                /* 0x0000007158587241 */
                                                                                                /* 0x000fc40000008052 */
[----:B---3--:R-:W-:Y:S02]  /*2da0*/  PRMT R82, R97, 0x5410, R112 ;  /* 0x0000541061527816 */ /* 0x008fe40000000070 */
                                                                                                /* 0x0000008659957241 */
                                                                                                /* 0x000fe4000000806e */
                                                                                                /* 0x0000008659937241 */
                                                                                                /* 0x000fe2000001006e */
[----:B------:R-:W3:Y:S01]  /*2dd0*/  LDC R113, c[0x0][0x8f8] ;  /* 0x00023e00ff717b82 */ /* 0x000ee20000000800 */
                                                                                                /* 0x0000008659917241 */
                                                                                                /* 0x000fe2000001806e */
[----:B------:R-:W-:Y:S01]  /*2df0*/  HFMA2.MMA R155, R82, 1, 1, -R155 ;  /* 0x3c003c00529b7835 */ /* 0x000fe2000010009b */
                                                                                                /* 0x00000086598f7241 */
                                                                                                /* 0x000fe4000002006e */
                                                                                                /* 0x0000008659997241 */
                                                                                                /* 0x000fc4000002806e */
                                                                                                /* 0x0000008659987241 */
                                                                                                /* 0x000fe4000003006e */
                                                                                                /* 0x0000008659977241 */
                                                                                                /* 0x000fe4000003806e */
                                                                                                /* 0x0000008659967241 */
                                                                                                /* 0x000fe20000000072 */
[----:B------:R-:W2:Y:S01]  /*2e50*/  LDC R110, c[0x0][0x8ec] ;  /* 0x00023b00ff6e7b82 */ /* 0x000ea20000000800 */
                                                                                                /* 0x0000008659867241 */
                                                                                                /* 0x000fe40000008072 */
[----:B0-----:R-:W-:Y:S02]  /*2e70*/  PRMT R82, R122, 0x5410, R103 ;  /* 0x000054107a527816 */ /* 0x001fe40000000067 */
[----:B------:R-:W-:-:S02]  /*2e80*/  PRMT R111, R120, 0x5410, R83 ;  /* 0x00005410786f7816 */ /* 0x000fc40000000053 */
[----:B------:R-:W-:Y:S01]  /*2e90*/  PRMT R120, R120, 0x7632, R83 ;  /* 0x0000763278787816 */ /* 0x000fe20000000053 */
[----:B------:R-:W0:Y:S01]  /*2ea0*/  LDC R89, c[0x0][0x8e0] ;  /* 0x00023800ff597b82 */ /* 0x000e220000000800 */
[----:B------:R-:W-:Y:S01]  /*2eb0*/  HFMA2.MMA R157, R82, 1, 1, -R157 ;  /* 0x3c003c00529d7835 */ /* 0x000fe2000010009d */
[C-C-:B-1----:R-:W-:Y:S01]  /*2ec0*/  PRMT R121, R109.reuse, 0x5410, R124.reuse ;  /* 0x000054106d797816 */ /* 0x142fe2000000007c */
[----:B------:R-:W-:Y:S01]  /*2ed0*/  HADD2 R156, R111, -R156 ;  /* 0x8000009c6f9c7230 */ /* 0x000fe20000000000 */
[----:B------:R-:W-:Y:S01]  /*2ee0*/  PRMT R124, R109, 0x7632, R124 ;  /* 0x000076326d7c7816 */ /* 0x000fe2000000007c */
[----:B------:R-:W-:Y:S01]  /*2ef0*/  HADD2 R149, R120, -R149 ;  /* 0x8000009578957230 */ /* 0x000fe20000000000 */
[----:B------:R-:W-:Y:S01]  /*2f00*/  PRMT R122, R122, 0x7632, R103 ;  /* 0x000076327a7a7816 */ /* 0x000fe20000000067 */
[----:B------:R-:W-:Y:S01]  /*2f10*/  HADD2 R158, R121, -R158 ;  /* 0x8000009e799e7230 */ /* 0x000fe20000000000 */
[----:B------:R-:W1:Y:S01]  /*2f20*/  LDC R114, c[0x0][0x8e4] ;  /* 0x00023900ff727b82 */ /* 0x000e620000000800 */
                                                                                                /* 0x0000009c9b6f7241 */
                                                                                                /* 0x000fe200000003ff */
[----:B------:R-:W-:Y:S01]  /*2f40*/  HADD2 R145, R124, -R145 ;  /* 0x800000917c917230 */ /* 0x000fe20000000000 */
[----:B---3--:R-:W-:Y:S01]  /*2f50*/  HSET2.BF.GE.AND R109, R34.H0_H0, R113, PT ;  /* 0x00000071226d7233 */ /* 0x008fe20003806880 */
[----:B------:R-:W-:Y:S01]  /*2f60*/  HFMA2.MMA R147, R122, 1, 1, -R147 ;  /* 0x3c003c007a937835 */ /* 0x000fe20000100093 */
                                                                                                /* 0x0000009e9d607241 */
                                                                                                /* 0x000fc400000003ff */
[----:B------:R-:W-:Y:S01]  /*2f80*/  PRMT R112, R97, 0x7632, R112 ;  /* 0x0000763261707816 */ /* 0x000fe20000000070 */
[----:B------:R-:W3:Y:S01]  /*2f90*/  LDC.64 R82, c[0x0][0x8f0] ;  /* 0x00023c00ff527b82 */ /* 0x000ee20000000a00 */
[C---:B--2---:R-:W-:Y:S01]  /*2fa0*/  HSET2.BF.GE.AND R103, R34.reuse.H0_H0, R110, PT ;  /* 0x0000006e22677233 */ /* 0x044fe20003806880 */
[----:B------:R-:W-:Y:S01]  /*2fb0*/  IMAD R96, R96, 0x10, R111 ;  /* 0x0000001060607824 */ /* 0x000fe200078e026f */
[C---:B------:R-:W-:Y:S01]  /*2fc0*/  HSET2.BF.GE.AND R111, R34.reuse.H0_H0, R119, PT ;  /* 0x00000077226f7233 */ /* 0x040fe20003806880 */
[--C-:B------:R-:W-:Y:S01]  /*2fd0*/  HFMA2 R109, -R109, UR5.H0_H0, R26.reuse.H0_H0 ;  /* 0x200000056d6d7c31 */ /* 0x100fe2000804011a */
[----:B------:R-:W-:Y:S01]  /*2fe0*/  HFMA2.MMA R131, R112, 1, 1, -R131 ;  /* 0x3c003c0070837835 */ /* 0x000fe20000100083 */
[--C-:B------:R-:W-:Y:S01]  /*2ff0*/  HFMA2 R103, -R103, UR5.H0_H0, R26.reuse.H0_H0 ;  /* 0x2000000567677c31 */ /* 0x100fe2000804011a */
                                                                                                /* 0x0000009c9b667242 */
                                                                                                /* 0x000fe200000017ff */
[----:B------:R-:W-:Y:S01]  /*3010*/  HFMA2 R111, -R111, UR5.H0_H0, R26.H0_H0 ;  /* 0x200000056f6f7c31 */ /* 0x000fe2000804011a */
[----:B0-----:R-:W-:Y:S01]  /*3020*/  HSET2.BF.GE.AND R89, R34.H0_H0, R89, PT ;  /* 0x0000005922597233 */ /* 0x001fe20003806880 */
[----:B------:R-:W0:Y:S01]  /*3030*/  LDC R119, c[0x0][0x91c] ;  /* 0x00024700ff777b82 */ /* 0x000e220000000800 */
[----:B-----5:R-:W-:Y:S01]  /*3040*/  IDP.2A.LO.S16.S8 R139, R109, UR6, R128 ;  /* 0x000000066d8b7c26 */ /* 0x020fe20008001680 */
                                                                                                /* 0x0000009c9b617241 */
                                                                                                /* 0x000fe20000001066 */
[----:B------:R-:W-:-:S02]  /*3060*/  IDP.2A.LO.S16.S8 R136, R111, UR6, R136 ;  /* 0x000000066f887c26 */ /* 0x000fc40008001688 */
[----:B------:R-:W-:Y:S02]  /*3070*/  HFMA2 R89, -R89, UR5.H0_H0, R26.H0_H0 ;  /* 0x2000000559597c31 */ /* 0x000fe4000804011a */
[----:B----4-:R-:W-:Y:S01]  /*3080*/  IDP.2A.HI.S16.S8 R108, R111, UR7, R108 ;  /* 0x000000076f6c7c26 */ /* 0x010fe2000800366c */
[----:B------:R-:W-:Y:S01]  /*3090*/  LDS R121, [R139+UR9] ;  /* 0x000000098b797984 */ /* 0x000fe20008000800 */
[----:B------:R-:W-:Y:S01]  /*30a0*/  IDP.2A.HI.S16.S8 R129, R109, UR7, R132 ;  /* 0x000000076d817c26 */ /* 0x000fe20008003684 */
[----:B------:R-:W2:Y:S01]  /*30b0*/  LDC R111, c[0x0][0x910] ;  /* 0x00024400ff6f7b82 */ /* 0x000ea20000000800 */
[C---:B-1----:R-:W-:Y:S01]  /*30c0*/  IDP.2A.LO.S16.S8 R114, R89.reuse, UR6, R114 ;  /* 0x0000000659727c26 */ /* 0x042fe20008001672 */
[----:B------:R-:W-:Y:S01]  /*30d0*/  LDS R123, [R136+UR9] ;  /* 0x00000009887b7984 */ /* 0x000fe20008000800 */
[----:B------:R-:W-:Y:S01]  /*30e0*/  IDP.2A.HI.S16.S8 R113, R89, UR7, R126 ;  /* 0x0000000759717c26 */ /* 0x000fe2000800367e */
                                                                                                /* 0x0000009e9d667242 */
                                                                                                /* 0x000fe40000109766 */
[----:B------:R-:W-:Y:S01]  /*3100*/  LDS R126, [R114+UR9] ;  /* 0x00000009727e7984 */ /* 0x000fe20008000800 */
[C---:B---3--:R-:W-:Y:S01]  /*3110*/  IDP.2A.HI.S16.S8 R140, R103.reuse, UR7, R83 ;  /* 0x00000007678c7c26 */ /* 0x048fe20008003653 */
[----:B------:R-:W1:Y:S01]  /*3120*/  LDC R112, c[0x0][0x918] ;  /* 0x00024600ff707b82 */ /* 0x000e620000000800 */
[----:B------:R-:W-:Y:S01]  /*3130*/  IDP.2A.LO.S16.S8 R82, R103, UR6, R82 ;  /* 0x0000000667527c26 */ /* 0x000fe20008001652 */
[----:B------:R-:W3:Y:S01]  /*3140*/  LDS R127, [R113+UR9] ;  /* 0x00000009717f7984 */ /* 0x000ee20008000800 */
                                                                                                /* 0x0000009583847242 */
                                                                                                /* 0x000fc400000017ff */
                                                                                                /* 0x0000009583787241 */
                                                                                                /* 0x000fe200000003ff */
[----:B------:R-:W4:Y:S01]  /*3170*/  LDS R124, [R129+UR9] ;  /* 0x00000009817c7984 */ /* 0x000f220008000800 */
                                                                                                /* 0x0000009193597241 */
                                                                                                /* 0x000fe200000003ff */
[----:B------:R-:W5:Y:S01]  /*3190*/  LDC R83, c[0x0][0x914] ;  /* 0x00024500ff537b82 */ /* 0x000f620000000800 */
[C---:B0-----:R-:W-:Y:S01]  /*31a0*/  HSET2.BF.GE.AND R119, R34.reuse.H0_H0, R119, PT ;  /* 0x0000007722777233 */ /* 0x041fe20003806880 */
[----:B------:R-:W-:Y:S01]  /*31b0*/  LDS R128, [R82+UR9] ;  /* 0x0000000952807984 */ /* 0x000fe20008000800 */
                                                                                                /* 0x0000009e9d6e7241 */
                                                                                                /* 0x000fe20000009066 */
[----:B------:R-:W-:Y:S01]  /*31d0*/  IMAD R89, R89, 0x10, R120 ;  /* 0x0000001059597824 */ /* 0x000fe200078e0278 */
                                                                                                /* 0x00000091936d7242 */
                                                                                                /* 0x000fe20000109784 */
[----:B------:R-:W0:Y:S01]  /*31f0*/  LDS R125, [R140+UR9] ;  /* 0x000000098c7d7984 */ /* 0x000e220008000800 */
[----:B------:R-:W-:Y:S01]  /*3200*/  HFMA2 R120, -R119, UR5.H0_H0, R26.H0_H0 ;  /* 0x2000000577787c31 */ /* 0x000fe2000804011a */
[----:B--2---:R-:W-:-:S02]  /*3210*/  HSET2.BF.GE.AND R111, R34.H0_H0, R111, PT ;  /* 0x0000006f226f7233 */ /* 0x004fc40003806880 */
[----:B------:R-:W2:Y:S01]  /*3220*/  LDS R122, [R108+UR9] ;  /* 0x000000096c7a7984 */ /* 0x000ea20008000800 */
                                                                                                /* 0x0000009583677241 */
                                                                                                /* 0x000fe40000001084 */
                                                                                                /* 0x0000009193847241 */
                                                                                                /* 0x000fe2000000906d */
[----:B------:R-:W-:Y:S01]  /*3250*/  HFMA2 R119, -R111, UR5.H0_H0, R26.H0_H0 ;  /* 0x200000056f777c31 */ /* 0x000fe2000804011a */
                                                                                                /* 0x0000006e61857242 */
                                                                                                /* 0x000fe200000017ff */
[----:B------:R-:W-:Y:S01]  /*3270*/  IDP.2A.LO.S16.S8 R111, R120, UR6, R135 ;  /* 0x00000006786f7c26 */ /* 0x000fe20008001687 */
                                                                                                /* 0x0000008467787242 */
                                                                                                /* 0x000fe400000017ff */
                                                                                                /* 0x0000006e61617241 */
                                                                                                /* 0x000fe20000001085 */
[----:B-1----:R-:W-:Y:S01]  /*32a0*/  IDP.2A.HI.S16.S8 R112, R119, UR7, R112 ;  /* 0x0000000777707c26 */ /* 0x002fe20008003670 */
                                                                                                /* 0x0000008467677241 */
                                                                                                /* 0x000fc40000001078 */
                                                                                                /* 0x200000ff6d6d7241 */
                                                                                                /* 0x000fe20000001078 */
[----:B-----5:R-:W-:Y:S01]  /*32d0*/  IDP.2A.LO.S16.S8 R110, R119, UR6, R83 ;  /* 0x00000006776e7c26 */ /* 0x020fe20008001653 */
[----:B------:R-:W-:Y:S01]  /*32e0*/  LDS R120, [R112+UR9] ;  /* 0x0000000970787984 */ /* 0x000fe20008000800 */
                                                                                                /* 0x200000ff66667241 */
                                                                                                /* 0x000fc60000001085 */
[----:B------:R-:W1:Y:S04]  /*3300*/  LDS R83, [R111+UR9] ;  /* 0x000000096f537984 */ /* 0x000e680008000800 */
[----:B------:R-:W5:Y:S01]  /*3310*/  LDS R119, [R110+UR9] ;  /* 0x000000096e777984 */ /* 0x000f620008000800 */
[C-C-:B---3--:R-:W-:Y:S02]  /*3320*/  PRMT R132, R126.reuse, 0x5410, R127.reuse ;  /* 0x000054107e847816 */ /* 0x148fe4000000007f */
[----:B------:R-:W-:Y:S02]  /*3330*/  PRMT R126, R126, 0x7632, R127 ;  /* 0x000076327e7e7816 */ /* 0x000fe4000000007f */
[C-C-:B----4-:R-:W-:Y:S02]  /*3340*/  PRMT R133, R121.reuse, 0x7632, R124.reuse ;  /* 0x0000763279857816 */ /* 0x150fe4000000007c */
[----:B------:R-:W-:Y:S01]  /*3350*/  HFMA2.MMA R159, R132, 1, 1, -R159 ;  /* 0x3c003c00849f7835 */ /* 0x000fe2000010009f */
[----:B------:R-:W-:Y:S01]  /*3360*/  PRMT R132, R121, 0x5410, R124 ;  /* 0x0000541079847816 */ /* 0x000fe2000000007c */
[----:B------:R-:W-:Y:S01]  /*3370*/  HFMA2.MMA R143, R126, 1, 1, -R143 ;  /* 0x3c003c007e8f7835 */ /* 0x000fe2000010008f */
[----:B------:R-:W-:Y:S01]  /*3380*/  PRMT R124, R124, 0x5410, R98 ;  /* 0x000054107c7c7816 */ /* 0x000fe20000000062 */
[----:B------:R-:W-:Y:S01]  /*3390*/  HFMA2.MMA R152, R133, 1, 1, -R152 ;  /* 0x3c003c0085987835 */ /* 0x000fe20000100098 */
[----:B0-----:R-:W-:-:S02]  /*33a0*/  PRMT R127, R128, 0x5410, R125 ;  /* 0x00005410807f7816 */ /* 0x001fc4000000007d */
[----:B------:R-:W-:Y:S01]  /*33b0*/  HFMA2.MMA R161, R132, 1, 1, -R161 ;  /* 0x3c003c0084a17835 */ /* 0x000fe200001000a1 */
[----:B------:R-:W-:Y:S02]  /*33c0*/  PRMT R128, R128, 0x7632, R125 ;  /* 0x0000763280807816 */ /* 0x000fe4000000007d */
[C-C-:B--2---:R-:W-:Y:S01]  /*33d0*/  PRMT R125, R123.reuse, 0x5410, R122.reuse ;  /* 0x000054107b7d7816 */ /* 0x144fe2000000007a */
[----:B------:R-:W-:Y:S01]  /*33e0*/  HADD2 R160, R127, -R160 ;  /* 0x800000a07fa07230 */ /* 0x000fe20000000000 */
[----:B------:R-:W-:Y:S01]  /*33f0*/  PRMT R132, R123, 0x7632, R122 ;  /* 0x000076327b847816 */ /* 0x000fe2000000007a */
[----:B------:R-:W-:Y:S02]  /*3400*/  HADD2 R153, R128, -R153 ;  /* 0x8000009980997230 */ /* 0x000fe40000000000 */
[----:B------:R-:W-:Y:S01]  /*3410*/  HADD2 R154, R125, -R154 ;  /* 0x8000009a7d9a7230 */ /* 0x000fe20000000000 */
                                                                                                /* 0x000000a09f7d7241 */
                                                                                                /* 0x000fe200000003ff */
[----:B------:R-:W-:Y:S01]  /*3430*/  HADD2 R151, R132, -R151 ;  /* 0x8000009784977230 */ /* 0x000fe20000000000 */
                                                                                                /* 0x000000a09f7f7242 */
                                                                                                /* 0x000fc400002017ff */
                                                                                                /* 0x0000009aa17a7241 */
                                                                                                /* 0x000fe400000003ff */
                                                                                                /* 0x000000a09f797241 */
                                                                                                /* 0x000fe4000000107f */
                                                                                                /* 0x0000009aa17b7242 */
                                                                                                /* 0x000fe2000030977f */
[----:B------:R-:W-:Y:S01]  /*3480*/  IMAD R125, R122, 0x10, R125 ;  /* 0x000000107a7d7824 */ /* 0x000fe200078e027d */
                                                                                                /* 0x000000998f7e7242 */
                                                                                                /* 0x000fc600002017ff */
[----:B------:R-:W-:Y:S01]  /*34a0*/  IMAD R122, R125, 0x100, R96 ;  /* 0x000001007d7a7824 */ /* 0x000fe200078e0260 */
[C---:B-1----:R-:W-:Y:S02]  /*34b0*/  PRMT R124, R83.reuse, 0x7610, R124 ;  /* 0x00007610537c7816 */ /* 0x042fe4000000007c */
[----:B------:R-:W-:Y:S02]  /*34c0*/  PRMT R127, R83, 0x7632, R127 ;  /* 0x00007632537f7816 */ /* 0x000fe4000000007f */
[----:B-----5:R-:W-:Y:S02]  /*34d0*/  PRMT R125, R119, 0x5410, R120 ;  /* 0x00005410777d7816 */ /* 0x020fe40000000078 */
[----:B------:R-:W-:Y:S01]  /*34e0*/  HFMA2.MMA R83, R124, 1, 1, -R88 ;  /* 0x3c003c007c537835 */ /* 0x000fe20000100058 */
[----:B------:R-:W-:Y:S02]  /*34f0*/  PRMT R127, R127, 0x5410, R98 ;  /* 0x000054107f7f7816 */ /* 0x000fe40000000062 */
[----:B------:R-:W-:Y:S01]  /*3500*/  HADD2 R130, R125, -R130 ;  /* 0x800000827d827230 */ /* 0x000fe20000000000 */
                                                                                                /* 0x000000998f7d7241 */
                                                                                                /* 0x000fc400000003ff */
                                                                                                /* 0x00000097987c7241 */
                                                                                                /* 0x000fe200000003ff */
[----:B------:R-:W-:Y:S01]  /*3530*/  HFMA2.MMA R134, R127, 1, 1, -R134 ;  /* 0x3c003c007f867835 */ /* 0x000fe20000100086 */
                                                                                                /* 0x0000009aa1607241 */
                                                                                                /* 0x000fe4000000907b */
                                                                                                /* 0x000000998f587241 */
                                                                                                /* 0x000fe2000000107e */
[----:B------:R-:W-:Y:S01]  /*3560*/  IMAD R124, R124, 0x10, R125 ;  /* 0x000000107c7c7824 */ /* 0x000fe200078e027d */
[----:B------:R-:W-:Y:S02]  /*3570*/  PRMT R125, R119, 0x7632, R120 ;  /* 0x00007632777d7816 */ /* 0x000fe40000000078 */
                                                                                                /* 0x0000009798787242 */
                                                                                                /* 0x000fe2000030977e */
[----:B------:R-:W-:Y:S01]  /*3590*/  IMAD R89, R124, 0x100, R89 ;  /* 0x000001007c597824 */ /* 0x000fe200078e0259 */
                                                                                                /* 0x00000060797c7242 */
                                                                                                /* 0x000fe200000017ff */
[----:B------:R-:W-:Y:S01]  /*35b0*/  HADD2 R150, R125, -R150 ;  /* 0x800000967d967230 */ /* 0x000fe20000000000 */
                                                                                                /* 0x0000005382777241 */
                                                                                                /* 0x000fc400000003ff */
                                                                                                /* 0x0000006079607241 */
                                                                                                /* 0x000fe4000000107c */
                                                                                                /* 0x00000097987d7241 */
                                                                                                /* 0x000fe20000009078 */
[----:B------:R-:W-:Y:S01]  /*35f0*/  IMAD R122, R119, 0x10000, R122 ;  /* 0x00010000777a7824 */ /* 0x000fe200078e027a */
                                                                                                /* 0x00000086967e7241 */
                                                                                                /* 0x000fe400000003ff */
                                                                                                /* 0x240000667b667241 */
                                                                                                /* 0x000fe2000000107c */
[----:B------:R-:W0:Y:S01]  /*3620*/  POPC R119, R122 ;  /* 0x0000007a00777309 */ /* 0x000e220000000000 */
                                                                                                /* 0x0000006061797242 */
                                                                                                /* 0x000fe200000017ff */
[----:B------:R-:W-:Y:S01]  /*3640*/  IMAD R89, R126, 0x10000, R89 ;  /* 0x000100007e597824 */ /* 0x000fe200078e0259 */
                                                                                                /* 0x0000007d587f7242 */
                                                                                                /* 0x000fc400000017ff */
                                                                                                /* 0x200000ff66667241 */
                                                                                                /* 0x000fe40000001079 */
                                                                                                /* 0x0000007d58587241 */
                                                                                                /* 0x000fe4000000107f */
[----:B------:R-:W1:Y:S01]  /*3680*/  POPC R125, R89 ;  /* 0x00000059007d7309 */ /* 0x000e620000000000 */
                                                                                                /* 0x0000005382667242 */
                                                                                                /* 0x000fe40000409766 */
                                                                                                /* 0x2400006d786d7241 */
                                                                                                /* 0x000fe4000000107f */
                                                                                                /* 0x0000005867787242 */
                                                                                                /* 0x000fe400000017ff */
                                                                                                /* 0x0000006061607241 */
                                                                                                /* 0x000fc40000001079 */
                                                                                                /* 0x0000005382617241 */
                                                                                                /* 0x000fe40000009066 */
                                                                                                /* 0x0000005867797241 */
                                                                                                /* 0x000fe40000001078 */
                                                                                                /* 0x0000006160677242 */
                                                                                                /* 0x000fe400000017ff */
                                                                                                /* 0x200000ff6d6d7241 */
                                                                                                /* 0x000fe40000001078 */
[----:B0-----:R-:W-:Y:S02]  /*3710*/  LOP3.LUT R119, R119, 0x1, RZ, 0xc0, !PT ;  /* 0x0000000177777812 */ /* 0x001fe400078ec0ff */
                                                                                                /* 0x200000ff66667241 */
                                                                                                /* 0x000fc40000001067 */
                                                                                                /* 0x00000086967b7242 */
                                                                                                /* 0x000fe2000040976d */
[----:B------:R-:W-:Y:S01]  /*3740*/  IMAD.MOV R119, RZ, RZ, -R119 ;  /* 0x000000ffff777224 */ /* 0x000fe200078e0a77 */
[----:B-1----:R-:W-:Y:S02]  /*3750*/  LOP3.LUT R125, R125, 0x1, RZ, 0xc0, !PT ;  /* 0x000000017d7d7812 */ /* 0x002fe400078ec0ff */
                                                                                                /* 0x00000061606d7241 */
                                                                                                /* 0x000fe20000001067 */
[C---:B------:R-:W-:Y:S01]  /*3770*/  IMAD.SHL.U32 R96, R102.reuse, 0x2, RZ ;  /* 0x0000000266607824 */ /* 0x040fe200078e00ff */
                                                                                                /* 0x00000086967c7241 */
                                                                                                /* 0x000fe2000000907b */
[----:B------:R-:W-:Y:S01]  /*3790*/  IMAD.MOV R88, RZ, RZ, -R125 ;  /* 0x000000ffff587224 */ /* 0x000fe200078e0a7d */
[----:B------:R-:W-:Y:S01]  /*37a0*/  LOP3.LUT R103, R122, 0x7ffff, R119, 0x78, !PT ;  /* 0x0007ffff7a677812 */ /* 0x000fe200078e7877 */
[----:B------:R-:W-:Y:S01]  /*37b0*/  IMAD.SHL.U32 R102, R102, 0x8000000, RZ ;  /* 0x0800000066667824 */ /* 0x000fe200078e00ff */
                                                                                                /* 0x0000007c797a7242 */
                                                                                                /* 0x000fc400000017ff */
[----:B------:R-:W-:Y:S02]  /*37d0*/  LOP3.LUT R120, R96, 0x3e, RZ, 0xc0, !PT ;  /* 0x0000003e60787812 */ /* 0x000fe400078ec0ff */
[----:B------:R-:W-:Y:S01]  /*37e0*/  LOP3.LUT R97, R89, 0x7ffff, R88, 0x78, !PT ;  /* 0x0007ffff59617812 */ /* 0x000fe200078e7858 */
[----:B------:R-:W-:Y:S01]  /*37f0*/  HMUL2 R88, R109, R90 ;  /* 0x0000005a6d587232 */ /* 0x000fe20000000000 */
                                                                                                /* 0x0000007c79797241 */
                                                                                                /* 0x000fe4000000107a */
                                                                                                /* 0x40400054546d7241 */
                                                                                                /* 0x000fe40000020067 */
[----:B------:R-:W-:Y:S02]  /*3820*/  SHF.L.U64.HI R132, R35, R120, RZ ;  /* 0x0000007823847219 */ /* 0x000fe400000102ff */
                                                                                                /* 0x200000ff7b607241 */
                                                                                                /* 0x000fc4000000107a */
                                                                                                /* 0x4040005454597241 */
                                                                                                /* 0x000fe40000000067 */
[----:B------:R-:W-:Y:S01]  /*3850*/  SHF.L.U32 R122, R35, R120, RZ ;  /* 0x00000078237a7219 */ /* 0x000fe200000006ff */
[----:B------:R-:W-:Y:S01]  /*3860*/  IMAD.SHL.U32 R120, R96, 0x2, RZ ;  /* 0x0000000260787824 */ /* 0x000fe200078e00ff */
[----:B------:R-:W-:Y:S02]  /*3870*/  HMNMX2 R88, |R88|, 65504, 65504, PT ;  /* 0x7bff7bff58587840 */ /* 0x000fe40003800200 */
[----:B------:R-:W-:Y:S01]  /*3880*/  LOP3.LUT R132, R109, R132, RZ, 0xfc, !PT ;  /* 0x000000846d847212 */ /* 0x000fe200078efcff */
[----:B------:R-:W-:Y:S01]  /*3890*/  HFMA2.MMA R109, R121, R90, -RZ ;  /* 0x0000005a796d7235 */ /* 0x000fe200001000ff */
[----:B------:R-:W-:Y:S02]  /*38a0*/  LOP3.LUT R119, R89, R122, RZ, 0xfc, !PT ;  /* 0x0000007a59777212 */ /* 0x000fe400078efcff */
[----:B------:R-:W-:-:S02]  /*38b0*/  LOP3.LUT R89, R88, 0x80008000, RZ, 0xfc, !PT ;  /* 0x8000800058597812 */ /* 0x000fc400078efcff */
[----:B------:R-:W-:Y:S02]  /*38c0*/  LOP3.LUT R138, R120, 0x3e, RZ, 0xc0, !PT ;  /* 0x0000003e788a7812 */ /* 0x000fe400078ec0ff */
                                                                                                /* 0x00000059587e7241 */
                                                                                                /* 0x000fe40000000077 */
                                                                                                /* 0x00000059587d7241 */
                                                                                                /* 0x000fe40000008077 */
                                                                                                /* 0x00000059587c7241 */
                                                                                                /* 0x000fe20000010077 */
[----:B------:R-:W-:Y:S01]  /*3900*/  HADD2 R155, R155, R126 ;  /* 0x0000007e9b9b7230 */ /* 0x000fe20000000000 */
                                                                                                /* 0x00000059587b7241 */
                                                                                                /* 0x000fe40000018077 */
                                                                                                /* 0x00000059587a7241 */
                                                                                                /* 0x000fe20000020077 */
[----:B------:R-:W-:Y:S01]  /*3930*/  HFMA2.MMA R156, R156, 1, 1, R125 ;  /* 0x3c003c009c9c7835 */ /* 0x000fe2000000007d */
                                                                                                /* 0x0000005958797241 */
                                                                                                /* 0x000fe20000028077 */
[----:B------:R-:W-:Y:S01]  /*3950*/  HADD2 R157, R157, R124 ;  /* 0x0000007c9d9d7230 */ /* 0x000fe20000000000 */
                                                                                                /* 0x0000005958787241 */
                                                                                                /* 0x000fe20000030077 */
[----:B------:R-:W-:Y:S01]  /*3970*/  HFMA2.MMA R158, R158, 1, 1, R123 ;  /* 0x3c003c009e9e7835 */ /* 0x000fe2000000007b */
                                                                                                /* 0x0000005958807241 */
                                                                                                /* 0x000fe20000000084 */
[----:B------:R-:W-:Y:S01]  /*3990*/  HADD2 R159, R159, R122 ;  /* 0x0000007a9f9f7230 */ /* 0x000fe20000000000 */
                                                                                                /* 0x0000005958777241 */
                                                                                                /* 0x000fe20000038077 */
[----:B------:R-:W-:Y:S01]  /*39b0*/  HFMA2.MMA R160, R160, 1, 1, R121 ;  /* 0x3c003c00a0a07835 */ /* 0x000fe20000000079 */
                                                                                                /* 0x0000005958847241 */
                                                                                                /* 0x000fe20000008084 */
[----:B------:R-:W-:Y:S01]  /*39d0*/  HADD2 R128, R130, R128 ;  /* 0x0000008082807230 */ /* 0x000fe20000000000 */
[----:B------:R-:W-:Y:S01]  /*39e0*/  HMNMX2 R89, |R109|, 65504, 65504, PT ;  /* 0x7bff7bff6d597840 */ /* 0x000fe20003800200 */
[----:B------:R-:W-:Y:S01]  /*39f0*/  HADD2 R161, R161, R120 ;  /* 0x00000078a1a17230 */ /* 0x000fe20000000000 */
                                                                                                /* 0x40400054547f7241 */
                                                                                                /* 0x000fe20000000061 */
[----:B------:R-:W-:Y:S01]  /*3a10*/  HADD2 R132, R83.H0_H0, R132.H0_H0 ;  /* 0x2000008453847230 */ /* 0x000fe20000000800 */
[CC--:B------:R-:W-:Y:S01]  /*3a20*/  SHF.L.U32 R142, R35.reuse, R138.reuse, RZ ;  /* 0x0000008a238e7219 */ /* 0x0c0fe200000006ff */
[----:B------:R-:W-:Y:S01]  /*3a30*/  HFMA2.MMA R154, R154, 1, 1, R119 ;  /* 0x3c003c009a9a7835 */ /* 0x000fe20000000077 */
[----:B------:R-:W-:-:S02]  /*3a40*/  SHF.L.U64.HI R138, R35, R138, RZ ;  /* 0x0000008a238a7219 */ /* 0x000fc400000102ff */
                                                                                                /* 0x40400054546d7241 */
                                                                                                /* 0x000fe40000020061 */
[----:B------:R-:W-:Y:S02]  /*3a60*/  LOP3.LUT R127, R127, R142, RZ, 0xfc, !PT ;  /* 0x0000008e7f7f7212 */ /* 0x000fe400078efcff */
[----:B------:R-:W-:Y:S02]  /*3a70*/  LOP3.LUT R162, R89, 0x80008000, RZ, 0xfc, !PT ;  /* 0x8000800059a27812 */ /* 0x000fe400078efcff */
[----:B------:R-:W-:Y:S02]  /*3a80*/  LOP3.LUT R109, R109, R138, RZ, 0xfc, !PT ;  /* 0x0000008a6d6d7212 */ /* 0x000fe400078efcff */
                                                                                                /* 0x000000a2598a7241 */
                                                                                                /* 0x000fe4000000007f */
                                                                                                /* 0x000000a259877241 */
                                                                                                /* 0x000fc4000000807f */
                                                                                                /* 0x000000a259947241 */
                                                                                                /* 0x000fe4000001007f */
[----:B------:R-:W-:Y:S01]  /*3ac0*/  HFMA2.MMA R131, R131, 1, 1, R138 ;  /* 0x3c003c0083837835 */ /* 0x000fe2000000008a */
[----:B------:R-:W-:Y:S01]  /*3ad0*/  HADD2 R135, R149, R135 ;  /* 0x0000008795877230 */ /* 0x000fe20000000000 */
                                                                                                /* 0x000000a259927241 */
                                                                                                /* 0x000fe2000001807f */
[----:B------:R-:W0:Y:S01]  /*3af0*/  LDC R149, c[0x0][0x978] ;  /* 0x00025e00ff957b82 */ /* 0x000e220000000800 */
[----:B------:R-:W-:Y:S01]  /*3b00*/  HFMA2.MMA R147, R147, 1, 1, R148 ;  /* 0x3c003c0093937835 */ /* 0x000fe20000000094 */
                                                                                                /* 0x000000a259907241 */
                                                                                                /* 0x000fe4000002007f */
[C-C-:B------:R-:W-:Y:S01]  /*3b20*/  PRMT R83, R156.reuse, 0x5410, R135.reuse ;  /* 0x000054109c537816 */ /* 0x140fe20000000087 */
[----:B------:R-:W-:Y:S01]  /*3b30*/  HADD2 R145, R145, R146 ;  /* 0x0000009291917230 */ /* 0x000fe20000000000 */
[----:B------:R-:W-:-:S02]  /*3b40*/  PRMT R135, R156, 0x7632, R135 ;  /* 0x000076329c877816 */ /* 0x000fc40000000087 */
[C-C-:B------:R-:W-:Y:S01]  /*3b50*/  PRMT R130, R155.reuse, 0x5410, R131.reuse ;  /* 0x000054109b827816 */ /* 0x140fe20000000083 */
[----:B------:R-:W-:Y:S01]  /*3b60*/  HFMA2.MMA R143, R143, 1, 1, R144 ;  /* 0x3c003c008f8f7835 */ /* 0x000fe20000000090 */
[----:B------:R-:W-:Y:S02]  /*3b70*/  PRMT R131, R155, 0x7632, R131 ;  /* 0x000076329b837816 */ /* 0x000fe40000000083 */
                                                                                                /* 0x000000a2598e7241 */
                                                                                                /* 0x000fe2000002807f */
[----:B------:R-:W-:Y:S01]  /*3b90*/  STS [R105+UR9], R130 ;  /* 0x0000008269007988 */ /* 0x000fe20008000809 */
                                                                                                /* 0x000000a2598d7241 */
                                                                                                /* 0x000fe4000003007f */
                                                                                                /* 0x000000a259897241 */
                                                                                                /* 0x000fe2000003807f */
[----:B------:R1:W-:Y:S01]  /*3bc0*/  STS [R104+UR9], R131 ;  /* 0x0000008368007988 */ /* 0x0003e20008000809 */
[----:B------:R-:W-:Y:S01]  /*3bd0*/  HADD2 R142, R153, R142 ;  /* 0x0000008e998e7230 */ /* 0x000fe20000000000 */
                                                                                                /* 0x000000a2597f7241 */
                                                                                                /* 0x000fe2000000006d */
[----:B------:R-:W-:Y:S01]  /*3bf0*/  HFMA2.MMA R141, R152, 1, 1, R141 ;  /* 0x3c003c00988d7835 */ /* 0x000fe2000000008d */
[----:B------:R2:W-:Y:S01]  /*3c00*/  STS [R106+UR9], R83 ;  /* 0x000000536a007988 */ /* 0x0005e20008000809 */
[----:B------:R-:W-:Y:S01]  /*3c10*/  HADD2 R137, R151, R137 ;  /* 0x0000008997897230 */ /* 0x000fe20000000000 */
                                                                                                /* 0x000000a259857241 */
                                                                                                /* 0x000fc4000000806d */
[----:B------:R3:W-:Y:S01]  /*3c30*/  STS [R107+UR9], R135 ;  /* 0x000000876b007988 */ /* 0x0007e20008000809 */
[----:B------:R-:W-:Y:S01]  /*3c40*/  HFMA2.MMA R127, R150, 1, 1, R127 ;  /* 0x3c003c00967f7835 */ /* 0x000fe2000000007f */
[----:B-1----:R-:W1:Y:S01]  /*3c50*/  LDC R104, c[0x0][0x928] ;  /* 0x00024a00ff687b82 */ /* 0x002e620000000800 */
[C-C-:B------:R-:W-:Y:S01]  /*3c60*/  PRMT R105, R154.reuse, 0x5410, R137.reuse ;  /* 0x000054109a697816 */ /* 0x140fe20000000089 */
[----:B------:R-:W-:Y:S01]  /*3c70*/  HADD2 R133, R134.H0_H0, R133.H0_H0 ;  /* 0x2000008586857230 */ /* 0x000fe20000000800 */
[----:B------:R-:W-:Y:S02]  /*3c80*/  PRMT R137, R154, 0x7632, R137 ;  /* 0x000076329a897816 */ /* 0x000fe40000000089 */
[C-C-:B--2---:R-:W-:Y:S02]  /*3c90*/  PRMT R83, R157.reuse, 0x5410, R147.reuse ;  /* 0x000054109d537816 */ /* 0x144fe40000000093 */
[----:B------:R-:W-:Y:S01]  /*3ca0*/  PRMT R147, R157, 0x7632, R147 ;  /* 0x000076329d937816 */ /* 0x000fe20000000093 */
[----:B------:R-:W2:Y:S01]  /*3cb0*/  LDC R106, c[0x0][0x934] ;  /* 0x00024d00ff6a7b82 */ /* 0x000ea20000000800 */
[----:B------:R-:W-:Y:S01]  /*3cc0*/  PRMT R132, R132, 0x5410, R133 ;  /* 0x0000541084847816 */ /* 0x000fe20000000085 */
[----:B------:R4:W-:Y:S01]  /*3cd0*/  STS [R118+UR9], R83 ;  /* 0x0000005376007988 */ /* 0x0009e20008000809 */
[----:B------:R-:W-:-:S02]  /*3ce0*/  SHF.R.U32.HI R109, RZ, 0x1a, R95 ;  /* 0x0000001aff6d7819 */ /* 0x000fc4000001165f */
[----:B------:R-:W-:Y:S01]  /*3cf0*/  LOP3.LUT R95, R95, 0x7ffffff, RZ, 0xc0, !PT ;  /* 0x07ffffff5f5f7812 */ /* 0x000fe200078ec0ff */
[----:B------:R5:W-:Y:S01]  /*3d00*/  STS [R117+UR9], R147 ;  /* 0x0000009375007988 */ /* 0x000be20008000809 */
[----:B------:R-:W-:Y:S01]  /*3d10*/  LOP3.LUT R162, R109, 0x3e, RZ, 0xc0, !PT ;  /* 0x0000003e6da27812 */ /* 0x000fe200078ec0ff */
[----:B---3--:R-:W3:Y:S01]  /*3d20*/  LDC R107, c[0x0][0x940] ;  /* 0x00025000ff6b7b82 */ /* 0x008ee20000000800 */
                                                                                                /* 0x40400054546d7241 */
                                                                                                /* 0x000fe4000002005f */
[----:B------:R-:W-:Y:S02]  /*3d40*/  SHF.L.U64.HI R164, R35, R162, RZ ;  /* 0x000000a223a47219 */ /* 0x000fe400000102ff */
[C-C-:B----4-:R-:W-:Y:S02]  /*3d50*/  PRMT R83, R158.reuse, 0x5410, R145.reuse ;  /* 0x000054109e537816 */ /* 0x150fe40000000091 */
[----:B------:R-:W-:Y:S01]  /*3d60*/  PRMT R145, R158, 0x7632, R145 ;  /* 0x000076329e917816 */ /* 0x000fe20000000091 */
[----:B-----5:R-:W4:Y:S01]  /*3d70*/  LDC R117, c[0x0][0x938] ;  /* 0x00024e00ff757b82 */ /* 0x020f220000000800 */
[----:B-1----:R-:W-:Y:S01]  /*3d80*/  HSET2.BF.GE.AND R104, R34.H0_H0, R104, PT ;  /* 0x0000006822687233 */ /* 0x002fe20003806880 */
[----:B------:R1:W-:Y:S01]  /*3d90*/  STS [R116+UR9], R83 ;  /* 0x0000005374007988 */ /* 0x0003e20008000809 */
                                                                                                /* 0x40400054545f7241 */
                                                                                                /* 0x000fc4000000005f */
[----:B------:R-:W-:Y:S01]  /*3db0*/  SHF.L.U32 R162, R35, R162, RZ ;  /* 0x000000a223a27219 */ /* 0x000fe200000006ff */
[----:B------:R5:W-:Y:S01]  /*3dc0*/  STS [R115+UR9], R145 ;  /* 0x0000009173007988 */ /* 0x000be20008000809 */
[----:B------:R-:W-:Y:S01]  /*3dd0*/  HFMA2 R104, -R104, UR5.H0_H0, R26.H0_H0 ;  /* 0x2000000568687c31 */ /* 0x000fe2000804011a */
[----:B------:R-:W0:Y:S01]  /*3de0*/  LDC R131, c[0x0][0x93c] ;  /* 0x00024f00ff837b82 */ /* 0x000e220000000800 */
[----:B--2---:R-:W-:Y:S02]  /*3df0*/  HSET2.BF.GE.AND R106, R34.H0_H0, R106, PT ;  /* 0x0000006a226a7233 */ /* 0x004fe40003806880 */
[----:B------:R-:W-:Y:S02]  /*3e00*/  LOP3.LUT R95, R95, R162, RZ, 0xfc, !PT ;  /* 0x000000a25f5f7212 */ /* 0x000fe400078efcff */
[C-C-:B-1----:R-:W-:Y:S01]  /*3e10*/  PRMT R83, R159.reuse, 0x5410, R143.reuse ;  /* 0x000054109f537816 */ /* 0x142fe2000000008f */
[----:B------:R-:W-:Y:S01]  /*3e20*/  HFMA2 R106, -R106, UR5.H0_H0, R26.H0_H0 ;  /* 0x200000056a6a7c31 */ /* 0x000fe2000804011a */
[----:B------:R-:W-:Y:S01]  /*3e30*/  PRMT R143, R159, 0x7632, R143 ;  /* 0x000076329f8f7816 */ /* 0x000fe2000000008f */
[----:B-----5:R-:W1:Y:S01]  /*3e40*/  LDC R115, c[0x0][0x930] ;  /* 0x00024c00ff737b82 */ /* 0x020e620000000800 */
[----:B---3--:R-:W-:Y:S01]  /*3e50*/  HSET2.BF.GE.AND R107, R34.H0_H0, R107, PT ;  /* 0x0000006b226b7233 */ /* 0x008fe20003806880 */
[----:B------:R2:W-:Y:S01]  /*3e60*/  STS [R114+UR9], R83 ;  /* 0x0000005372007988 */ /* 0x0005e20008000809 */
[----:B------:R-:W-:-:S02]  /*3e70*/  LOP3.LUT R109, R109, R164, RZ, 0xfc, !PT ;  /* 0x000000a46d6d7212 */ /* 0x000fc400078efcff */
[----:B------:R-:W-:Y:S01]  /*3e80*/  SHF.R.U32.HI R126, RZ, 0x1a, R94 ;  /* 0x0000001aff7e7819 */ /* 0x000fe2000001165e */
[----:B------:R3:W-:Y:S01]  /*3e90*/  STS [R113+UR9], R143 ;  /* 0x0000008f71007988 */ /* 0x0007e20008000809 */
                                                                                                /* 0x4040005454a27241 */
                                                                                                /* 0x000fe200000200a3 */
[----:B------:R-:W5:Y:S01]  /*3eb0*/  LDC R135, c[0x0][0x944] ;  /* 0x00025100ff877b82 */ /* 0x000f620000000800 */
[----:B------:R-:W-:Y:S02]  /*3ec0*/  LOP3.LUT R94, R126, 0x3e, RZ, 0xc0, !PT ;  /* 0x0000003e7e5e7812 */ /* 0x000fe400078ec0ff */
                                                                                                /* 0x40400054547e7241 */
                                                                                                /* 0x000fe400000000a3 */
[C-C-:B--2---:R-:W-:Y:S02]  /*3ee0*/  PRMT R83, R160.reuse, 0x5410, R142.reuse ;  /* 0x00005410a0537816 */ /* 0x144fe4000000008e */
[----:B------:R-:W-:Y:S01]  /*3ef0*/  PRMT R142, R160, 0x7632, R142 ;  /* 0x00007632a08e7816 */ /* 0x000fe2000000008e */
[----:B------:R-:W2:Y:S01]  /*3f00*/  LDC R114, c[0x0][0x94c] ;  /* 0x00025300ff727b82 */ /* 0x000ea20000000800 */
[CC--:B------:R-:W-:Y:S01]  /*3f10*/  SHF.L.U32 R163, R35.reuse, R94.reuse, RZ ;  /* 0x0000005e23a37219 */ /* 0x0c0fe200000006ff */
[----:B------:R0:W-:Y:S01]  /*3f20*/  STS [R82+UR9], R83 ;  /* 0x0000005352007988 */ /* 0x0001e20008000809 */
[----:B------:R-:W-:-:S02]  /*3f30*/  SHF.L.U64.HI R165, R35, R94, RZ ;  /* 0x0000005e23a57219 */ /* 0x000fc400000102ff */
[----:B------:R-:W-:Y:S01]  /*3f40*/  LOP3.LUT R126, R126, R163, RZ, 0xfc, !PT ;  /* 0x000000a37e7e7212 */ /* 0x000fe200078efcff */
[----:B------:R-:W-:Y:S01]  /*3f50*/  STS [R140+UR9], R142 ;  /* 0x0000008e8c007988 */ /* 0x000fe20008000809 */
[----:B------:R-:W-:Y:S01]  /*3f60*/  LOP3.LUT R163, R93, 0x80008000, RZ, 0xfc, !PT ;  /* 0x800080005da37812 */ /* 0x000fe200078efcff */
[----:B---3--:R-:W3:Y:S01]  /*3f70*/  LDC R113, c[0x0][0x92c] ;  /* 0x00024b00ff717b82 */ /* 0x008ee20000000800 */
[----:B------:R-:W-:Y:S02]  /*3f80*/  LOP3.LUT R162, R165, R162, RZ, 0xfc, !PT ;  /* 0x000000a2a5a27212 */ /* 0x000fe400078efcff */
                                                                                                /* 0x000000a35d5e7241 */
                                                                                                /* 0x000fe4000000007e */
[C-C-:B0-----:R-:W-:Y:S02]  /*3fa0*/  PRMT R82, R161.reuse, 0x5410, R141.reuse ;  /* 0x00005410a1527816 */ /* 0x141fe4000000008d */
[----:B------:R-:W-:Y:S01]  /*3fb0*/  PRMT R141, R161, 0x7632, R141 ;  /* 0x00007632a18d7816 */ /* 0x000fe2000000008d */
[----:B------:R-:W0:Y:S01]  /*3fc0*/  LDC R116, c[0x0][0x958] ;  /* 0x00025600ff747b82 */ /* 0x000e220000000800 */
                                                                                                /* 0x000000a35d777241 */
                                                                                                /* 0x000fe2000000807e */
[----:B------:R1:W-:Y:S01]  /*3fe0*/  STS [R139+UR9], R82 ;  /* 0x000000528b007988 */ /* 0x0003e20008000809 */
                                                                                                /* 0x000000a35d787241 */
                                                                                                /* 0x000fc4000001007e */
                                                                                                /* 0x000000a35d797241 */
                                                                                                /* 0x000fe2000001807e */
[----:B------:R-:W-:Y:S01]  /*4010*/  STS [R129+UR9], R141 ;  /* 0x0000008d81007988 */ /* 0x000fe20008000809 */
                                                                                                /* 0x000000a35d7a7241 */
                                                                                                /* 0x000fe2000002007e */
[----:B------:R-:W0:Y:S01]  /*4030*/  LDC R118, c[0x0][0x968] ;  /* 0x00025a00ff767b82 */ /* 0x000e220000000800 */
                                                                                                /* 0x000000a35d7b7241 */
                                                                                                /* 0x000fe2000002807e */
[----:B------:R2:W-:Y:S01]  /*4050*/  STS [R136+UR9], R105 ;  /* 0x0000006988007988 */ /* 0x0005e20008000809 */
                                                                                                /* 0x000000a35d7c7241 */
                                                                                                /* 0x000fe4000003007e */
                                                                                                /* 0x000000a35d7d7241 */
                                                                                                /* 0x000fe2000003807e */
[----:B------:R3:W-:Y:S01]  /*4080*/  STS [R108+UR9], R137 ;  /* 0x000000896c007988 */ /* 0x0007e20008000809 */
                                                                                                /* 0x000000a35d7e7241 */
                                                                                                /* 0x000fe200000000a2 */
[----:B-1----:R-:W1:Y:S01]  /*40a0*/  LDC R139, c[0x0][0x948] ;  /* 0x00025200ff8b7b82 */ /* 0x002e620000000800 */
                                                                                                /* 0x000000a35d5d7241 */
                                                                                                /* 0x000fc400000080a2 */
[C-C-:B--2---:R-:W-:Y:S02]  /*40c0*/  PRMT R105, R128.reuse, 0x5410, R127.reuse ;  /* 0x0000541080697816 */ /* 0x144fe4000000007f */
[----:B------:R-:W-:-:S03]  /*40d0*/  PRMT R127, R128, 0x7632, R127 ;  /* 0x00007632807f7816 */ /* 0x000fc6000000007f */
[----:B------:R-:W2:Y:S01]  /*40e0*/  LDC.64 R82, c[0x0][0x950] ;  /* 0x00025400ff527b82 */ /* 0x000ea20000000a00 */
[C---:B---3--:R-:W-:Y:S01]  /*40f0*/  HSET2.BF.GE.AND R108, R34.reuse.H0_H0, R114, PT ;  /* 0x00000072226c7233 */ /* 0x048fe20003806880 */
[C---:B------:R-:W-:Y:S01]  /*4100*/  IDP.2A.LO.S16.S8 R114, R104.reuse, UR6, R113 ;  /* 0x0000000668727c26 */ /* 0x040fe20008001671 */
[----:B------:R4:W-:Y:S01]  /*4110*/  STS [R110+UR9], R105 ;  /* 0x000000696e007988 */ /* 0x0009e20008000809 */
[----:B------:R-:W-:Y:S02]  /*4120*/  IDP.2A.HI.S16.S8 R113, R104, UR7, R115 ;  /* 0x0000000768717c26 */ /* 0x000fe40008003673 */
[----:B------:R-:W-:Y:S01]  /*4130*/  HFMA2 R104, -R107, UR5.H0_H0, R26.H0_H0 ;  /* 0x200000056b687c31 */ /* 0x000fe2000804011a */
[----:B------:R3:W-:Y:S01]  /*4140*/  STS [R112+UR9], R127 ;  /* 0x0000007f70007988 */ /* 0x0007e20008000809 */
[----:B------:R-:W2:Y:S03]  /*4150*/  LDC R115, c[0x0][0x964] ;  /* 0x00025900ff737b82 */ /* 0x000ea60000000800 */
[----:B-----5:R-:W-:Y:S01]  /*4160*/  IDP.2A.LO.S16.S8 R107, R104, UR6, R135 ;  /* 0x00000006686b7c26 */ /* 0x020fe20008001687 */
[----:B------:R2:W-:Y:S01]  /*4170*/  STS [R111+UR9], R132 ;  /* 0x000000846f007988 */ /* 0x0005e20008000809 */
[----:B----4-:R-:W-:Y:S01]  /*4180*/  IDP.2A.LO.S16.S8 R110, R106, UR6, R117 ;  /* 0x000000066a6e7c26 */ /* 0x010fe20008001675 */
[----:B0-----:R-:W-:-:S02]  /*4190*/  HSET2.BF.GE.AND R105, R34.H0_H0, R116, PT ;  /* 0x0000007422697233 */ /* 0x001fc40003806880 */
[----:B------:R-:W-:Y:S06]  /*41a0*/  BAR.SYNC 0x0 ;  /* 0x000000ff0000791d */ /* 0x000fec0000000000 */
[--C-:B---3--:R-:W-:Y:S02]  /*41b0*/  HFMA2 R112, -R108, UR5.H0_H0, R26.reuse.H0_H0 ;  /* 0x200000056c707c31 */ /* 0x108fe4000804011a */
[----:B------:R-:W-:Y:S01]  /*41c0*/  IDP.2A.HI.S16.S8 R108, R106, UR7, R131 ;  /* 0x000000076a6c7c26 */ /* 0x000fe20008003683 */
[----:B------:R-:W-:Y:S01]  /*41d0*/  LDS R132, [R114+UR9] ;  /* 0x0000000972847984 */ /* 0x000fe20008000800 */
[----:B-1----:R-:W-:Y:S01]  /*41e0*/  IDP.2A.HI.S16.S8 R106, R104, UR7, R139 ;  /* 0x00000007686a7c26 */ /* 0x002fe2000800368b */
[----:B------:R-:W0:Y:S01]  /*41f0*/  LDC R116, c[0x0][0x970] ;  /* 0x00025c00ff747b82 */ /* 0x000e220000000800 */
[C---:B--2---:R-:W-:Y:S01]  /*4200*/  IDP.2A.LO.S16.S8 R111, R112.reuse, UR6, R82 ;  /* 0x00000006706f7c26 */ /* 0x044fe20008001652 */
[----:B------:R-:W1:Y:S01]  /*4210*/  LDS R139, [R113+UR9] ;  /* 0x00000009718b7984 */ /* 0x000e620008000800 */
[----:B------:R-:W-:Y:S01]  /*4220*/  IDP.2A.HI.S16.S8 R112, R112, UR7, R83 ;  /* 0x0000000770707c26 */ /* 0x000fe20008003653 */
[----:B------:R-:W-:Y:S01]  /*4230*/  LOP3.LUT R117, R0, 0x80008000, RZ, 0xfc, !PT ;  /* 0x8000800000757812 */ /* 0x000fe200078efcff */
[--C-:B------:R-:W-:Y:S01]  /*4240*/  HFMA2 R128, -R105, UR5.H0_H0, R26.reuse.H0_H0 ;  /* 0x2000000569807c31 */ /* 0x100fe2000804011a */
[----:B------:R-:W-:Y:S01]  /*4250*/  LDS R144, [R110+UR9] ;  /* 0x000000096e907984 */ /* 0x000fe20008000800 */
[----:B------:R-:W-:Y:S01]  /*4260*/  HSET2.BF.GE.AND R115, R34.H0_H0, R115, PT ;  /* 0x0000007322737233 */ /* 0x000fe20003806880 */
[----:B------:R-:W2:Y:S01]  /*4270*/  LDC R141, c[0x0][0x97c] ;  /* 0x00025f00ff8d7b82 */ /* 0x000ea20000000800 */
                                                                                                /* 0x0000007500877241 */
                                                                                                /* 0x000fe2000000005f */
[----:B------:R-:W-:Y:S01]  /*4290*/  LDS R131, [R108+UR9] ;  /* 0x000000096c837984 */ /* 0x000fe20008000800 */
                                                                                                /* 0x0000007500897241 */
                                                                                                /* 0x000fe2000000805f */
[----:B------:R-:W-:Y:S01]  /*42b0*/  HFMA2 R115, -R115, UR5.H0_H0, R26.H0_H0 ;  /* 0x2000000573737c31 */ /* 0x000fe2000804011a */
                                                                                                /* 0x0000007500887241 */
                                                                                                /* 0x000fe2000001005f */
[----:B------:R-:W-:Y:S01]  /*42d0*/  LDS R140, [R107+UR9] ;  /* 0x000000096b8c7984 */ /* 0x000fe20008000800 */
                                                                                                /* 0x0000007500867241 */
                                                                                                /* 0x000fe2000001805f */
[----:B------:R-:W3:Y:S01]  /*42f0*/  LDC R129, c[0x0][0x95c] ;  /* 0x00025700ff817b82 */ /* 0x000ee20000000800 */
                                                                                                /* 0x0000007500857241 */
                                                                                                /* 0x000fe2000002005f */
[----:B------:R-:W4:Y:S01]  /*4310*/  LDS R145, [R106+UR9] ;  /* 0x000000096a917984 */ /* 0x000f220008000800 */
                                                                                                /* 0x0000007500827241 */
                                                                                                /* 0x000fc4000002805f */
                                                                                                /* 0x0000007500687241 */
                                                                                                /* 0x000fe2000003005f */
[----:B------:R-:W-:Y:S01]  /*4340*/  LDS R138, [R111+UR9] ;  /* 0x000000096f8a7984 */ /* 0x000fe20008000800 */
                                                                                                /* 0x0000007500697241 */
                                                                                                /* 0x000fe2000003805f */
[----:B------:R-:W5:Y:S01]  /*4360*/  LDC R127, c[0x0][0x960] ;  /* 0x00025800ff7f7b82 */ /* 0x000f620000000800 */
                                                                                                /* 0x00000075005f7241 */
                                                                                                /* 0x000fe2000000006d */
[----:B------:R-:W1:Y:S01]  /*4380*/  LDS R147, [R112+UR9] ;  /* 0x0000000970937984 */ /* 0x000e620008000800 */
                                                                                                /* 0x0000007500007241 */
                                                                                                /* 0x000fe4000000806d */
[----:B0-----:R-:W-:-:S03]  /*43a0*/  HSET2.BF.GE.AND R116, R34.H0_H0, R116, PT ;  /* 0x0000007422747233 */ /* 0x001fc60003806880 */
[----:B------:R-:W0:Y:S01]  /*43b0*/  LDC R142, c[0x0][0x96c] ;  /* 0x00025b00ff8e7b82 */ /* 0x000e220000000800 */
[----:B--2---:R-:W-:Y:S01]  /*43c0*/  HSET2.BF.GE.AND R109, R34.H0_H0, R141, PT ;  /* 0x0000008d226d7233 */ /* 0x004fe20003806880 */
[----:B------:R-:W-:-:S04]  /*43d0*/  HFMA2 R116, -R116, UR5.H0_H0, R26.H0_H0 ;  /* 0x2000000574747c31 */ /* 0x000fc8000804011a */
[----:B------:R-:W-:Y:S02]  /*43e0*/  HFMA2 R141, -R109, UR5.H0_H0, R26.H0_H0 ;  /* 0x200000056d8d7c31 */ /* 0x000fe4000804011a */
[----:B------:R-:W2:Y:S01]  /*43f0*/  LDC R143, c[0x0][0x974] ;  /* 0x00025d00ff8f7b82 */ /* 0x000ea20000000800 */
[----:B---3--:R-:W-:-:S05]  /*4400*/  IDP.2A.LO.S16.S8 R129, R128, UR6, R129 ;  /* 0x0000000680817c26 */ /* 0x008fca0008001681 */
[----:B------:R-:W-:Y:S02]  /*4410*/  LDS R146, [R129+UR9] ;  /* 0x0000000981927984 */ /* 0x000fe40008000800 */
[----:B------:R-:W3:Y:S01]  /*4420*/  LDC.64 R82, c[0x0][0x980] ;  /* 0x00026000ff527b82 */ /* 0x000ee20000000a00 */
[----:B-----5:R-:W-:Y:S02]  /*4430*/  IDP.2A.HI.S16.S8 R128, R128, UR7, R127 ;  /* 0x0000000780807c26 */ /* 0x020fe4000800367f */
[C---:B------:R-:W-:Y:S02]  /*4440*/  IDP.2A.LO.S16.S8 R127, R115.reuse, UR6, R118 ;  /* 0x00000006737f7c26 */ /* 0x040fe40008001676 */
[----:B0-----:R-:W-:-:S05]  /*4450*/  IDP.2A.HI.S16.S8 R118, R115, UR7, R142 ;  /* 0x0000000773767c26 */ /* 0x001fca000800368e */
[----:B------:R-:W-:Y:S01]  /*4460*/  LDS R150, [R118+UR9] ;  /* 0x0000000976967984 */ /* 0x000fe20008000800 */
[C---:B--2---:R-:W-:Y:S02]  /*4470*/  IDP.2A.LO.S16.S8 R117, R116.reuse, UR6, R143 ;  /* 0x0000000674757c26 */ /* 0x044fe4000800168f */
[----:B------:R-:W-:Y:S01]  /*4480*/  IDP.2A.HI.S16.S8 R116, R116, UR7, R149 ;  /* 0x0000000774747c26 */ /* 0x000fe20008003695 */
[----:B------:R-:W0:Y:S04]  /*4490*/  LDS R143, [R127+UR9] ;  /* 0x000000097f8f7984 */ /* 0x000e280008000800 */
[----:B------:R-:W2:Y:S01]  /*44a0*/  LDS R149, [R128+UR9] ;  /* 0x0000000980957984 */ /* 0x000ea20008000800 */
[C---:B---3--:R-:W-:Y:S01]  /*44b0*/  IDP.2A.HI.S16.S8 R115, R141.reuse, UR7, R83 ;  /* 0x000000078d737c26 */ /* 0x048fe20008003653 */
[C-C-:B-1----:R-:W-:Y:S01]  /*44c0*/  PRMT R83, R132.reuse, 0x5410, R139.reuse ;  /* 0x0000541084537816 */ /* 0x142fe2000000008b */
[----:B------:R-:W-:Y:S01]  /*44d0*/  IDP.2A.LO.S16.S8 R109, R141, UR6, R82 ;  /* 0x000000068d6d7c26 */ /* 0x000fe20008001652 */
[----:B------:R-:W-:Y:S01]  /*44e0*/  LDS R148, [R116+UR9] ;  /* 0x0000000974947984 */ /* 0x000fe20008000800 */
[----:B------:R-:W-:-:S02]  /*44f0*/  PRMT R132, R132, 0x7632, R139 ;  /* 0x0000763284847816 */ /* 0x000fc4000000008b */
[----:B----4-:R-:W-:Y:S01]  /*4500*/  PRMT R139, R140, 0x5410, R145 ;  /* 0x000054108c8b7816 */ /* 0x010fe20000000091 */
[----:B------:R-:W1:Y:S01]  /*4510*/  LDS R141, [R117+UR9] ;  /* 0x00000009758d7984 */ /* 0x000e620008000800 */
[----:B------:R-:W-:Y:S01]  /*4520*/  HFMA2.MMA R82, R83, 1, 1, -R94 ;  /* 0x3c003c0053527835 */ /* 0x000fe2000010005e */
[C-C-:B------:R-:W-:Y:S01]  /*4530*/  PRMT R94, R144.reuse, 0x5410, R131.reuse ;  /* 0x00005410905e7816 */ /* 0x140fe20000000083 */
[----:B------:R-:W-:Y:S01]  /*4540*/  HFMA2.MMA R135, R132, 1, 1, -R135 ;  /* 0x3c003c0084877835 */ /* 0x000fe20000100087 */
[----:B------:R-:W-:Y:S01]  /*4550*/  LDS R142, [R109+UR9] ;  /* 0x000000096d8e7984 */ /* 0x000fe20008000800 */
[----:B------:R-:W-:Y:S01]  /*4560*/  HFMA2.MMA R120, R139, 1, 1, -R120 ;  /* 0x3c003c008b787835 */ /* 0x000fe20000100078 */
[----:B------:R-:W-:Y:S01]  /*4570*/  PRMT R144, R144, 0x7632, R131 ;  /* 0x0000763290907816 */ /* 0x000fe20000000083 */
[----:B------:R-:W-:Y:S01]  /*4580*/  HADD2 R119, R94, -R119 ;  /* 0x800000775e777230 */ /* 0x000fe20000000000 */
[----:B------:R-:W3:Y:S01]  /*4590*/  LDS R83, [R115+UR9] ;  /* 0x0000000973537984 */ /* 0x000ee20008000800 */
[----:B------:R-:W-:Y:S01]  /*45a0*/  PRMT R94, R138, 0x5410, R147 ;  /* 0x000054108a5e7816 */ /* 0x000fe20000000093 */
[----:B------:R-:W4:Y:S01]  /*45b0*/  LDC R131, c[0x0][0x994] ;  /* 0x00026500ff837b82 */ /* 0x000f220000000800 */
[----:B------:R-:W-:Y:S01]  /*45c0*/  PRMT R145, R140, 0x7632, R145 ;  /* 0x000076328c917816 */ /* 0x000fe20000000091 */
[----:B------:R-:W-:Y:S01]  /*45d0*/  HADD2 R137, R144, -R137 ;  /* 0x8000008990897230 */ /* 0x000fe20000000000 */
                                                                                                /* 0x00000077528b7242 */
                                                                                                /* 0x000fe200000017ff */
[----:B------:R-:W-:Y:S01]  /*45f0*/  HADD2 R121, R94, -R121 ;  /* 0x800000795e797230 */ /* 0x000fe20000000000 */
[----:B------:R-:W-:-:S02]  /*4600*/  PRMT R147, R138, 0x7632, R147 ;  /* 0x000076328a937816 */ /* 0x000fc40000000093 */
                                                                                                /* 0x0000007752977241 */
                                                                                                /* 0x000fe2000000108b */
[----:B------:R-:W-:Y:S01]  /*4620*/  HFMA2.MMA R136, R145, 1, 1, -R136 ;  /* 0x3c003c0091887835 */ /* 0x000fe20000100088 */
                                                                                                /* 0x00000079788c7242 */
                                                                                                /* 0x000fe2000010978b */
[----:B------:R-:W-:Y:S01]  /*4640*/  HADD2 R134, R147, -R134 ;  /* 0x8000008693867230 */ /* 0x000fe20000000000 */
                                                                                                /* 0x00000077525e7241 */
                                                                                                /* 0x000fe400000003ff */
                                                                                                /* 0x00000079788a7241 */
                                                                                                /* 0x000fe4000000908c */
                                                                                                /* 0x00000079788b7241 */
                                                                                                /* 0x000fe400000003ff */
                                                                                                /* 0x0000008a97997242 */
                                                                                                /* 0x000fc400000017ff */
[----:B0-----:R-:W-:Y:S01]  /*4690*/  PRMT R152, R143, 0x5410, R150 ;  /* 0x000054108f987816 */ /* 0x001fe20000000096 */
[----:B------:R-:W-:Y:S01]  /*46a0*/  IMAD R139, R139, 0x10, R94 ;  /* 0x000000108b8b7824 */ /* 0x000fe200078e025e */
                                                                                                /* 0x0000008a975e7241 */
                                                                                                /* 0x000fe40000001099 */
                                                                                                /* 0x200000ff8c8a7241 */
                                                                                                /* 0x000fe20000001099 */
[----:B------:R-:W0:Y:S01]  /*46d0*/  LDC R151, c[0x0][0x988] ;  /* 0x00026200ff977b82 */ /* 0x000e220000000800 */
[C-C-:B--2---:R-:W-:Y:S01]  /*46e0*/  PRMT R155, R146.reuse, 0x5410, R149.reuse ;  /* 0x00005410929b7816 */ /* 0x144fe20000000095 */
[----:B------:R-:W-:Y:S01]  /*46f0*/  HADD2 R123, R152, -R123 ;  /* 0x8000007b987b7230 */ /* 0x000fe20000000000 */
[----:B------:R-:W-:Y:S02]  /*4700*/  PRMT R146, R146, 0x7632, R149 ;  /* 0x0000763292927816 */ /* 0x000fe40000000095 */
[----:B------:R-:W-:-:S02]  /*4710*/  PRMT R143, R143, 0x7632, R150 ;  /* 0x000076328f8f7816 */ /* 0x000fc40000000096 */
[C-C-:B-1----:R-:W-:Y:S01]  /*4720*/  PRMT R149, R141.reuse, 0x5410, R148.reuse ;  /* 0x000054108d957816 */ /* 0x142fe20000000094 */
[----:B------:R-:W1:Y:S01]  /*4730*/  LDC R153, c[0x0][0x998] ;  /* 0x00026600ff997b82 */ /* 0x000e620000000800 */
[----:B------:R-:W-:Y:S01]  /*4740*/  PRMT R141, R141, 0x7632, R148 ;  /* 0x000076328d8d7816 */ /* 0x000fe20000000094 */
[----:B------:R-:W-:Y:S01]  /*4750*/  HFMA2.MMA R122, R155, 1, 1, -R122 ;  /* 0x3c003c009b7a7835 */ /* 0x000fe2000010007a */
[----:B------:R-:W-:Y:S01]  /*4760*/  HADD2 R130, R143, -R130 ;  /* 0x800000828f827230 */ /* 0x000fe20000000000 */
[----:B------:R-:W-:Y:S01]  /*4770*/  HFMA2.MMA R133, R146, 1, 1, -R133 ;  /* 0x3c003c0092857835 */ /* 0x000fe20000100085 */
                                                                                                /* 0x0000008987927242 */
                                                                                                /* 0x000fe400000017ff */
[C-C-:B---3--:R-:W-:Y:S01]  /*4790*/  PRMT R148, R142.reuse, 0x5410, R83.reuse ;  /* 0x000054108e947816 */ /* 0x148fe20000000053 */
[----:B------:R-:W2:Y:S01]  /*47a0*/  LDC R152, c[0x0][0x990] ;  /* 0x00026400ff987b82 */ /* 0x000ea20000000800 */
[----:B------:R-:W-:Y:S01]  /*47b0*/  PRMT R140, R142, 0x7632, R83 ;  /* 0x000076328e8c7816 */ /* 0x000fe20000000053 */
[----:B------:R-:W-:Y:S01]  /*47c0*/  HFMA2.MMA R141, R141, 1, 1, -R104 ;  /* 0x3c003c008d8d7835 */ /* 0x000fe20000100068 */
[----:B----4-:R-:W-:Y:S01]  /*47d0*/  HSET2.BF.GE.AND R83, R34.H0_H0, R131, PT ;  /* 0x0000008322537233 */ /* 0x010fe20003806880 */
[----:B------:R-:W-:Y:S01]  /*47e0*/  HADD2 R125, R148, -R125 ;  /* 0x8000007d947d7230 */ /* 0x000fe20000000000 */
                                                                                                /* 0x0000007b7a947242 */
                                                                                                /* 0x000fe200002017ff */
[----:B------:R-:W-:Y:S01]  /*4800*/  HADD2 R140, R140, -R105 ;  /* 0x800000698c8c7230 */ /* 0x000fe20000000000 */
                                                                                                /* 0x0000007b7a9b7241 */
                                                                                                /* 0x000fe200000003ff */
[----:B------:R-:W3:Y:S01]  /*4820*/  LDC R131, c[0x0][0x98c] ;  /* 0x00026300ff837b82 */ /* 0x000ee20000000800 */
[----:B------:R-:W-:Y:S01]  /*4830*/  HFMA2 R142, -R83, UR5.H0_H0, R26.H0_H0 ;  /* 0x20000005538e7c31 */ /* 0x000fe2000804011a */
[----:B------:R-:W-:Y:S01]  /*4840*/  HFMA2.MMA R83, R149, 1, 1, -R124 ;  /* 0x3c003c0095537835 */ /* 0x000fe2000010007c */
                                                                                                /* 0x0000007b7a957241 */
                                                                                                /* 0x000fc40000001094 */
                                                                                                /* 0x0000008688697241 */
                                                                                                /* 0x000fe400000003ff */
                                                                                                /* 0x0000008285937241 */
                                                                                                /* 0x000fe200000003ff */
[----:B-1----:R-:W-:Y:S01]  /*4880*/  IDP.2A.LO.S16.S8 R124, R142, UR6, R153 ;  /* 0x000000068e7c7c26 */ /* 0x002fe20008001699 */
[----:B0-----:R-:W-:Y:S02]  /*4890*/  HSET2.BF.GE.AND R142, R34.H0_H0, R151, PT ;  /* 0x00000097228e7233 */ /* 0x001fe40003806880 */
                                                                                                /* 0x00000089878f7241 */
                                                                                                /* 0x000fe40000001092 */
                                                                                                /* 0x0000007d53977242 */
                                                                                                /* 0x000fe20000309794 */
[----:B------:R-:W-:Y:S01]  /*48c0*/  HFMA2 R153, -R142, UR5.H0_H0, R26.H0_H0 ;  /* 0x200000058e997c31 */ /* 0x000fe2000804011a */
                                                                                                /* 0x0000007d53947241 */
                                                                                                /* 0x000fc400000003ff */
                                                                                                /* 0x0000007d53967241 */
                                                                                                /* 0x000fe40000009097 */
[C---:B--2---:R-:W-:Y:S01]  /*48f0*/  IDP.2A.HI.S16.S8 R132, R153.reuse, UR7, R152 ;  /* 0x0000000799847c26 */ /* 0x044fe20008003698 */
                                                                                                /* 0x0000008987987241 */
                                                                                                /* 0x000fe200000003ff */
[----:B------:R-:W-:Y:S01]  /*4910*/  IMAD R142, R148, 0x10, R155 ;  /* 0x00000010948e7824 */ /* 0x000fe200078e029b */
                                                                                                /* 0x0000009695687242 */
                                                                                                /* 0x000fe200000017ff */
[----:B------:R-:W0:Y:S01]  /*4930*/  LDS R148, [R124+UR9] ;  /* 0x000000097c947984 */ /* 0x000e220008000800 */
[----:B---3--:R-:W-:Y:S02]  /*4940*/  IDP.2A.LO.S16.S8 R131, R153, UR6, R131 ;  /* 0x0000000699837c26 */ /* 0x008fe40008001683 */
                                                                                                /* 0x2400008a97977241 */
                                                                                                /* 0x000fe20000001068 */
[----:B------:R-:W-:Y:S01]  /*4960*/  LDS R145, [R132+UR9] ;  /* 0x0000000984917984 */ /* 0x000fe20008000800 */
                                                                                                /* 0x0000008c8d8a7241 */
                                                                                                /* 0x000fe200000003ff */
[----:B------:R-:W-:Y:S01]  /*4980*/  IMAD R105, R105, 0x10, R152 ;  /* 0x0000001069697824 */ /* 0x000fe200078e0298 */
                                                                                                /* 0x0000009695957241 */
                                                                                                /* 0x000fe20000001068 */
[----:B------:R-:W1:Y:S01]  /*49a0*/  LDS R144, [R131+UR9] ;  /* 0x0000000983907984 */ /* 0x000e620008000800 */
                                                                                                /* 0x0000008688687242 */
                                                                                                /* 0x000fe20000109792 */
[----:B------:R-:W-:-:S02]  /*49c0*/  IMAD R138, R138, 0x10, R147 ;  /* 0x000000108a8a7824 */ /* 0x000fc400078e0293 */
[----:B------:R-:W-:Y:S01]  /*49d0*/  IMAD R147, R142, 0x100, R139 ;  /* 0x000001008e937824 */ /* 0x000fe200078e028b */
                                                                                                /* 0x0000008688927241 */
                                                                                                /* 0x000fe20000009068 */
[----:B------:R-:W-:Y:S01]  /*49f0*/  IMAD R105, R138, 0x100, R105 ;  /* 0x000001008a697824 */ /* 0x000fe200078e0269 */
[C---:B0-----:R-:W-:Y:S02]  /*4a00*/  PRMT R138, R148.reuse, 0x7610, R138 ;  /* 0x00007610948a7816 */ /* 0x041fe4000000008a */
[----:B------:R-:W-:Y:S02]  /*4a10*/  PRMT R139, R148, 0x7632, R139 ;  /* 0x00007632948b7816 */ /* 0x000fe4000000008b */
[--C-:B------:R-:W-:Y:S02]  /*4a20*/  PRMT R138, R138, 0x5410, R98.reuse ;  /* 0x000054108a8a7816 */ /* 0x100fe40000000062 */
[----:B------:R-:W-:Y:S02]  /*4a30*/  PRMT R139, R139, 0x5410, R98 ;  /* 0x000054108b8b7816 */ /* 0x000fe40000000062 */
[----:B-1----:R-:W-:-:S02]  /*4a40*/  PRMT R142, R144, 0x7632, R145 ;  /* 0x00007632908e7816 */ /* 0x002fc40000000091 */
[----:B------:R-:W-:Y:S01]  /*4a50*/  HFMA2.MMA R138, R138, 1, 1, -R93 ;  /* 0x3c003c008a8a7835 */ /* 0x000fe2000010005d */
[----:B------:R-:W-:Y:S01]  /*4a60*/  PRMT R93, R144, 0x5410, R145 ;  /* 0x00005410905d7816 */ /* 0x000fe20000000091 */
[----:B------:R-:W-:Y:S01]  /*4a70*/  HADD2 R139, R139, -R0 ;  /* 0x800000008b8b7230 */ /* 0x000fe20000000000 */
                                                                                                /* 0x000000955e907242 */
                                                                                                /* 0x000fe200000017ff */
[----:B------:R-:W-:Y:S01]  /*4a90*/  HADD2 R142, R142, -R95 ;  /* 0x8000005f8e8e7230 */ /* 0x000fe20000000000 */
                                                                                                /* 0x00000082855f7242 */
                                                                                                /* 0x000fe400002017ff */
[----:B------:R-:W-:Y:S01]  /*4ab0*/  HFMA2.MMA R126, R93, 1, 1, -R126 ;  /* 0x3c003c005d7e7835 */ /* 0x000fe2000010007e */
                                                                                                /* 0x000000955e957241 */
                                                                                                /* 0x000fe40000001090 */
                                                                                                /* 0x200000ff97977241 */
                                                                                                /* 0x000fc40000001090 */
                                                                                                /* 0x0000008b8e907241 */
                                                                                                /* 0x000fe400000003ff */
                                                                                                /* 0x00000082855d7241 */
                                                                                                /* 0x000fe4000000105f */
                                                                                                /* 0x000000928f917242 */
                                                                                                /* 0x000fe400000017ff */
                                                                                                /* 0x0000008a7e007241 */
                                                                                                /* 0x000fe400000003ff */
                                                                                                /* 0x0000008a7e977242 */
                                                                                                /* 0x000fe40000409797 */
                                                                                                /* 0x000000928f8f7241 */
                                                                                                /* 0x000fe20000001091 */
[----:B------:R-:W-:Y:S01]  /*4b40*/  IMAD R0, R0, 0x10000, R147 ;  /* 0x0001000000007824 */ /* 0x000fe200078e0293 */
                                                                                                /* 0x0000008c8d937242 */
                                                                                                /* 0x000fe2000030975f */
[----:B------:R-:W-:Y:S01]  /*4b60*/  IMAD R95, R144, 0x10000, R105 ;  /* 0x00010000905f7824 */ /* 0x000fe200078e0269 */
                                                                                                /* 0x0000008a7e907241 */
                                                                                                /* 0x000fe20000009097 */
[----:B------:R-:W0:Y:S01]  /*4b80*/  POPC R94, R0 ;  /* 0x00000000005e7309 */ /* 0x000e220000000000 */
                                                                                                /* 0x0000008c8d947241 */
                                                                                                /* 0x000fc40000009093 */
                                                                                                /* 0x0000009095927242 */
                                                                                                /* 0x000fe400000017ff */
                                                                                                /* 0x000000945d967242 */
                                                                                                /* 0x000fe400000017ff */
                                                                                                /* 0x200000ff68687241 */
                                                                                                /* 0x000fe20000001091 */
[----:B------:R-:W1:Y:S01]  /*4bd0*/  POPC R105, R95 ;  /* 0x0000005f00697309 */ /* 0x000e620000000000 */
                                                                                                /* 0x000000945d947241 */
                                                                                                /* 0x000fe40000001096 */
                                                                                                /* 0x2400006893937241 */
                                                                                                /* 0x000fe40000001096 */
                                                                                                /* 0x000000948f987242 */
                                                                                                /* 0x000fc400000017ff */
                                                                                                /* 0x0000009095957241 */
                                                                                                /* 0x000fe40000001092 */
[----:B0-----:R-:W-:Y:S02]  /*4c20*/  LOP3.LUT R93, R94, 0x1, RZ, 0xc0, !PT ;  /* 0x000000015e5d7812 */ /* 0x001fe400078ec0ff */
                                                                                                /* 0x200000ff975e7241 */
                                                                                                /* 0x000fe40000001092 */
                                                                                                /* 0x000000948f687241 */
                                                                                                /* 0x000fe20000001098 */
[----:B------:R-:W-:Y:S01]  /*4c50*/  IMAD.MOV R145, RZ, RZ, -R93 ;  /* 0x000000ffff917224 */ /* 0x000fe200078e0a5d */
                                                                                                /* 0x200000ff93937241 */
                                                                                                /* 0x000fe20000001098 */
[C---:B------:R-:W-:Y:S01]  /*4c70*/  IMAD.SHL.U32 R93, R94.reuse, 0x2, RZ ;  /* 0x000000025e5d7824 */ /* 0x040fe200078e00ff */
[----:B-1----:R-:W-:Y:S01]  /*4c80*/  LOP3.LUT R143, R105, 0x1, RZ, 0xc0, !PT ;  /* 0x00000001698f7812 */ /* 0x002fe200078ec0ff */
[----:B------:R-:W-:Y:S01]  /*4c90*/  IMAD.SHL.U32 R94, R94, 0x8000000, RZ ;  /* 0x080000005e5e7824 */ /* 0x000fe200078e00ff */
                                                                                                /* 0x0000008b8e937242 */
                                                                                                /* 0x000fc40000409793 */
[----:B------:R-:W-:Y:S01]  /*4cb0*/  LOP3.LUT R105, R0, 0x7ffff, R145, 0x78, !PT ;  /* 0x0007ffff00697812 */ /* 0x000fe200078e7891 */
[----:B------:R-:W-:Y:S01]  /*4cc0*/  IMAD.MOV R146, RZ, RZ, -R143 ;  /* 0x000000ffff927224 */ /* 0x000fe200078e0a8f */
[----:B------:R-:W-:Y:S01]  /*4cd0*/  LOP3.LUT R144, R93, 0x3e, RZ, 0xc0, !PT ;  /* 0x0000003e5d907812 */ /* 0x000fe200078ec0ff */
[----:B------:R-:W-:Y:S01]  /*4ce0*/  HMUL2 R93, R149, R90 ;  /* 0x0000005a955d7232 */ /* 0x000fe20000000000 */
                                                                                                /* 0x0000008b8e917241 */
                                                                                                /* 0x000fe40000009093 */
                                                                                                /* 0x4040005454007241 */
                                                                                                /* 0x000fe40000000069 */
[----:B------:R-:W-:Y:S02]  /*4d10*/  SHF.L.U32 R143, R35, R144, RZ ;  /* 0x00000090238f7219 */ /* 0x000fe400000006ff */
[----:B------:R-:W-:-:S02]  /*4d20*/  LOP3.LUT R95, R95, 0x7ffff, R146, 0x78, !PT ;  /* 0x0007ffff5f5f7812 */ /* 0x000fc400078e7892 */
                                                                                                /* 0x0000009168927242 */
                                                                                                /* 0x000fe400000017ff */
[----:B------:R-:W-:Y:S02]  /*4d40*/  HMNMX2 R93, |R93|, 65504, 65504, PT ;  /* 0x7bff7bff5d5d7840 */ /* 0x000fe40003800200 */
[----:B------:R-:W-:Y:S02]  /*4d50*/  LOP3.LUT R148, R0, R143, RZ, 0xfc, !PT ;  /* 0x0000008f00947212 */ /* 0x000fe400078efcff */
                                                                                                /* 0x40400054548f7241 */
                                                                                                /* 0x000fe40000020069 */
[----:B------:R-:W-:Y:S02]  /*4d70*/  SHF.L.U64.HI R144, R35, R144, RZ ;  /* 0x0000009023907219 */ /* 0x000fe400000102ff */
                                                                                                /* 0x0000009168957241 */
                                                                                                /* 0x000fc40000001092 */
                                                                                                /* 0x200000ff93687241 */
                                                                                                /* 0x000fe40000001092 */
[----:B------:R-:W-:Y:S02]  /*4da0*/  LOP3.LUT R0, R93, 0x80008000, RZ, 0xfc, !PT ;  /* 0x800080005d007812 */ /* 0x000fe400078efcff */
[----:B------:R-:W-:Y:S02]  /*4db0*/  LOP3.LUT R147, R143, R144, RZ, 0xfc, !PT ;  /* 0x000000908f937212 */ /* 0x000fe400078efcff */
                                                                                                /* 0x000000005da17241 */
                                                                                                /* 0x000fe40000000094 */
                                                                                                /* 0x000000005da27241 */
                                                                                                /* 0x000fe40000008094 */
                                                                                                /* 0x000000005d9f7241 */
                                                                                                /* 0x000fe20000010094 */
[----:B------:R-:W-:Y:S01]  /*4df0*/  HADD2 R82, R82, R161 ;  /* 0x000000a152527230 */ /* 0x000fe20000000000 */
                                                                                                /* 0x000000005da07241 */
                                                                                                /* 0x000fc40000018094 */
                                                                                                /* 0x000000005d8f7241 */
                                                                                                /* 0x000fe20000020094 */
[----:B------:R-:W-:Y:S01]  /*4e20*/  HFMA2.MMA R119, R119, 1, 1, R162 ;  /* 0x3c003c0077777835 */ /* 0x000fe200000000a2 */
                                                                                                /* 0x000000005d907241 */
                                                                                                /* 0x000fe20000028094 */
[----:B------:R-:W-:Y:S01]  /*4e40*/  HADD2 R120, R120, R159 ;  /* 0x0000009f78787230 */ /* 0x000fe20000000000 */
                                                                                                /* 0x000000005d927241 */
                                                                                                /* 0x000fe20000030094 */
[----:B------:R-:W-:Y:S01]  /*4e60*/  HFMA2.MMA R121, R121, 1, 1, R160 ;  /* 0x3c003c0079797835 */ /* 0x000fe200000000a0 */
                                                                                                /* 0x000000005d917241 */
                                                                                                /* 0x000fe20000000093 */
[----:B------:R-:W-:Y:S01]  /*4e80*/  HADD2 R122, R122, R143 ;  /* 0x0000008f7a7a7230 */ /* 0x000fe20000000000 */
                                                                                                /* 0x000000005d947241 */
                                                                                                /* 0x000fe20000038094 */
[----:B------:R-:W-:Y:S01]  /*4ea0*/  HFMA2.MMA R123, R123, 1, 1, R144 ;  /* 0x3c003c007b7b7835 */ /* 0x000fe20000000090 */
                                                                                                /* 0x000000005d937241 */
                                                                                                /* 0x000fe20000008093 */
[----:B------:R-:W-:Y:S01]  /*4ec0*/  IMAD.SHL.U32 R0, R104, 0x2, RZ ;  /* 0x0000000268007824 */ /* 0x000fe200078e00ff */
                                                                                                /* 0x40400054549b7241 */
                                                                                                /* 0x000fe2000000005f */
[----:B------:R-:W-:Y:S01]  /*4ee0*/  HADD2 R83, R83, R146 ;  /* 0x0000009253537230 */ /* 0x000fe20000000000 */
[----:B------:R-:W-:Y:S01]  /*4ef0*/  HFMA2.MMA R125, R125, 1, 1, R148 ;  /* 0x3c003c007d7d7835 */ /* 0x000fe20000000094 */
[----:B------:R-:W-:Y:S01]  /*4f00*/  HADD2 R126, R126, R145 ;  /* 0x000000917e7e7230 */ /* 0x000fe20000000000 */
[----:B------:R-:W-:Y:S01]  /*4f10*/  LOP3.LUT R150, R0, 0x3e, RZ, 0xc0, !PT ;  /* 0x0000003e00967812 */ /* 0x000fe200078ec0ff */
[----:B------:R-:W-:Y:S01]  /*4f20*/  HFMA2.MMA R0, R149, R90, -RZ ;  /* 0x0000005a95007235 */ /* 0x000fe200001000ff */
                                                                                                /* 0x4040005454957241 */
                                                                                                /* 0x000fe2000002005f */
[----:B------:R-:W-:Y:S01]  /*4f40*/  HADD2 R147, R138.H0_H0, R147.H0_H0 ;  /* 0x200000938a937230 */ /* 0x000fe20000000800 */
[CC--:B------:R-:W-:Y:S01]  /*4f50*/  SHF.L.U32 R152, R35.reuse, R150.reuse, RZ ;  /* 0x0000009623987219 */ /* 0x0c0fe200000006ff */
[----:B------:R-:W-:Y:S01]  /*4f60*/  IMAD.SHL.U32 R104, R104, 0x8000000, RZ ;  /* 0x0800000068687824 */ /* 0x000fe200078e00ff */
[----:B------:R-:W-:-:S02]  /*4f70*/  SHF.L.U64.HI R158, R35, R150, RZ ;  /* 0x00000096239e7219 */ /* 0x000fc400000102ff */
[----:B------:R-:W-:Y:S02]  /*4f80*/  LOP3.LUT R155, R155, R152, RZ, 0xfc, !PT ;  /* 0x000000989b9b7212 */ /* 0x000fe400078efcff */
[----:B------:R-:W-:Y:S02]  /*4f90*/  LOP3.LUT R158, R149, R158, RZ, 0xfc, !PT ;  /* 0x0000009e959e7212 */ /* 0x000fe400078efcff */
[----:B------:R-:W-:Y:S02]  /*4fa0*/  HMNMX2 R0, |R0|, 65504, 65504, PT ;  /* 0x7bff7bff00007840 */ /* 0x000fe40003800200 */
[----:B------:R-:W-:Y:S02]  /*4fb0*/  LOP3.LUT R94, R94, 0xf8000000, R105, 0xe2, !PT ;  /* 0xf80000005e5e7812 */ /* 0x000fe400078ee269 */
[----:B------:R-:W-:Y:S02]  /*4fc0*/  LOP3.LUT R95, R104, 0xf8000000, R95, 0xe2, !PT ;  /* 0xf8000000685f7812 */ /* 0x000fe400078ee25f */
[----:B------:R-:W-:-:S04]  /*4fd0*/  LOP3.LUT R163, R0, 0x80008000, RZ, 0xfc, !PT ;  /* 0x8000800000a37812 */ /* 0x000fc800078efcff */
                                                                                                /* 0x000000a300967241 */
                                                                                                /* 0x000fe4000000009b */
                                                                                                /* 0x000000a300957241 */
                                                                                                /* 0x000fe4000001009b */
                                                                                                /* 0x000000a3009d7241 */
                                                                                                /* 0x000fe4000000009e */
[----:B------:R-:W-:Y:S01]  /*5010*/  HFMA2.MMA R135, R135, 1, 1, R150 ;  /* 0x3c003c0087877835 */ /* 0x000fe20000000096 */
                                                                                                /* 0x000000a3009e7241 */
                                                                                                /* 0x000fe2000000809e */
[----:B------:R-:W-:Y:S01]  /*5030*/  HFMA2.MMA R136, R136, 1, 1, R149 ;  /* 0x3c003c0088887835 */ /* 0x000fe20000000095 */
                                                                                                /* 0x000000a300987241 */
                                                                                                /* 0x000fe2000000809b */
[----:B------:R-:W-:Y:S01]  /*5050*/  HFMA2.MMA R142, R142, 1, 1, R157 ;  /* 0x3c003c008e8e7835 */ /* 0x000fe2000000009d */
                                                                                                /* 0x000000a300977241 */
                                                                                                /* 0x000fe2000001809b */
[----:B------:R-:W-:Y:S01]  /*5070*/  HADD2 R158, R139.H0_H0, R158.H0_H0 ;  /* 0x2000009e8b9e7230 */ /* 0x000fe20000000800 */
                                                                                                /* 0x000000a3009a7241 */
                                                                                                /* 0x000fe2000002009b */
[----:B------:R-:W-:Y:S01]  /*5090*/  HADD2 R137, R137, R152 ;  /* 0x0000009889897230 */ /* 0x000fe20000000000 */
                                                                                                /* 0x000000a300997241 */
                                                                                                /* 0x000fe2000002809b */
[----:B------:R-:W-:Y:S01]  /*50b0*/  HADD2 R134, R134, R151 ;  /* 0x0000009786867230 */ /* 0x000fe20000000000 */
[C-C-:B------:R-:W-:Y:S01]  /*50c0*/  PRMT R139, R82.reuse, 0x5410, R135.reuse ;  /* 0x00005410528b7816 */ /* 0x140fe20000000087 */
[----:B------:R-:W0:Y:S01]  /*50d0*/  LDC R150, c[0x0][0xa0c] ;  /* 0x00028300ff967b82 */ /* 0x000e220000000800 */
[----:B------:R-:W-:Y:S01]  /*50e0*/  PRMT R135, R82, 0x7632, R135 ;  /* 0x0000763252877816 */ /* 0x000fe20000000087 */
[----:B------:R-:W-:Y:S01]  /*50f0*/  HFMA2.MMA R133, R133, 1, 1, R154 ;  /* 0x3c003c0085857835 */ /* 0x000fe2000000009a */
[C-C-:B------:R-:W-:Y:S01]  /*5100*/  PRMT R82, R120.reuse, 0x5410, R136.reuse ;  /* 0x0000541078527816 */ /* 0x140fe20000000088 */
[----:B------:R-:W-:Y:S01]  /*5110*/  STS [R114+UR9], R139 ;  /* 0x0000008b72007988 */ /* 0x000fe20008000809 */
[----:B------:R-:W-:Y:S01]  /*5120*/  PRMT R136, R120, 0x7632, R136 ;  /* 0x0000763278887816 */ /* 0x000fe20000000088 */
[----:B------:R-:W-:Y:S01]  /*5130*/  HADD2 R130, R130, R153 ;  /* 0x0000009982827230 */ /* 0x000fe20000000000 */
                                                                                                /* 0x000000a3009c7241 */
                                                                                                /* 0x000fe2000003009b */
[----:B------:R1:W-:Y:S01]  /*5150*/  STS [R113+UR9], R135 ;  /* 0x0000008771007988 */ /* 0x0003e20008000809 */
                                                                                                /* 0x000000a3009b7241 */
                                                                                                /* 0x000fe2000003809b */
[----:B------:R-:W2:Y:S01]  /*5170*/  LDC R120, c[0x0][0x9c0] ;  /* 0x00027000ff787b82 */ /* 0x000ea20000000800 */
[----:B------:R-:W-:-:S02]  /*5180*/  PRMT R147, R147, 0x5410, R158 ;  /* 0x0000541093937816 */ /* 0x000fc4000000009e */
[----:B------:R-:W-:Y:S01]  /*5190*/  HFMA2.MMA R141, R141, 1, 1, R156 ;  /* 0x3c003c008d8d7835 */ /* 0x000fe2000000009c */
[----:B------:R-:W-:Y:S01]  /*51a0*/  HADD2 R140, R140, R155 ;  /* 0x0000009b8c8c7230 */ /* 0x000fe20000000000 */
[----:B------:R-:W-:Y:S02]  /*51b0*/  LOP3.LUT R155, R3, 0x80008000, RZ, 0xfc, !PT ;  /* 0x80008000039b7812 */ /* 0x000fe400078efcff */
[C-C-:B-1----:R-:W-:Y:S01]  /*51c0*/  PRMT R113, R119.reuse, 0x5410, R137.reuse ;  /* 0x0000541077717816 */ /* 0x142fe20000000089 */
[----:B------:R-:W1:Y:S01]  /*51d0*/  LDC R114, c[0x0][0x9a8] ;  /* 0x00026a00ff727b82 */ /* 0x000e620000000800 */
[----:B------:R-:W-:-:S03]  /*51e0*/  PRMT R137, R119, 0x7632, R137 ;  /* 0x0000763277897816 */ /* 0x000fc60000000089 */
[----:B------:R3:W-:Y:S04]  /*51f0*/  STS [R110+UR9], R113 ;  /* 0x000000716e007988 */ /* 0x0007e80008000809 */
[----:B------:R-:W-:Y:S01]  /*5200*/  STS [R108+UR9], R137 ;  /* 0x000000896c007988 */ /* 0x000fe20008000809 */
[----:B------:R-:W4:Y:S03]  /*5210*/  LDC R119, c[0x0][0x9cc] ;  /* 0x00027300ff777b82 */ /* 0x000f260000000800 */
[----:B------:R5:W-:Y:S04]  /*5220*/  STS [R107+UR9], R82 ;  /* 0x000000526b007988 */ /* 0x000be80008000809 */
[----:B------:R0:W-:Y:S01]  /*5230*/  STS [R106+UR9], R136 ;  /* 0x000000886a007988 */ /* 0x0001e20008000809 */
[----:B---3--:R-:W3:Y:S01]  /*5240*/  LDC R110, c[0x0][0x9b8] ;  /* 0x00026e00ff6e7b82 */ /* 0x008ee20000000800 */
[----:B-----5:R-:W-:-:S02]  /*5250*/  PRMT R82, R121, 0x5410, R134 ;  /* 0x0000541079527816 */ /* 0x020fc40000000086 */
[----:B------:R-:W-:-:S05]  /*5260*/  PRMT R134, R121, 0x7632, R134 ;  /* 0x0000763279867816 */ /* 0x000fca0000000086 */
[----:B------:R-:W5:Y:S01]  /*5270*/  LDC R107, c[0x0][0x9a0] ;  /* 0x00026800ff6b7b82 */ /* 0x000f620000000800 */
[C-C-:B0-----:R-:W-:Y:S01]  /*5280*/  PRMT R106, R83.reuse, 0x5410, R141.reuse ;  /* 0x00005410536a7816 */ /* 0x141fe2000000008d */
[----:B------:R0:W-:Y:S01]  /*5290*/  STS [R111+UR9], R82 ;  /* 0x000000526f007988 */ /* 0x0001e20008000809 */
[----:B------:R-:W-:-:S03]  /*52a0*/  PRMT R141, R83, 0x7632, R141 ;  /* 0x00007632538d7816 */ /* 0x000fc6000000008d */
[----:B------:R1:W-:Y:S02]  /*52b0*/  STS [R112+UR9], R134 ;  /* 0x0000008670007988 */ /* 0x0003e40008000809 */
[----:B------:R-:W2:Y:S01]  /*52c0*/  LDC R108, c[0x0][0x9ac] ;  /* 0x00026b00ff6c7b82 */ /* 0x000ea20000000800 */
[C-C-:B0-----:R-:W-:Y:S02]  /*52d0*/  PRMT R82, R122.reuse, 0x5410, R133.reuse ;  /* 0x000054107a527816 */ /* 0x141fe40000000085 */
[----:B------:R-:W-:-:S05]  /*52e0*/  PRMT R133, R122, 0x7632, R133 ;  /* 0x000076327a857816 */ /* 0x000fca0000000085 */
[----:B-1----:R-:W0:Y:S01]  /*52f0*/  LDC R112, c[0x0][0x9a4] ;  /* 0x00026900ff707b82 */ /* 0x002e220000000800 */
[----:B------:R1:W-:Y:S04]  /*5300*/  STS [R129+UR9], R82 ;  /* 0x0000005281007988 */ /* 0x0003e80008000809 */
[----:B------:R-:W-:Y:S03]  /*5310*/  STS [R128+UR9], R133 ;  /* 0x0000008580007988 */ /* 0x000fe60008000809 */
[----:B------:R-:W0:Y:S01]  /*5320*/  LDC R111, c[0x0][0x9c4] ;  /* 0x00027100ff6f7b82 */ /* 0x000e220000000800 */
[----:B-----5:R-:W-:Y:S02]  /*5330*/  HSET2.BF.GE.AND R107, R34.H0_H0, R107, PT ;  /* 0x0000006b226b7233 */ /* 0x020fe40003806880 */
[----:B-1----:R-:W-:-:S02]  /*5340*/  PRMT R82, R123, 0x5410, R130 ;  /* 0x000054107b527816 */ /* 0x002fc40000000082 */
[----:B------:R-:W-:Y:S01]  /*5350*/  PRMT R130, R123, 0x7632, R130 ;  /* 0x000076327b827816 */ /* 0x000fe20000000082 */
[----:B------:R-:W-:Y:S02]  /*5360*/  HFMA2 R107, -R107, UR5.H0_H0, R26.H0_H0 ;  /* 0x200000056b6b7c31 */ /* 0x000fe4000804011a */
[----:B------:R1:W-:Y:S01]  /*5370*/  STS [R127+UR9], R82 ;  /* 0x000000527f007988 */ /* 0x0003e20008000809 */
[----:B--2---:R-:W-:Y:S01]  /*5380*/  HSET2.BF.GE.AND R108, R34.H0_H0, R108, PT ;  /* 0x0000006c226c7233 */ /* 0x004fe20003806880 */
[----:B------:R-:W2:Y:S02]  /*5390*/  LDC R121, c[0x0][0x9f4] ;  /* 0x00027d00ff797b82 */ /* 0x000ea40000000800 */
[----:B------:R5:W-:Y:S02]  /*53a0*/  STS [R118+UR9], R130 ;  /* 0x0000008276007988 */ /* 0x000be40008000809 */
[----:B------:R-:W-:Y:S02]  /*53b0*/  HFMA2 R113, -R108, UR5.H0_H0, R26.H0_H0 ;  /* 0x200000056c717c31 */ /* 0x000fe4000804011a */
[----:B------:R0:W-:Y:S02]  /*53c0*/  STS [R117+UR9], R106 ;  /* 0x0000006a75007988 */ /* 0x0001e40008000809 */
[----:B-1----:R-:W1:Y:S02]  /*53d0*/  LDC.64 R82, c[0x0][0x9b0] ;  /* 0x00026c00ff527b82 */ /* 0x002e640000000a00 */
[----:B------:R-:W-:Y:S06]  /*53e0*/  STS [R116+UR9], R141 ;  /* 0x0000008d74007988 */ /* 0x000fec0008000809 */
[----:B-----5:R-:W5:Y:S01]  /*53f0*/  LDC R118, c[0x0][0x9bc] ;  /* 0x00026f00ff767b82 */ /* 0x020f620000000800 */
[----:B0-----:R-:W-:-:S02]  /*5400*/  PRMT R106, R125, 0x5410, R140 ;  /* 0x000054107d6a7816 */ /* 0x001fc4000000008c */
[----:B------:R-:W-:Y:S02]  /*5410*/  PRMT R140, R125, 0x7632, R140 ;  /* 0x000076327d8c7816 */ /* 0x000fe4000000008c */
[----:B------:R-:W-:Y:S01]  /*5420*/  LOP3.LUT R125, R92, 0x7ffffff, RZ, 0xc0, !PT ;  /* 0x07ffffff5c7d7812 */ /* 0x000fe200078ec0ff */
[----:B------:R0:W-:Y:S02]  /*5430*/  STS [R109+UR9], R106 ;  /* 0x0000006a6d007988 */ /* 0x0001e40008000809 */
[----:B------:R-:W2:Y:S02]  /*5440*/  LDC R117, c[0x0][0x9c8] ;  /* 0x00027200ff757b82 */ /* 0x000ea40000000800 */
[----:B------:R4:W-:Y:S01]  /*5450*/  STS [R115+UR9], R140 ;  /* 0x0000008c73007988 */ /* 0x0009e20008000809 */
[C---:B0-----:R-:W-:Y:S01]  /*5460*/  PRMT R106, R126.reuse, 0x5410, R142 ;  /* 0x000054107e6a7816 */ /* 0x041fe2000000008e */
[C---:B-1----:R-:W-:Y:S01]  /*5470*/  IDP.2A.LO.S16.S8 R108, R113.reuse, UR6, R82 ;  /* 0x00000006716c7c26 */ /* 0x042fe20008001652 */
[C---:B---3--:R-:W-:Y:S01]  /*5480*/  HSET2.BF.GE.AND R109, R34.reuse.H0_H0, R110, PT ;  /* 0x0000006e226d7233 */ /* 0x048fe20003806880 */
[----:B------:R-:W-:Y:S01]  /*5490*/  IDP.2A.HI.S16.S8 R113, R113, UR7, R83 ;  /* 0x0000000771717c26 */ /* 0x000fe20008003653 */
[----:B------:R-:W-:Y:S01]  /*54a0*/  PRMT R142, R126, 0x7632, R142 ;  /* 0x000076327e8e7816 */ /* 0x000fe2000000008e */
[----:B------:R0:W-:Y:S01]  /*54b0*/  STS [R131+UR9], R106 ;  /* 0x0000006a83007988 */ /* 0x0001e20008000809 */
[----:B------:R-:W-:Y:S01]  /*54c0*/  HSET2.BF.GE.AND R110, R34.H0_H0, R111, PT ;  /* 0x0000006f226e7233 */ /* 0x000fe20003806880 */
[----:B------:R-:W-:Y:S01]  /*54d0*/  HFMA2 R109, -R109, UR5.H0_H0, R26.H0_H0 ;  /* 0x200000056d6d7c31 */ /* 0x000fe2000804011a */
[----:B----4-:R-:W1:Y:S01]  /*54e0*/  LDC R115, c[0x0][0x9d0] ;  /* 0x00027400ff737b82 */ /* 0x010e620000000800 */
[----:B------:R-:W-:Y:S03]  /*54f0*/  STS [R132+UR9], R142 ;  /* 0x0000008e84007988 */ /* 0x000fe60008000809 */
[----:B------:R-:W-:Y:S01]  /*5500*/  IDP.2A.HI.S16.S8 R111, R109, UR7, R120 ;  /* 0x000000076d6f7c26 */ /* 0x000fe20008003678 */
[----:B------:R3:W-:Y:S01]  /*5510*/  STS [R124+UR9], R147 ;  /* 0x000000937c007988 */ /* 0x0007e20008000809 */
[----:B0-----:R-:W-:-:S02]  /*5520*/  IDP.2A.LO.S16.S8 R106, R107, UR6, R112 ;  /* 0x000000066b6a7c26 */ /* 0x001fc40008001670 */
[----:B------:R-:W0:Y:S01]  /*5530*/  LDC R120, c[0x0][0x9e8] ;  /* 0x00027a00ff787b82 */ /* 0x000e220000000800 */
[----:B------:R-:W-:-:S07]  /*5540*/  IDP.2A.HI.S16.S8 R107, R107, UR7, R114 ;  /* 0x000000076b6b7c26 */ /* 0x000fce0008003672 */
[----:B------:R-:W-:Y:S06]  /*5550*/  BAR.SYNC 0x0 ;  /* 0x000000ff0000791d */ /* 0x000fec0000000000 */
[----:B-----5:R-:W-:Y:S01]  /*5560*/  IDP.2A.LO.S16.S8 R112, R109, UR6, R118 ;  /* 0x000000066d707c26 */ /* 0x020fe20008001676 */
[----:B------:R-:W-:Y:S01]  /*5570*/  LDS R139, [R106+UR9] ;  /* 0x000000096a8b7984 */ /* 0x000fe20008000800 */
[----:B------:R-:W-:Y:S01]  /*5580*/  HFMA2 R114, -R110, UR5.H0_H0, R26.H0_H0 ;  /* 0x200000056e727c31 */ /* 0x000fe2000804011a */
[----:B------:R-:W4:Y:S02]  /*5590*/  LDC R118, c[0x0][0x9dc] ;  /* 0x00027700ff767b82 */ /* 0x000f240000000800 */
[----:B------:R-:W5:Y:S02]  /*55a0*/  LDS R154, [R107+UR9] ;  /* 0x000000096b9a7984 */ /* 0x000f640008000800 */
[----:B------:R-:W-:-:S02]  /*55b0*/  IDP.2A.HI.S16.S8 R109, R114, UR7, R119 ;  /* 0x00000007726d7c26 */ /* 0x000fc40008003677 */
[----:B------:R-:W-:Y:S01]  /*55c0*/  LDS R145, [R108+UR9] ;  /* 0x000000096c917984 */ /* 0x000fe20008000800 */
[----:B--2---:R-:W-:Y:S01]  /*55d0*/  IDP.2A.LO.S16.S8 R110, R114, UR6, R117 ;  /* 0x00000006726e7c26 */ /* 0x004fe20008001675 */
[----:B------:R-:W2:Y:S01]  /*55e0*/  LDC R119, c[0x0][0x9d4] ;  /* 0x00027500ff777b82 */ /* 0x000ea20000000800 */
[----:B------:R-:W-:Y:S01]  /*55f0*/  SHF.R.U32.HI R114, RZ, 0x1a, R92 ;  /* 0x0000001aff727819 */ /* 0x000fe2000001165c */
[----:B------:R-:W-:Y:S01]  /*5600*/  LDS R146, [R113+UR9] ;  /* 0x0000000971927984 */ /* 0x000fe20008000800 */
[C---:B-1----:R-:W-:Y:S02]  /*5610*/  HSET2.BF.GE.AND R92, R34.reuse.H0_H0, R115, PT ;  /* 0x00000073225c7233 */ /* 0x042fe40003806880 */
[----:B---3--:R-:W-:Y:S01]  /*5620*/  LOP3.LUT R124, R114, 0x3e, RZ, 0xc0, !PT ;  /* 0x0000003e727c7812 */ /* 0x008fe200078ec0ff */
[----:B------:R-:W-:Y:S01]  /*5630*/  LDS R143, [R112+UR9] ;  /* 0x00000009708f7984 */ /* 0x000fe20008000800 */
                                                                                                /* 0x4040005454757241 */
                                                                                                /* 0x000fe2000000007d */
[----:B------:R-:W1:Y:S01]  /*5650*/  LDC R123, c[0x0][0x9d8] ;  /* 0x00027600ff7b7b82 */ /* 0x000e620000000800 */
[----:B------:R-:W-:Y:S01]  /*5660*/  SHF.L.U32 R116, R35, R124, RZ ;  /* 0x0000007c23747219 */ /* 0x000fe200000006ff */
[----:B------:R-:W3:Y:S01]  /*5670*/  LDS R148, [R111+UR9] ;  /* 0x000000096f947984 */ /* 0x000ee20008000800 */
[----:B0-----:R-:W-:Y:S01]  /*5680*/  HSET2.BF.GE.AND R115, R34.H0_H0, R120, PT ;  /* 0x0000007822737233 */ /* 0x001fe20003806880 */
[----:B------:R-:W-:Y:S01]  /*5690*/  HFMA2 R92, -R92, UR5.H0_H0, R26.H0_H0 ;  /* 0x200000055c5c7c31 */ /* 0x000fe2000804011a */
[----:B------:R-:W-:Y:S01]  /*56a0*/  LOP3.LUT R117, R117, R116, RZ, 0xfc, !PT ;  /* 0x0000007475757212 */ /* 0x000fe200078efcff */
[----:B------:R-:W-:Y:S01]  /*56b0*/  LDS R147, [R110+UR9] ;  /* 0x000000096e937984 */ /* 0x000fe20008000800 */
[C---:B------:R-:W-:Y:S01]  /*56c0*/  HSET2.BF.GE.AND R116, R34.reuse.H0_H0, R121, PT ;  /* 0x0000007922747233 */ /* 0x040fe20003806880 */
[----:B------:R-:W0:Y:S01]  /*56d0*/  LDC R122, c[0x0][0x9ec] ;  /* 0x00027b00ff7a7b82 */ /* 0x000e220000000800 */
[----:B----4-:R-:W-:Y:S01]  /*56e0*/  HSET2.BF.GE.AND R114, R34.H0_H0, R118, PT ;  /* 0x0000007622727233 */ /* 0x010fe20003806880 */
[----:B------:R-:W4:Y:S01]  /*56f0*/  LDS R144, [R109+UR9] ;  /* 0x000000096d907984 */ /* 0x000f220008000800 */
[--C-:B------:R-:W-:Y:S01]  /*5700*/  HFMA2 R115, -R115, UR5.H0_H0, R26.reuse.H0_H0 ;  /* 0x2000000573737c31 */ /* 0x100fe2000804011a */
[----:B------:R-:W-:Y:S01]  /*5710*/  SHF.L.U64.HI R141, R35, R124, RZ ;  /* 0x0000007c238d7219 */ /* 0x000fe200000102ff */
[----:B------:R-:W-:-:S02]  /*5720*/  HFMA2 R116, -R116, UR5.H0_H0, R26.H0_H0 ;  /* 0x2000000574747c31 */ /* 0x000fc4000804011a */
[----:B------:R-:W-:Y:S01]  /*5730*/  HFMA2 R121, -R114, UR5.H0_H0, R26.H0_H0 ;  /* 0x2000000572797c31 */ /* 0x000fe2000804011a */
[----:B------:R-:W5:Y:S01]  /*5740*/  LDC.64 R82, c[0x0][0x9e0] ;  /* 0x00027800ff527b82 */ /* 0x000f620000000a00 */
[----:B--2---:R-:W-:-:S07]  /*5750*/  IDP.2A.LO.S16.S8 R114, R92, UR6, R119 ;  /* 0x000000065c727c26 */ /* 0x004fce0008001677 */
[----:B------:R-:W2:Y:S01]  /*5760*/  LDC R126, c[0x0][0x9f0] ;  /* 0x00027c00ff7e7b82 */ /* 0x000ea20000000800 */
[----:B-1----:R-:W-:Y:S01]  /*5770*/  IDP.2A.HI.S16.S8 R92, R92, UR7, R123 ;  /* 0x000000075c5c7c26 */ /* 0x002fe2000800367b */
[----:B------:R-:W-:-:S04]  /*5780*/  LOP3.LUT R123, R2, 0x80008000, RZ, 0xfc, !PT ;  /* 0x80008000027b7812 */ /* 0x000fc800078efcff */
[----:B------:R-:W-:Y:S01]  /*5790*/  LDS R124, [R92+UR9] ;  /* 0x000000095c7c7984 */ /* 0x000fe20008000800 */
                                                                                                /* 0x0000007b02837241 */
                                                                                                /* 0x000fe20000008075 */
[----:B------:R-:W1:Y:S01]  /*57b0*/  LDC R127, c[0x0][0x9f8] ;  /* 0x00027e00ff7f7b82 */ /* 0x000e620000000800 */
[----:B0-----:R-:W-:Y:S01]  /*57c0*/  IDP.2A.LO.S16.S8 R120, R115, UR6, R122 ;  /* 0x0000000673787c26 */ /* 0x001fe2000800167a */
                                                                                                /* 0x40400054547a7241 */
                                                                                                /* 0x000fe4000002007d */
                                                                                                /* 0x0000007b02827241 */
                                                                                                /* 0x000fe40000010075 */
[----:B------:R-:W-:Y:S01]  /*57f0*/  LOP3.LUT R141, R141, R122, RZ, 0xfc, !PT ;  /* 0x0000007a8d8d7212 */ /* 0x000fe200078efcff */
[----:B------:R-:W-:Y:S01]  /*5800*/  LDS R133, [R120+UR9] ;  /* 0x0000000978857984 */ /* 0x000fe20008000800 */
[----:B------:R-:W0:Y:S01]  /*5810*/  LDC R129, c[0x0][0x9fc] ;  /* 0x00027f00ff817b82 */ /* 0x000e220000000800 */
[----:B-----5:R-:W-:Y:S01]  /*5820*/  IDP.2A.LO.S16.S8 R82, R121, UR6, R82 ;  /* 0x0000000679527c26 */ /* 0x020fe20008001652 */
[----:B------:R-:W-:Y:S01]  /*5830*/  PRMT R122, R139, 0x5410, R154 ;  /* 0x000054108b7a7816 */ /* 0x000fe2000000009a */
[----:B------:R-:W-:Y:S01]  /*5840*/  IDP.2A.HI.S16.S8 R121, R121, UR7, R83 ;  /* 0x0000000779797c26 */ /* 0x000fe20008003653 */
[----:B---3--:R-:W-:Y:S01]  /*5850*/  PRMT R135, R143, 0x5410, R148 ;  /* 0x000054108f877816 */ /* 0x008fe20000000094 */
[----:B------:R-:W3:Y:S01]  /*5860*/  LDS R83, [R114+UR9] ;  /* 0x0000000972537984 */ /* 0x000ee20008000800 */
                                                                                                /* 0x0000007b02807241 */
                                                                                                /* 0x000fe20000020075 */
[----:B--2---:R-:W-:-:S02]  /*5880*/  IDP.2A.HI.S16.S8 R119, R115, UR7, R126 ;  /* 0x0000000773777c26 */ /* 0x004fc4000800367e */
[----:B------:R-:W-:Y:S01]  /*5890*/  LDS R134, [R121+UR9] ;  /* 0x0000000979867984 */ /* 0x000fe20008000800 */
[----:B------:R-:W-:Y:S01]  /*58a0*/  HFMA2.MMA R130, R135, 1, 1, -R130 ;  /* 0x3c003c0087827835 */ /* 0x000fe20000100082 */
                                                                                                /* 0x0000007b027e7241 */
                                                                                                /* 0x000fe20000030075 */
[----:B------:R-:W2:Y:S01]  /*58c0*/  LDC R157, c[0x0][0xa10] ;  /* 0x00028400ff9d7b82 */ /* 0x000ea20000000800 */
[----:B------:R-:W-:Y:S01]  /*58d0*/  LDS R115, [R82+UR9] ;  /* 0x0000000952737984 */ /* 0x000fe20008000800 */
                                                                                                /* 0x0000007b02897241 */
                                                                                                /* 0x000fe20000038075 */
[C---:B-1----:R-:W-:Y:S01]  /*58f0*/  IDP.2A.LO.S16.S8 R118, R116.reuse, UR6, R127 ;  /* 0x0000000674767c26 */ /* 0x042fe2000800167f */
                                                                                                /* 0x0000007b027f7241 */
                                                                                                /* 0x000fe20000000075 */
[----:B------:R-:W1:Y:S01]  /*5910*/  LDS R132, [R119+UR9] ;  /* 0x0000000977847984 */ /* 0x000e620008000800 */
[----:B------:R-:W-:Y:S02]  /*5920*/  PRMT R154, R139, 0x7632, R154 ;  /* 0x000076328b9a7816 */ /* 0x000fe4000000009a */
[----:B----4-:R-:W-:Y:S01]  /*5930*/  PRMT R158, R147, 0x7632, R144 ;  /* 0x00007632939e7816 */ /* 0x010fe20000000090 */
[----:B------:R-:W-:Y:S01]  /*5940*/  LDS R136, [R118+UR9] ;  /* 0x0000000976887984 */ /* 0x000fe20008000800 */
[----:B------:R-:W-:Y:S01]  /*5950*/  HFMA2.MMA R127, R122, 1, 1, -R127 ;  /* 0x3c003c007a7f7835 */ /* 0x000fe2000010007f */
[----:B0-----:R-:W-:Y:S01]  /*5960*/  IDP.2A.HI.S16.S8 R116, R116, UR7, R129 ;  /* 0x0000000774747c26 */ /* 0x001fe20008003681 */
[----:B------:R-:W-:-:S02]  /*5970*/  PRMT R122, R145, 0x5410, R146 ;  /* 0x00005410917a7816 */ /* 0x000fc40000000092 */
                                                                                                /* 0x0000007b02817241 */
                                                                                                /* 0x000fe40000018075 */
[----:B------:R-:W0:Y:S01]  /*5990*/  LDS R125, [R116+UR9] ;  /* 0x00000009747d7984 */ /* 0x000e220008000800 */
[----:B------:R-:W-:Y:S01]  /*59a0*/  HADD2 R131, R122, -R131 ;  /* 0x800000837a837230 */ /* 0x000fe20000000000 */
[----:B------:R-:W-:Y:S02]  /*59b0*/  PRMT R122, R147, 0x5410, R144 ;  /* 0x00005410937a7816 */ /* 0x000fe40000000090 */
[----:B------:R-:W-:Y:S02]  /*59c0*/  PRMT R145, R145, 0x7632, R146 ;  /* 0x0000763291917816 */ /* 0x000fe40000000092 */
                                                                                                /* 0x000000837f8a7242 */
                                                                                                /* 0x000fe200000017ff */
[----:B------:R-:W-:Y:S01]  /*59e0*/  HADD2 R129, R122, -R129 ;  /* 0x800000817a817230 */ /* 0x000fe20000000000 */
                                                                                                /* 0x0000007b027a7241 */
                                                                                                /* 0x000fc40000028075 */
                                                                                                /* 0x000000837f877241 */
                                                                                                /* 0x000fe4000000108a */
                                                                                                /* 0x00000081828c7242 */
                                                                                                /* 0x000fe4000010978a */
                                                                                                /* 0x0000007b02757241 */
                                                                                                /* 0x000fe4000000008d */
                                                                                                /* 0x00000081828e7241 */
                                                                                                /* 0x000fe4000000908c */
                                                                                                /* 0x0000007b028a7241 */
                                                                                                /* 0x000fe4000000808d */
                                                                                                /* 0x0000008e877b7242 */
                                                                                                /* 0x000fc400000017ff */
[----:B------:R-:W-:Y:S02]  /*5a60*/  PRMT R146, R143, 0x7632, R148 ;  /* 0x000076328f927816 */ /* 0x000fe40000000094 */
                                                                                                /* 0x0000008e87027241 */
                                                                                                /* 0x000fe2000000107b */
[----:B------:R-:W4:Y:S01]  /*5a80*/  LDC R148, c[0x0][0xa08] ;  /* 0x00028200ff947b82 */ /* 0x000f220000000800 */
                                                                                                /* 0x200000ff8c877241 */
                                                                                                /* 0x000fe4000000107b */
[----:B---3--:R-:W-:Y:S02]  /*5aa0*/  PRMT R123, R83, 0x5410, R124 ;  /* 0x00005410537b7816 */ /* 0x008fe4000000007c */
[----:B-1----:R-:W-:Y:S02]  /*5ab0*/  PRMT R141, R133, 0x5410, R132 ;  /* 0x00005410858d7816 */ /* 0x002fe40000000084 */
[----:B------:R-:W-:-:S02]  /*5ac0*/  PRMT R83, R83, 0x7632, R124 ;  /* 0x0000763253537816 */ /* 0x000fc4000000007c */
[----:B------:R-:W-:Y:S01]  /*5ad0*/  HFMA2.MMA R128, R123, 1, 1, -R128 ;  /* 0x3c003c007b807835 */ /* 0x000fe20000100080 */
[----:B------:R-:W-:Y:S02]  /*5ae0*/  PRMT R123, R115, 0x5410, R134 ;  /* 0x00005410737b7816 */ /* 0x000fe40000000086 */
[----:B------:R-:W-:Y:S02]  /*5af0*/  PRMT R133, R133, 0x7632, R132 ;  /* 0x0000763285857816 */ /* 0x000fe40000000084 */
[----:B------:R-:W-:Y:S01]  /*5b00*/  PRMT R134, R115, 0x7632, R134 ;  /* 0x0000763273867816 */ /* 0x000fe20000000086 */
[----:B------:R-:W-:Y:S01]  /*5b10*/  HADD2 R123, R123, -R122 ;  /* 0x8000007a7b7b7230 */ /* 0x000fe20000000000 */
[----:B------:R-:W-:Y:S01]  /*5b20*/  HFMA2.MMA R122, R141, 1, 1, -R126 ;  /* 0x3c003c008d7a7835 */ /* 0x000fe2000010007e */
[C-C-:B0-----:R-:W-:Y:S02]  /*5b30*/  PRMT R126, R136.reuse, 0x5410, R125.reuse ;  /* 0x00005410887e7816 */ /* 0x141fe4000000007d */
[----:B------:R-:W-:-:S02]  /*5b40*/  PRMT R136, R136, 0x7632, R125 ;  /* 0x0000763288887816 */ /* 0x000fc4000000007d */
                                                                                                /* 0x00000081829f7241 */
                                                                                                /* 0x000fe200000003ff */
[----:B------:R-:W-:Y:S01]  /*5b60*/  HADD2 R126, R126, -R137 ;  /* 0x800000897e7e7230 */ /* 0x000fe20000000000 */
                                                                                                /* 0x0000007b80897242 */
                                                                                                /* 0x000fc800002017ff */
                                                                                                /* 0x0000007e7a8d7242 */
                                                                                                /* 0x000fe40000309789 */
                                                                                                /* 0x0000007b80897241 */
                                                                                                /* 0x000fe40000001089 */
                                                                                                /* 0x0000007e7a8c7241 */
                                                                                                /* 0x000fc8000000908d */
                                                                                                /* 0x0000008c898e7242 */
                                                                                                /* 0x000fc800000017ff */
                                                                                                /* 0x0000008c89897241 */
                                                                                                /* 0x000fe4000000108e */
[----:B------:R-:W-:Y:S02]  /*5bd0*/  SHF.R.U32.HI R140, RZ, 0x1a, R4 ;  /* 0x0000001aff8c7819 */ /* 0x000fe40000011604 */
                                                                                                /* 0x240000878d877241 */
                                                                                                /* 0x000fe4000000108e */
[----:B------:R-:W-:Y:S02]  /*5bf0*/  LOP3.LUT R141, R4, 0x7ffffff, RZ, 0xc0, !PT ;  /* 0x07ffffff048d7812 */ /* 0x000fe400078ec0ff */
[----:B------:R-:W-:Y:S02]  /*5c00*/  LOP3.LUT R140, R140, 0x3e, RZ, 0xc0, !PT ;  /* 0x0000003e8c8c7812 */ /* 0x000fe400078ec0ff */
                                                                                                /* 0x40400054549c7241 */
                                                                                                /* 0x000fc4000002008d */
                                                                                                /* 0x40400054548d7241 */
                                                                                                /* 0x000fe4000000008d */
[CC--:B------:R-:W-:Y:S02]  /*5c30*/  SHF.L.U32 R142, R35.reuse, R140.reuse, RZ ;  /* 0x0000008c238e7219 */ /* 0x0c0fe400000006ff */
[----:B------:R-:W-:Y:S02]  /*5c40*/  SHF.L.U64.HI R149, R35, R140, RZ ;  /* 0x0000008c23957219 */ /* 0x000fe400000102ff */
[----:B------:R-:W-:Y:S02]  /*5c50*/  LOP3.LUT R142, R141, R142, RZ, 0xfc, !PT ;  /* 0x0000008e8d8e7212 */ /* 0x000fe400078efcff */
[----:B------:R-:W-:Y:S02]  /*5c60*/  LOP3.LUT R156, R156, R149, RZ, 0xfc, !PT ;  /* 0x000000959c9c7212 */ /* 0x000fe400078efcff */
                                                                                                /* 0x0000009b03997241 */
                                                                                                /* 0x000fc4000000008e */
                                                                                                /* 0x0000009b03987241 */
                                                                                                /* 0x000fe4000000808e */
                                                                                                /* 0x0000009b03977241 */
                                                                                                /* 0x000fe4000001008e */
                                                                                                /* 0x0000009b03957241 */
                                                                                                /* 0x000fe2000001808e */
[----:B------:R-:W-:Y:S01]  /*5cb0*/  HADD2 R144, R145, -R152 ;  /* 0x8000009891907230 */ /* 0x000fe20000000000 */
                                                                                                /* 0x0000009b03047241 */
                                                                                                /* 0x000fe2000002008e */
[----:B------:R-:W-:Y:S01]  /*5cd0*/  HFMA2.MMA R143, R154, 1, 1, -R153 ;  /* 0x3c003c009a8f7835 */ /* 0x000fe20000100099 */
                                                                                                /* 0x0000009b038b7241 */
                                                                                                /* 0x000fe4000002808e */
                                                                                                /* 0x0000009b038c7241 */
                                                                                                /* 0x000fc4000003008e */
                                                                                                /* 0x0000009b038d7241 */
                                                                                                /* 0x000fe2000003808e */
[----:B------:R-:W-:Y:S01]  /*5d10*/  HFMA2.MMA R4, R83, 1, 1, -R4 ;  /* 0x3c003c0053047835 */ /* 0x000fe20000100004 */
                                                                                                /* 0x0000009b038e7241 */
                                                                                                /* 0x000fe2000000009c */
[----:B------:R-:W-:Y:S01]  /*5d30*/  HADD2 R139, R134, -R139 ;  /* 0x8000008b868b7230 */ /* 0x000fe20000000000 */
                                                                                                /* 0x0000009b03037241 */
                                                                                                /* 0x000fe2000000809c */
[----:B------:R-:W-:Y:S01]  /*5d50*/  HFMA2.MMA R140, R133, 1, 1, -R140 ;  /* 0x3c003c00858c7835 */ /* 0x000fe2000010008c */
[----:B------:R-:W0:Y:S01]  /*5d60*/  LDC R155, c[0x0][0xa00] ;  /* 0x00028000ff9b7b82 */ /* 0x000e220000000800 */
[----:B------:R-:W-:Y:S01]  /*5d70*/  HSET2.BF.GE.AND R145, R34.H0_H0, R150, PT ;  /* 0x0000009622917233 */ /* 0x000fe20003806880 */
[----:B------:R-:W-:Y:S01]  /*5d80*/  HADD2 R141, R136, -R141 ;  /* 0x8000008d888d7230 */ /* 0x000fe20000000000 */
[--C-:B------:R-:W-:Y:S02]  /*5d90*/  PRMT R83, R83, 0x5410, R98.reuse ;  /* 0x0000541053537816 */ /* 0x100fe40000000062 */
[----:B------:R-:W-:Y:S01]  /*5da0*/  PRMT R98, R98, 0x5410, R98 ;  /* 0x0000541062627816 */ /* 0x000fe20000000062 */
[----:B------:R-:W-:Y:S01]  /*5db0*/  HFMA2 R152, -R145, UR5.H0_H0, R26.H0_H0 ;  /* 0x2000000591987c31 */ /* 0x000fe2000804011a */
[----:B------:R-:W-:Y:S01]  /*5dc0*/  HFMA2.MMA R145, R146, 1, 1, -R151 ;  /* 0x3c003c0092917835 */ /* 0x000fe20000100097 */
[----:B------:R-:W1:Y:S01]  /*5dd0*/  LDC R150, c[0x0][0xa04] ;  /* 0x00028100ff967b82 */ /* 0x000e620000000800 */
[----:B------:R-:W-:Y:S01]  /*5de0*/  HADD2 R146, R158, -R149 ;  /* 0x800000959e927230 */ /* 0x000fe20000000000 */
                                                                                                /* 0x000000908f977241 */
                                                                                                /* 0x000fe200000003ff */
[----:B--2---:R-:W-:Y:S01]  /*5e00*/  IDP.2A.LO.S16.S8 R147, R152, UR6, R157 ;  /* 0x0000000698937c26 */ /* 0x004fe2000800169d */
                                                                                                /* 0x000000837f9c7241 */
                                                                                                /* 0x000fc400000003ff */
                                                                                                /* 0x0000007b809e7241 */
                                                                                                /* 0x000fe400000003ff */
[----:B------:R-:W2:Y:S01]  /*5e30*/  LDS R153, [R147+UR9] ;  /* 0x0000000993997984 */ /* 0x000ea20008000800 */
                                                                                                /* 0x0000008b047c7241 */
                                                                                                /* 0x000fe200000003ff */
[----:B------:R-:W-:Y:S01]  /*5e50*/  IMAD R156, R159, 0x10, R156 ;  /* 0x000000109f9c7824 */ /* 0x000fe200078e029c */
                                                                                                /* 0x0000008b04737242 */
                                                                                                /* 0x000fc800002017ff */
                                                                                                /* 0x0000008b047d7241 */
                                                                                                /* 0x000fe40000001073 */
[----:B0-----:R-:W-:Y:S02]  /*5e80*/  HSET2.BF.GE.AND R149, R34.H0_H0, R155, PT ;  /* 0x0000009b22957233 */ /* 0x001fe40003806880 */
                                                                                                /* 0x000000908f9b7242 */
                                                                                                /* 0x000fc600000017ff */
[----:B------:R-:W-:Y:S01]  /*5ea0*/  HFMA2 R157, -R149, UR5.H0_H0, R26.H0_H0 ;  /* 0x20000005959d7c31 */ /* 0x000fe2000804011a */
                                                                                                /* 0x000000908f9a7241 */
                                                                                                /* 0x000fe4000000109b */
                                                                                                /* 0x00000092919b7242 */
                                                                                                /* 0x000fe4000010979b */
[C---:B-1----:R-:W-:Y:S01]  /*5ed0*/  IDP.2A.LO.S16.S8 R149, R157.reuse, UR6, R150 ;  /* 0x000000069d957c26 */ /* 0x042fe20008001696 */
                                                                                                /* 0x0000009291967241 */
                                                                                                /* 0x000fe200000003ff */
[----:B----4-:R-:W-:Y:S01]  /*5ef0*/  IDP.2A.HI.S16.S8 R148, R157, UR7, R148 ;  /* 0x000000079d947c26 */ /* 0x010fe20008003694 */
                                                                                                /* 0x0000007e7a9d7241 */
                                                                                                /* 0x000fe400000003ff */
[----:B------:R-:W-:Y:S01]  /*5f10*/  LDS R152, [R149+UR9] ;  /* 0x0000000995987984 */ /* 0x000fe20008000800 */
[----:B------:R-:W-:Y:S01]  /*5f20*/  IMAD R150, R150, 0x10, R151 ;  /* 0x0000001096967824 */ /* 0x000fe200078e0297 */
                                                                                                /* 0x00000092919f7241 */
                                                                                                /* 0x000fe2000000909b */
[----:B------:R-:W-:Y:S01]  /*5f40*/  IMAD R157, R157, 0x10, R158 ;  /* 0x000000109d9d7824 */ /* 0x000fe200078e029e */
[----:B------:R-:W0:Y:S02]  /*5f50*/  LDS R151, [R148+UR9] ;  /* 0x0000000994977984 */ /* 0x000e240008000800 */
                                                                                                /* 0x0000009f9aa07242 */
                                                                                                /* 0x000fe200000017ff */
[----:B------:R-:W-:-:S03]  /*5f70*/  IMAD R156, R157, 0x100, R156 ;  /* 0x000001009d9c7824 */ /* 0x000fc600078e029c */
                                                                                                /* 0x0000009f9a9a7241 */
                                                                                                /* 0x000fe400000010a0 */
                                                                                                /* 0x200000ff9b9b7241 */
                                                                                                /* 0x000fe400000010a0 */
[C---:B--2---:R-:W-:Y:S02]  /*5fa0*/  PRMT R83, R153.reuse, 0x7610, R83 ;  /* 0x0000761099537816 */ /* 0x044fe40000000053 */
[----:B------:R-:W-:-:S04]  /*5fb0*/  PRMT R98, R153, 0x7632, R98 ;  /* 0x0000763299627816 */ /* 0x000fc80000000062 */
[----:B------:R-:W-:Y:S01]  /*5fc0*/  HFMA2.MMA R138, R83, 1, 1, -R138 ;  /* 0x3c003c00538a7835 */ /* 0x000fe2000010008a */
[----:B------:R-:W-:Y:S01]  /*5fd0*/  HADD2 R98, R98, -R3 ;  /* 0x8000000362627230 */ /* 0x000fe20000000000 */
                                                                                                /* 0x0000008d8c037241 */
                                                                                                /* 0x000fca00000003ff */
[----:B------:R-:W-:-:S04]  /*5ff0*/  IMAD R83, R3, 0x10, R124 ;  /* 0x0000001003537824 */ /* 0x000fc800078e027c */
[----:B------:R-:W-:Y:S01]  /*6000*/  IMAD R83, R83, 0x100, R150 ;  /* 0x0000010053537824 */ /* 0x000fe200078e0296 */
[C-C-:B0-----:R-:W-:Y:S02]  /*6010*/  PRMT R132, R152.reuse, 0x5410, R151.reuse ;  /* 0x0000541098847816 */ /* 0x141fe40000000097 */
[----:B------:R-:W-:-:S04]  /*6020*/  PRMT R151, R152, 0x7632, R151 ;  /* 0x0000763298977816 */ /* 0x000fc80000000097 */
[----:B------:R-:W-:Y:S01]  /*6030*/  HFMA2.MMA R117, R132, 1, 1, -R117 ;  /* 0x3c003c0084757835 */ /* 0x000fe20000100075 */
[----:B------:R-:W-:Y:S01]  /*6040*/  HADD2 R142, R151, -R142 ;  /* 0x8000008e978e7230 */ /* 0x000fe20000000000 */
                                                                                                /* 0x0000008d8c847242 */
                                                                                                /* 0x000fc80000309773 */
                                                                                                /* 0x000000628e7c7241 */
                                                                                                /* 0x000fe400000003ff */
                                                                                                /* 0x0000008d8c867241 */
                                                                                                /* 0x000fe40000009084 */
                                                                                                /* 0x0000008a75037241 */
                                                                                                /* 0x000fe200000003ff */
[----:B------:R-:W-:Y:S01]  /*6090*/  IMAD R83, R124, 0x10000, R83 ;  /* 0x000100007c537824 */ /* 0x000fe200078e0253 */
                                                                                                /* 0x00000089027c7242 */
                                                                                                /* 0x000fc600000017ff */
[----:B------:R-:W-:Y:S01]  /*60b0*/  IMAD R156, R3, 0x10000, R156 ;  /* 0x00010000039c7824 */ /* 0x000fe200078e029c */
                                                                                                /* 0x000000867d037242 */
                                                                                                /* 0x000fe200000017ff */
[----:B------:R-:W0:Y:S01]  /*60d0*/  POPC R136, R83 ;  /* 0x0000005300887309 */ /* 0x000e220000000000 */
                                                                                                /* 0x200000ff87877241 */
                                                                                                /* 0x000fe4000000107c */
                                                                                                /* 0x000000867d7d7241 */
                                                                                                /* 0x000fe40000001003 */
                                                                                                /* 0x2400009b849b7241 */
                                                                                                /* 0x000fe40000001003 */
                                                                                                /* 0x0000008a75877242 */
                                                                                                /* 0x000fe20000409787 */
[----:B------:R-:W1:Y:S01]  /*6120*/  POPC R115, R156 ;  /* 0x0000009c00737309 */ /* 0x000e620000000000 */
                                                                                                /* 0x0000007d9a867242 */
                                                                                                /* 0x000fc400000017ff */
                                                                                                /* 0x0000008902027241 */
                                                                                                /* 0x000fe4000000107c */
                                                                                                /* 0x0000008a75037241 */
                                                                                                /* 0x000fe40000009087 */
                                                                                                /* 0x200000ff9b9b7241 */
                                                                                                /* 0x000fe40000001086 */
                                                                                                /* 0x0000000302847242 */
                                                                                                /* 0x000fe400000017ff */
                                                                                                /* 0x000000628e9b7242 */
                                                                                                /* 0x000fe4000040979b */
                                                                                                /* 0x200000ff877c7241 */
                                                                                                /* 0x000fc40000001084 */
                                                                                                /* 0x0000007d9a867241 */
                                                                                                /* 0x000fe40000001086 */
                                                                                                /* 0x000000628e857241 */
                                                                                                /* 0x000fe2000000909b */
[----:B------:R-:W-:Y:S01]  /*61c0*/  IMAD.SHL.U32 R125, R124, 0x2, RZ ;  /* 0x000000027c7d7824 */ /* 0x000fe200078e00ff */
[----:B0-----:R-:W-:Y:S02]  /*61d0*/  LOP3.LUT R135, R136, 0x1, RZ, 0xc0, !PT ;  /* 0x0000000188877812 */ /* 0x001fe400078ec0ff */
                                                                                                /* 0x0000008586887242 */
                                                                                                /* 0x000fe400000017ff */
[----:B-1----:R-:W-:Y:S01]  /*61f0*/  LOP3.LUT R115, R115, 0x1, RZ, 0xc0, !PT ;  /* 0x0000000173737812 */ /* 0x002fe200078ec0ff */
[----:B------:R-:W-:Y:S01]  /*6200*/  IMAD.MOV R152, RZ, RZ, -R135 ;  /* 0x000000ffff987224 */ /* 0x000fe200078e0a87 */
                                                                                                /* 0x0000008586857241 */
                                                                                                /* 0x000fc40000001088 */
                                                                                                /* 0x0000000302037241 */
                                                                                                /* 0x000fe20000001084 */
[----:B------:R-:W-:Y:S01]  /*6230*/  IMAD.MOV R115, RZ, RZ, -R115 ;  /* 0x000000ffff737224 */ /* 0x000fe200078e0a73 */
[----:B------:R-:W-:Y:S02]  /*6240*/  LOP3.LUT R132, R125, 0x3e, RZ, 0xc0, !PT ;  /* 0x0000003e7d847812 */ /* 0x000fe400078ec0ff */
                                                                                                /* 0x200000ff9b7d7241 */
                                                                                                /* 0x000fe20000001088 */
[----:B------:R-:W-:Y:S01]  /*6260*/  HFMA2.MMA R133, R133, R90, -RZ ;  /* 0x0000005a85857235 */ /* 0x000fe200001000ff */
[----:B------:R-:W-:Y:S01]  /*6270*/  LOP3.LUT R115, R156, 0x7ffff, R115, 0x78, !PT ;  /* 0x0007ffff9c737812 */ /* 0x000fe200078e7873 */
[----:B------:R-:W-:Y:S01]  /*6280*/  HMUL2 R2, R3, R90 ;  /* 0x0000005a03027232 */ /* 0x000fe20000000000 */
[----:B------:R-:W-:Y:S01]  /*6290*/  SHF.L.U64.HI R150, R35, R132, RZ ;  /* 0x0000008423967219 */ /* 0x000fe200000102ff */
[----:B------:R-:W-:Y:S01]  /*62a0*/  IMAD.SHL.U32 R134, R125, 0x2, RZ ;  /* 0x000000027d867824 */ /* 0x000fe200078e00ff */
                                                                                                /* 0x4040005454037241 */
                                                                                                /* 0x000fc40000000073 */
[----:B------:R-:W-:Y:S02]  /*62c0*/  SHF.L.U32 R132, R35, R132, RZ ;  /* 0x0000008423847219 */ /* 0x000fe400000006ff */
[----:B------:R-:W-:Y:S02]  /*62d0*/  LOP3.LUT R83, R83, 0x7ffff, R152, 0x78, !PT ;  /* 0x0007ffff53537812 */ /* 0x000fe400078e7898 */
[----:B------:R-:W-:Y:S02]  /*62e0*/  LOP3.LUT R134, R134, 0x3e, RZ, 0xc0, !PT ;  /* 0x0000003e86867812 */ /* 0x000fe400078ec0ff */
[----:B------:R-:W-:Y:S02]  /*62f0*/  LOP3.LUT R137, R3, R132, RZ, 0xfc, !PT ;  /* 0x0000008403897212 */ /* 0x000fe400078efcff */
[----:B------:R-:W-:Y:S02]  /*6300*/  HMNMX2 R3, |R133|, 65504, 65504, PT ;  /* 0x7bff7bff85037840 */ /* 0x000fe40003800200 */
                                                                                                /* 0x40400054549a7241 */
                                                                                                /* 0x000fc40000000053 */
[----:B------:R-:W-:Y:S02]  /*6320*/  SHF.L.U32 R135, R35, R134, RZ ;  /* 0x0000008623877219 */ /* 0x000fe400000006ff */
[----:B------:R-:W-:Y:S02]  /*6330*/  LOP3.LUT R165, R3, 0x80008000, RZ, 0xfc, !PT ;  /* 0x8000800003a57812 */ /* 0x000fe400078efcff */
[----:B------:R-:W-:Y:S02]  /*6340*/  LOP3.LUT R154, R154, R135, RZ, 0xfc, !PT ;  /* 0x000000879a9a7212 */ /* 0x000fe400078efcff */
[----:B------:R-:W-:Y:S02]  /*6350*/  HMNMX2 R2, |R2|, 65504, 65504, PT ;  /* 0x7bff7bff02027840 */ /* 0x000fe40003800200 */
                                                                                                /* 0x000000a503887241 */
                                                                                                /* 0x000fe4000000009a */
                                                                                                /* 0x4040005454977241 */
                                                                                                /* 0x000fc40000020073 */
[----:B------:R-:W-:Y:S02]  /*6380*/  LOP3.LUT R153, R2, 0x80008000, RZ, 0xfc, !PT ;  /* 0x8000800002997812 */ /* 0x000fe400078efcff */
[----:B------:R-:W-:Y:S01]  /*6390*/  HFMA2.MMA R136, R143, 1, 1, R136 ;  /* 0x3c003c008f887835 */ /* 0x000fe20000000088 */
[----:B------:R-:W-:Y:S02]  /*63a0*/  LOP3.LUT R151, R151, R150, RZ, 0xfc, !PT ;  /* 0x0000009697977212 */ /* 0x000fe400078efcff */
                                                                                                /* 0x00000099029e7241 */
                                                                                                /* 0x000fe40000000089 */
                                                                                                /* 0x00000099029c7241 */
                                                                                                /* 0x000fe40000008089 */
                                                                                                /* 0x4040005454a07241 */
                                                                                                /* 0x000fe20000020053 */
[----:B------:R-:W-:Y:S01]  /*63e0*/  HADD2 R127, R127, R158 ;  /* 0x0000009e7f7f7230 */ /* 0x000fe20000000000 */
                                                                                                /* 0x0000009902547241 */
                                                                                                /* 0x000fc40000018089 */
[----:B------:R-:W-:Y:S01]  /*6400*/  SHF.L.U64.HI R155, R35, R134, RZ ;  /* 0x00000086239b7219 */ /* 0x000fe200000102ff */
[----:B------:R-:W-:Y:S01]  /*6410*/  HFMA2.MMA R131, R131, 1, 1, R156 ;  /* 0x3c003c0083837835 */ /* 0x000fe2000000009c */
                                                                                                /* 0x0000009902a37241 */
                                                                                                /* 0x000fe40000010089 */
                                                                                                /* 0x0000009902857241 */
                                                                                                /* 0x000fe20000020089 */
[----:B------:R-:W-:Y:S01]  /*6440*/  HFMA2.MMA R84, R129, 1, 1, R84 ;  /* 0x3c003c0081547835 */ /* 0x000fe20000000054 */
                                                                                                /* 0x0000009902847241 */
                                                                                                /* 0x000fe20000028089 */
[----:B------:R-:W-:Y:S01]  /*6460*/  HADD2 R130, R130, R163 ;  /* 0x000000a382827230 */ /* 0x000fe20000000000 */
                                                                                                /* 0x0000009902877241 */
                                                                                                /* 0x000fe20000030089 */
[----:B------:R-:W-:Y:S01]  /*6480*/  HADD2 R128, R128, R133 ;  /* 0x0000008580807230 */ /* 0x000fe20000000000 */
                                                                                                /* 0x0000009902867241 */
                                                                                                /* 0x000fc40000000097 */
                                                                                                /* 0x0000009902897241 */
                                                                                                /* 0x000fe20000038089 */
[----:B------:R-:W-:Y:S01]  /*64b0*/  HFMA2.MMA R123, R123, 1, 1, R132 ;  /* 0x3c003c007b7b7835 */ /* 0x000fe20000000084 */
                                                                                                /* 0x0000009902977241 */
                                                                                                /* 0x000fe20000008097 */
[----:B------:R-:W-:Y:S01]  /*64d0*/  HADD2 R122, R122, R135 ;  /* 0x000000877a7a7230 */ /* 0x000fe20000000000 */
                                                                                                /* 0x000000a503997241 */
                                                                                                /* 0x000fe2000000809a */
[----:B------:R-:W-:Y:S01]  /*64f0*/  HADD2 R117, R117, R134 ;  /* 0x0000008675757230 */ /* 0x000fe20000000000 */
                                                                                                /* 0x000000a503967241 */
                                                                                                /* 0x000fe2000001009a */
[----:B------:R-:W-:Y:S01]  /*6510*/  HFMA2.MMA R126, R126, 1, 1, R137 ;  /* 0x3c003c007e7e7835 */ /* 0x000fe20000000089 */
[C-C-:B------:R-:W-:Y:S01]  /*6520*/  PRMT R129, R127.reuse, 0x5410, R136.reuse ;  /* 0x000054107f817816 */ /* 0x140fe20000000088 */
[----:B------:R-:W-:Y:S01]  /*6530*/  HADD2 R144, R144, R153 ;  /* 0x0000009990907230 */ /* 0x000fe20000000000 */
[----:B------:R-:W-:Y:S01]  /*6540*/  PRMT R136, R127, 0x7632, R136 ;  /* 0x000076327f887816 */ /* 0x000fe20000000088 */
[----:B------:R-:W-:Y:S01]  /*6550*/  HADD2 R151, R138.H0_H0, R151.H0_H0 ;  /* 0x200000978a977230 */ /* 0x000fe20000000800 */
[----:B------:R-:W-:Y:S01]  /*6560*/  LOP3.LUT R160, R160, R155, RZ, 0xfc, !PT ;  /* 0x0000009ba0a07212 */ /* 0x000fe200078efcff */
[----:B------:R-:W-:Y:S01]  /*6570*/  HFMA2.MMA R145, R145, 1, 1, R150 ;  /* 0x3c003c0091917835 */ /* 0x000fe20000000096 */
                                                                                                /* 0x000000a5039b7241 */
                                                                                                /* 0x000fe2000001809a */
[----:B------:R-:W-:Y:S01]  /*6590*/  STS [R106+UR9], R129 ;  /* 0x000000816a007988 */ /* 0x000fe20008000809 */
                                                                                                /* 0x000000a5039d7241 */
                                                                                                /* 0x000fc4000002009a */
                                                                                                /* 0x000000a503987241 */
                                                                                                /* 0x000fe2000002809a */
[----:B------:R0:W-:Y:S01]  /*65c0*/  STS [R107+UR9], R136 ;  /* 0x000000886b007988 */ /* 0x0001e20008000809 */
                                                                                                /* 0x000000a5039f7241 */
                                                                                                /* 0x000fe2000003009a */
[----:B------:R-:W-:Y:S01]  /*65e0*/  HADD2 R146, R146, R155 ;  /* 0x0000009b92927230 */ /* 0x000fe20000000000 */
                                                                                                /* 0x000000a5039a7241 */
                                                                                                /* 0x000fe2000003809a */
[----:B------:R-:W-:Y:S01]  /*6600*/  HFMA2.MMA R4, R4, 1, 1, R157 ;  /* 0x3c003c0004047835 */ /* 0x000fe2000000009d */
                                                                                                /* 0x000000a503a17241 */
                                                                                                /* 0x000fe200000000a0 */
[----:B------:R-:W-:Y:S01]  /*6620*/  HADD2 R139, R139, R152 ;  /* 0x000000988b8b7230 */ /* 0x000fe20000000000 */
                                                                                                /* 0x000000a503a57241 */
                                                                                                /* 0x000fe200000080a0 */
[----:B------:R-:W-:Y:S01]  /*6640*/  HFMA2.MMA R140, R140, 1, 1, R159 ;  /* 0x3c003c008c8c7835 */ /* 0x000fe2000000009f */
[----:B------:R-:W-:Y:S01]  /*6650*/  HADD2 R141, R141, R154 ;  /* 0x0000009a8d8d7230 */ /* 0x000fe20000000000 */
[C-C-:B0-----:R-:W-:Y:S01]  /*6660*/  PRMT R107, R131.reuse, 0x5410, R144.reuse ;  /* 0x00005410836b7816 */ /* 0x141fe20000000090 */
[----:B------:R-:W-:Y:S01]  /*6670*/  HFMA2.MMA R142, R142, 1, 1, R161 ;  /* 0x3c003c008e8e7835 */ /* 0x000fe200000000a1 */
[----:B------:R-:W-:Y:S01]  /*6680*/  HADD2 R165, R98.H0_H0, R165.H0_H0 ;  /* 0x200000a562a57230 */ /* 0x000fe20000000800 */
[----:B------:R-:W-:Y:S01]  /*6690*/  PRMT R144, R131, 0x7632, R144 ;  /* 0x0000763283907816 */ /* 0x000fe20000000090 */
[----:B------:R-:W0:Y:S01]  /*66a0*/  LDC.U16 R98, c[0x0][0x214] ;  /* 0x00008500ff627b82 */ /* 0x000e220000000400 */
[----:B------:R1:W-:Y:S02]  /*66b0*/  STS [R108+UR9], R107 ;  /* 0x0000006b6c007988 */ /* 0x0003e40008000809 */
[----:B------:R-:W-:-:S02]  /*66c0*/  PRMT R151, R151, 0x5410, R165 ;  /* 0x0000541097977816 */ /* 0x000fc400000000a5 */
[----:B------:R-:W-:Y:S01]  /*66d0*/  STS [R113+UR9], R144 ;  /* 0x0000009071007988 */ /* 0x000fe20008000809 */
[C-C-:B-1----:R-:W-:Y:S02]  /*66e0*/  PRMT R107, R130.reuse, 0x5410, R145.reuse ;  /* 0x00005410826b7816 */ /* 0x142fe40000000091 */
[----:B------:R-:W-:-:S03]  /*66f0*/  PRMT R145, R130, 0x7632, R145 ;  /* 0x0000763282917816 */ /* 0x000fc60000000091 */
[----:B------:R1:W-:Y:S04]  /*6700*/  STS [R112+UR9], R107 ;  /* 0x0000006b70007988 */ /* 0x0003e80008000809 */
[----:B------:R-:W-:Y:S01]  /*6710*/  STS [R111+UR9], R145 ;  /* 0x000000916f007988 */ /* 0x000fe20008000809 */
[C-C-:B-1----:R-:W-:Y:S02]  /*6720*/  PRMT R107, R84.reuse, 0x5410, R146.reuse ;  /* 0x00005410546b7816 */ /* 0x142fe40000000092 */
[----:B------:R-:W-:Y:S02]  /*6730*/  PRMT R146, R84, 0x7632, R146 ;  /* 0x0000763254927816 */ /* 0x000fe40000000092 */
[----:B0-----:R-:W-:Y:S01]  /*6740*/  PRMT R84, R98, 0x9910, RZ ;  /* 0x0000991062547816 */ /* 0x001fe200000000ff */
[----:B------:R0:W-:Y:S01]  /*6750*/  STS [R110+UR9], R107 ;  /* 0x0000006b6e007988 */ /* 0x0001e20008000809 */
[----:B------:R-:W-:-:S03]  /*6760*/  IMAD.SHL.U32 R98, R100, 0x8000000, RZ ;  /* 0x0800000064627824 */ /* 0x000fc600078e00ff */
[----:B------:R-:W-:Y:S01]  /*6770*/  STS [R109+UR9], R146 ;  /* 0x000000926d007988 */ /* 0x000fe20008000809 */
[----:B------:R-:W-:Y:S01]  /*6780*/  IMAD.MOV.U32 R100, RZ, RZ, R84 ;  /* 0x000000ffff647224 */ /* 0x000fe200078e0054 */
[----:B------:R-:W-:Y:S02]  /*6790*/  LOP3.LUT R98, R98, 0xf8000000, R101, 0xe2, !PT ;  /* 0xf800000062627812 */ /* 0x000fe400078ee265 */
[C-C-:B0-----:R-:W-:Y:S02]  /*67a0*/  PRMT R107, R128.reuse, 0x5410, R4.reuse ;  /* 0x00005410806b7816 */ /* 0x141fe40000000004 */
[----:B------:R-:W-:Y:S02]  /*67b0*/  PRMT R4, R128, 0x7632, R4 ;  /* 0x0000763280047816 */ /* 0x000fe40000000004 */
[----:B------:R-:W-:Y:S01]  /*67c0*/  ISETP.NE.AND P0, PT, R100, 0x4, PT ;  /* 0x000000046400780c */ /* 0x000fe20003f05270 */
[----:B------:R0:W-:Y:S04]  /*67d0*/  STS [R114+UR9], R107 ;  /* 0x0000006b72007988 */ /* 0x0001e80008000809 */
[----:B------:R1:W-:Y:S01]  /*67e0*/  STS [R92+UR9], R4 ;  /* 0x000000045c007988 */ /* 0x0003e20008000809 */
[----:B0-----:R-:W-:-:S02]  /*67f0*/  PRMT R107, R123, 0x5410, R139 ;  /* 0x000054107b6b7816 */ /* 0x001fc4000000008b */
[----:B------:R-:W-:Y:S02]  /*6800*/  PRMT R139, R123, 0x7632, R139 ;  /* 0x000076327b8b7816 */ /* 0x000fe4000000008b */
[C-C-:B-1----:R-:W-:Y:S01]  /*6810*/  PRMT R4, R117.reuse, 0x5410, R142.reuse ;  /* 0x0000541075047816 */ /* 0x142fe2000000008e */
[----:B------:R0:W-:Y:S01]  /*6820*/  STS [R82+UR9], R107 ;  /* 0x0000006b52007988 */ /* 0x0001e20008000809 */
[----:B------:R-:W-:Y:S01]  /*6830*/  PRMT R142, R117, 0x7632, R142 ;  /* 0x00007632758e7816 */ /* 0x000fe2000000008e */
[----:B------:R-:W-:Y:S02]  /*6840*/  IMAD.SHL.U32 R92, R124, 0x8000000, RZ ;  /* 0x080000007c5c7824 */ /* 0x000fe400078e00ff */
[----:B------:R-:W-:Y:S03]  /*6850*/  STS [R121+UR9], R139 ;  /* 0x0000008b79007988 */ /* 0x000fe60008000809 */
[----:B------:R-:W-:-:S02]  /*6860*/  LOP3.LUT R92, R92, 0xf8000000, R115, 0xe2, !PT ;  /* 0xf80000005c5c7812 */ /* 0x000fc400078ee273 */
[C-C-:B0-----:R-:W-:Y:S01]  /*6870*/  PRMT R107, R122.reuse, 0x5410, R140.reuse ;  /* 0x000054107a6b7816 */ /* 0x141fe2000000008c */
[----:B------:R-:W-:Y:S01]  /*6880*/  IMAD.SHL.U32 R82, R99, 0x8000000, RZ ;  /* 0x0800000063527824 */ /* 0x000fe200078e00ff */
[----:B------:R-:W-:-:S03]  /*6890*/  PRMT R140, R122, 0x7632, R140 ;  /* 0x000076327a8c7816 */ /* 0x000fc6000000008c */
[----:B------:R0:W-:Y:S01]  /*68a0*/  STS [R120+UR9], R107 ;  /* 0x0000006b78007988 */ /* 0x0001e20008000809 */
[----:B------:R-:W-:-:S03]  /*68b0*/  LOP3.LUT R99, R82, 0xf8000000, R85, 0xe2, !PT ;  /* 0xf800000052637812 */ /* 0x000fc600078ee255 */
[----:B------:R-:W-:Y:S01]  /*68c0*/  STS [R119+UR9], R140 ;  /* 0x0000008c77007988 */ /* 0x000fe20008000809 */
[C-C-:B0-----:R-:W-:Y:S02]  /*68d0*/  PRMT R107, R126.reuse, 0x5410, R141.reuse ;  /* 0x000054107e6b7816 */ /* 0x141fe4000000008d */
[----:B------:R-:W-:-:S03]  /*68e0*/  PRMT R141, R126, 0x7632, R141 ;  /* 0x000076327e8d7816 */ /* 0x000fc6000000008d */
[----:B------:R-:W-:Y:S04]  /*68f0*/  STS [R118+UR9], R107 ;  /* 0x0000006b76007988 */ /* 0x000fe80008000809 */
[----:B------:R-:W-:Y:S04]  /*6900*/  STS [R116+UR9], R141 ;  /* 0x0000008d74007988 */ /* 0x000fe80008000809 */
[----:B------:R0:W-:Y:S04]  /*6910*/  STS [R149+UR9], R4 ;  /* 0x0000000495007988 */ /* 0x0001e80008000809 */
[----:B------:R1:W-:Y:S04]  /*6920*/  STS [R148+UR9], R142 ;  /* 0x0000008e94007988 */ /* 0x0003e80008000809 */
[----:B------:R1:W-:Y:S01]  /*6930*/  STS [R147+UR9], R151 ;  /* 0x0000009793007988 */ /* 0x0003e20008000809 */
[----:B0-----:R-:W-:Y:S01]  /*6940*/  IMAD.SHL.U32 R4, R96, 0x8000000, RZ ;  /* 0x0800000060047824 */ /* 0x001fe200078e00ff */
[----:B------:R-:W-:-:S04]  /*6950*/  LOP3.LUT R96, R102, 0xf8000000, R103, 0xe2, !PT ;  /* 0xf800000066607812 */ /* 0x000fc800078ee267 */
[----:B------:R-:W-:Y:S01]  /*6960*/  LOP3.LUT R97, R4, 0xf8000000, R97, 0xe2, !PT ;  /* 0xf800000004617812 */ /* 0x000fe200078ee261 */
[----:B------:R-:W-:-:S05]  /*6970*/  IMAD.SHL.U32 R4, R125, 0x8000000, RZ ;  /* 0x080000007d047824 */ /* 0x000fca00078e00ff */
[----:B------:R-:W-:Y:S01]  /*6980*/  LOP3.LUT R4, R4, 0xf8000000, R83, 0xe2, !PT ;  /* 0xf800000004047812 */ /* 0x000fe200078ee253 */
[----:B------:R-:W-:Y:S06]  /*6990*/  BAR.SYNC 0x0 ;  /* 0x000000ff0000791d */ /* 0x000fec0000000000 */
[----:B-1----:R-:W-:Y:S05]  /*69a0*/  @!P0 BRA `(.L_x_35) ;  /* 0x0000011400348947 */ /* 0x002fea0003800000 */
[----:B------:R-:W0:Y:S01]  /*69b0*/  LDC R82, c[0x0][0xa18] ;  /* 0x00028600ff527b82 */ /* 0x000e220000000800 */
[----:B------:R-:W-:-:S07]  /*69c0*/  LOP3.LUT R104, R5, 0x80008000, RZ, 0xfc, !PT ;  /* 0x8000800005687812 */ /* 0x000fce00078efcff */
[----:B------:R-:W1:Y:S08]  /*69d0*/  LDC R83, c[0x0][0xa24] ;  /* 0x00028900ff537b82 */ /* 0x000e700000000800 */
[----:B------:R-:W2:Y:S08]  /*69e0*/  LDC R85, c[0x0][0xa1c] ;  /* 0x00028700ff557b82 */ /* 0x000eb00000000800 */
[----:B------:R-:W3:Y:S01]  /*69f0*/  LDC R101, c[0x0][0xa20] ;  /* 0x00028800ff657b82 */ /* 0x000ee20000000800 */
[----:B0-----:R-:W-:-:S05]  /*6a00*/  HSET2.BF.GE.AND R82, R34.H0_H0, R82, PT ;  /* 0x0000005222527233 */ /* 0x001fca0003806880 */
[----:B------:R-:W-:Y:S02]  /*6a10*/  HFMA2 R82, -R82, UR5.H0_H0, R26.H0_H0 ;  /* 0x2000000552527c31 */ /* 0x000fe4000804011a */
[----:B------:R-:W0:Y:S01]  /*6a20*/  LDC R103, c[0x0][0xa28] ;  /* 0x00028a00ff677b82 */ /* 0x000e220000000800 */
[----:B-1----:R-:W-:-:S05]  /*6a30*/  HSET2.BF.GE.AND R83, R34.H0_H0, R83, PT ;  /* 0x0000005322537233 */ /* 0x002fca0003806880 */
[----:B------:R-:W-:Y:S02]  /*6a40*/  HFMA2 R84, -R83, UR5.H0_H0, R26.H0_H0 ;  /* 0x2000000553547c31 */ /* 0x000fe4000804011a */
[----:B--2---:R-:W-:-:S05]  /*6a50*/  IDP.2A.LO.S16.S8 R83, R82, UR6, R85 ;  /* 0x0000000652537c26 */ /* 0x004fca0008001655 */
[----:B------:R-:W-:Y:S01]  /*6a60*/  LDS R85, [R83+UR9] ;  /* 0x0000000953557984 */ /* 0x000fe20008000800 */
[----:B---3--:R-:W-:Y:S01]  /*6a70*/  IDP.2A.HI.S16.S8 R82, R82, UR7, R101 ;  /* 0x0000000752527c26 */ /* 0x008fe20008003665 */
[----:B------:R-:W-:-:S04]  /*6a80*/  LOP3.LUT R101, R7, 0xffff, RZ, 0xc0, !PT ;  /* 0x0000ffff07657812 */ /* 0x000fc800078ec0ff */
[----:B------:R-:W1:Y:S01]  /*6a90*/  LDS R102, [R82+UR9] ;  /* 0x0000000952667984 */ /* 0x000e620008000800 */
                                                                                                /* 0x0000006805657241 */
                                                                                                /* 0x000fe20000000065 */
[----:B0-----:R-:W-:Y:S01]  /*6ab0*/  IDP.2A.LO.S16.S8 R84, R84, UR6, R103 ;  /* 0x0000000654547c26 */ /* 0x001fe20008001667 */
[----:B------:R-:W-:Y:S02]  /*6ac0*/  SHF.R.U32.HI R103, RZ, 0x10, R7 ;  /* 0x00000010ff677819 */ /* 0x000fe40000011607 */
[----:B------:R-:W-:-:S03]  /*6ad0*/  LOP3.LUT R7, R6, 0x80008000, RZ, 0xfc, !PT ;  /* 0x8000800006077812 */ /* 0x000fc600078efcff */
[----:B------:R-:W0:Y:S01]  /*6ae0*/  LDS R84, [R84+UR9] ;  /* 0x0000000954547984 */ /* 0x000e220008000800 */
                                                                                                /* 0x0000000706677241 */
                                                                                                /* 0x000fe40000000067 */
[C-C-:B-1----:R-:W-:Y:S02]  /*6b00*/  PRMT R6, R85.reuse, 0x5410, R102.reuse ;  /* 0x0000541055067816 */ /* 0x142fe40000000066 */
[----:B------:R-:W-:-:S04]  /*6b10*/  PRMT R102, R85, 0x7632, R102 ;  /* 0x0000763255667816 */ /* 0x000fc80000000066 */
[----:B------:R-:W-:Y:S01]  /*6b20*/  HFMA2.MMA R7, R6, 1, 1, -R101 ;  /* 0x3c003c0006077835 */ /* 0x000fe20000100065 */
[----:B------:R-:W-:Y:S02]  /*6b30*/  HADD2 R103, R102, -R103 ;  /* 0x8000006766677230 */ /* 0x000fe40000000000 */
[----:B------:R-:W-:Y:S01]  /*6b40*/  IMAD.MOV.U32 R101, RZ, RZ, 0x28a028a ;  /* 0x028a028aff657424 */ /* 0x000fe200078e00ff */
[----:B0-----:R-:W-:-:S04]  /*6b50*/  PRMT R91, R84, 0x7610, R91 ;  /* 0x00007610545b7816 */ /* 0x001fc8000000005b */
[----:B------:R-:W-:Y:S02]  /*6b60*/  PRMT R84, R84, 0x7632, R91 ;  /* 0x0000763254547816 */ /* 0x000fe4000000005b */
                                                                                                /* 0x0000005b07057241 */
                                                                                                /* 0x000fe400000003ff */
                                                                                                /* 0x0000005467687241 */
                                                                                                /* 0x000fe400000003ff */
[----:B------:R-:W0:Y:S01]  /*6b90*/  POPC R6, R5 ;  /* 0x0000000500067309 */ /* 0x000e220000000000 */
                                                                                                /* 0x0000005467697242 */
                                                                                                /* 0x000fc800000017ff */
                                                                                                /* 0x00000054676b7241 */
                                                                                                /* 0x000fc60000001069 */
[----:B------:R-:W1:Y:S02]  /*6bc0*/  POPC R85, R104 ;  /* 0x0000006800557309 */ /* 0x000e640000000000 */
[----:B------:R-:W-:Y:S01]  /*6bd0*/  HMUL2 R107, R107, R90 ;  /* 0x0000005a6b6b7232 */ /* 0x000fe20000000000 */
[----:B0-----:R-:W-:-:S04]  /*6be0*/  LOP3.LUT R6, R6, 0x1, RZ, 0xc0, !PT ;  /* 0x0000000106067812 */ /* 0x001fc800078ec0ff */
[----:B------:R-:W-:Y:S02]  /*6bf0*/  ISETP.NE.U32.AND P0, PT, R6, 0x1, PT ;  /* 0x000000010600780c */ /* 0x000fe40003f05070 */
                                                                                                /* 0x0000005b07067242 */
                                                                                                /* 0x000fe400000017ff */
[----:B------:R-:W-:Y:S02]  /*6c10*/  SEL R102, R101, 0xa820a820, !P0 ;  /* 0xa820a82065667807 */ /* 0x000fe40004000000 */
[----:B-1----:R-:W-:Y:S02]  /*6c20*/  LOP3.LUT R106, R85, 0x1, RZ, 0xc0, !PT ;  /* 0x00000001556a7812 */ /* 0x002fe400078ec0ff */
                                                                                                /* 0x4040006666667241 */
                                                                                                /* 0x000fe20000000005 */
[----:B------:R-:W-:Y:S01]  /*6c40*/  IMAD.SHL.U32 R5, R105, 0x2, RZ ;  /* 0x0000000269057824 */ /* 0x000fe200078e00ff */
                                                                                                /* 0x0000005b07557241 */
                                                                                                /* 0x000fe20000001006 */
[----:B------:R-:W-:Y:S01]  /*6c60*/  IMAD.SHL.U32 R6, R6, 0x2, RZ ;  /* 0x0000000206067824 */ /* 0x000fe200078e00ff */
[----:B------:R-:W-:-:S02]  /*6c70*/  ISETP.NE.U32.AND P0, PT, R106, 0x1, PT ;  /* 0x000000016a00780c */ /* 0x000fc40003f05070 */
[----:B------:R-:W-:Y:S02]  /*6c80*/  LOP3.LUT R106, R5, 0x1e, RZ, 0xc0, !PT ;  /* 0x0000001e056a7812 */ /* 0x000fe400078ec0ff */
[----:B------:R-:W-:Y:S01]  /*6c90*/  HFMA2.MMA R5, R85, R90, -RZ ;  /* 0x0000005a55057235 */ /* 0x000fe200001000ff */
[----:B------:R-:W-:Y:S02]  /*6ca0*/  LOP3.LUT R84, R6, 0x1e, RZ, 0xc0, !PT ;  /* 0x0000001e06547812 */ /* 0x000fe400078ec0ff */
[----:B------:R-:W-:Y:S02]  /*6cb0*/  SEL R105, R101, 0xa820a820, !P0 ;  /* 0xa820a82065697807 */ /* 0x000fe40004000000 */
[----:B------:R-:W-:Y:S02]  /*6cc0*/  SHF.L.U32 R85, R35, R84, RZ ;  /* 0x0000005423557219 */ /* 0x000fe400000006ff */
                                                                                                /* 0x4040006969687241 */
                                                                                                /* 0x000fe40000000068 */
[----:B------:R-:W-:-:S02]  /*6ce0*/  LOP3.LUT R102, R102, R85, RZ, 0xfc, !PT ;  /* 0x0000005566667212 */ /* 0x000fc400078efcff */
[----:B------:R-:W-:Y:S02]  /*6cf0*/  HMNMX2 R5, |R5|, 65504, 65504, PT ;  /* 0x7bff7bff05057840 */ /* 0x000fe40003800200 */
[----:B------:R-:W-:Y:S02]  /*6d00*/  HMNMX2 R6, |R107|, 65504, 65504, PT ;  /* 0x7bff7bff6b067840 */ /* 0x000fe40003800200 */
[----:B------:R-:W-:Y:S02]  /*6d10*/  SHF.L.U32 R105, R35, R106, RZ ;  /* 0x0000006a23697219 */ /* 0x000fe400000006ff */
[----:B------:R-:W-:Y:S02]  /*6d20*/  LOP3.LUT R84, R5, 0x80008000, RZ, 0xfc, !PT ;  /* 0x8000800005547812 */ /* 0x000fe400078efcff */
[----:B------:R-:W-:Y:S02]  /*6d30*/  LOP3.LUT R105, R104, R105, RZ, 0xfc, !PT ;  /* 0x0000006968697212 */ /* 0x000fe400078efcff */
                                                                                                /* 0x0000005405547241 */
                                                                                                /* 0x000fc40000000066 */
[----:B------:R-:W-:Y:S02]  /*6d50*/  LOP3.LUT R85, R6, 0x80008000, RZ, 0xfc, !PT ;  /* 0x8000800006557812 */ /* 0x000fe400078efcff */
[----:B------:R-:W-:Y:S02]  /*6d60*/  ISETP.NE.AND P0, PT, R100, 0x5, PT ;  /* 0x000000056400780c */ /* 0x000fe40003f05270 */
                                                                                                /* 0x0000005506687241 */
                                                                                                /* 0x000fe20000000069 */
[----:B------:R-:W-:Y:S01]  /*6d80*/  HFMA2.MMA R7, R7, 1, 1, R84 ;  /* 0x3c003c0007077835 */ /* 0x000fe20000000054 */
[----:B------:R-:W-:-:S03]  /*6d90*/  LOP3.LUT R102, R102, 0xffff, RZ, 0xc0, !PT ;  /* 0x0000ffff66667812 */ /* 0x000fc600078ec0ff */
[----:B------:R-:W-:-:S06]  /*6da0*/  HADD2 R103, R103, R104 ;  /* 0x0000006867677230 */ /* 0x000fcc0000000000 */
[C-C-:B------:R-:W-:Y:S02]  /*6db0*/  PRMT R84, R7.reuse, 0x5410, R103.reuse ;  /* 0x0000541007547816 */ /* 0x140fe40000000067 */
[----:B------:R-:W-:Y:S02]  /*6dc0*/  PRMT R103, R7, 0x7632, R103 ;  /* 0x0000763207677816 */ /* 0x000fe40000000067 */
[----:B------:R-:W-:Y:S01]  /*6dd0*/  PRMT R7, R105, 0x1054, R102 ;  /* 0x0000105469077816 */ /* 0x000fe20000000066 */
[----:B------:R0:W-:Y:S04]  /*6de0*/  STS [R83+UR9], R84 ;  /* 0x0000005453007988 */ /* 0x0001e80008000809 */
[----:B------:R0:W-:Y:S01]  /*6df0*/  STS [R82+UR9], R103 ;  /* 0x0000006752007988 */ /* 0x0001e20008000809 */
[----:B------:R-:W-:Y:S06]  /*6e00*/  BAR.SYNC 0x0 ;  /* 0x000000ff0000791d */ /* 0x000fec0000000000 */
[----:B0-----:R-:W-:Y:S05]  /*6e10*/  @!P0 BRA `(.L_x_35) ;  /* 0x0000011000188947 */ /* 0x001fea0003800000 */
[----:B------:R-:W0:Y:S01]  /*6e20*/  LDC R103, c[0x0][0xa54] ;  /* 0x00029500ff677b82 */ /* 0x000e220000000800 */
[----:B------:R-:W-:Y:S02]  /*6e30*/  SHF.R.U32.HI R115, RZ, 0x10, R10 ;  /* 0x00000010ff737819 */ /* 0x000fe4000001160a */
[----:B------:R-:W-:Y:S02]  /*6e40*/  LOP3.LUT R114, R9, 0x80008000, RZ, 0xfc, !PT ;  /* 0x8000800009727812 */ /* 0x000fe400078efcff */
[----:B------:R-:W-:Y:S02]  /*6e50*/  LOP3.LUT R10, R10, 0xffff, RZ, 0xc0, !PT ;  /* 0x0000ffff0a0a7812 */ /* 0x000fe400078ec0ff */
[----:B------:R-:W-:Y:S01]  /*6e60*/  LOP3.LUT R113, R8, 0x80008000, RZ, 0xfc, !PT ;  /* 0x8000800008717812 */ /* 0x000fe200078efcff */
[----:B------:R-:W1:Y:S01]  /*6e70*/  LDC R102, c[0x0][0xa3c] ;  /* 0x00028f00ff667b82 */ /* 0x000e620000000800 */
                                                                                                /* 0x0000007209777241 */
                                                                                                /* 0x000fe40000018073 */
                                                                                                /* 0x0000007209747241 */
                                                                                                /* 0x000fc40000000073 */
                                                                                                /* 0x0000007209757241 */
                                                                                                /* 0x000fe40000008073 */
                                                                                                /* 0x0000007209767241 */
                                                                                                /* 0x000fe20000010073 */
[----:B------:R-:W2:Y:S01]  /*6ec0*/  LDC R84, c[0x0][0xa30] ;  /* 0x00028c00ff547b82 */ /* 0x000ea20000000800 */
                                                                                                /* 0x0000007108097241 */
                                                                                                /* 0x000fe4000000000a */
                                                                                                /* 0x0000007108727241 */
                                                                                                /* 0x000fe4000000800a */
                                                                                                /* 0x0000007108737241 */
                                                                                                /* 0x000fe4000001000a */
                                                                                                /* 0x0000007108087241 */
                                                                                                /* 0x000fe2000001800a */
[----:B------:R-:W3:Y:S01]  /*6f10*/  LDC R104, c[0x0][0xa48] ;  /* 0x00029200ff687b82 */ /* 0x000ee20000000800 */
[----:B0-----:R-:W-:-:S02]  /*6f20*/  HSET2.BF.GE.AND R103, R34.H0_H0, R103, PT ;  /* 0x0000006722677233 */ /* 0x001fc40003806880 */
[----:B------:R-:W-:Y:S02]  /*6f30*/  PRMT R10, R119, 0x5410, RZ ;  /* 0x00005410770a7816 */ /* 0x000fe400000000ff */
[----:B------:R-:W-:Y:S01]  /*6f40*/  PRMT R8, R8, 0x5410, RZ ;  /* 0x0000541008087816 */ /* 0x000fe200000000ff */
[----:B------:R-:W-:Y:S02]  /*6f50*/  HFMA2 R105, -R103, UR5.H0_H0, R26.H0_H0 ;  /* 0x2000000567697c31 */ /* 0x000fe4000804011a */
[----:B------:R-:W0:Y:S01]  /*6f60*/  LDC R110, c[0x0][0xa58] ;  /* 0x00029600ff6e7b82 */ /* 0x000e220000000800 */
[----:B-1----:R-:W-:-:S05]  /*6f70*/  HSET2.BF.GE.AND R102, R34.H0_H0, R102, PT ;  /* 0x0000006622667233 */ /* 0x002fca0003806880 */
[----:B------:R-:W-:Y:S02]  /*6f80*/  HFMA2 R103, -R102, UR5.H0_H0, R26.H0_H0 ;  /* 0x2000000566677c31 */ /* 0x000fe4000804011a */
[----:B------:R-:W1:Y:S01]  /*6f90*/  LDC R112, c[0x0][0xa5c] ;  /* 0x00029700ff707b82 */ /* 0x000e620000000800 */
[----:B--2---:R-:W-:-:S05]  /*6fa0*/  HSET2.BF.GE.AND R84, R34.H0_H0, R84, PT ;  /* 0x0000005422547233 */ /* 0x004fca0003806880 */
[----:B------:R-:W-:Y:S02]  /*6fb0*/  HFMA2 R85, -R84, UR5.H0_H0, R26.H0_H0 ;  /* 0x2000000554557c31 */ /* 0x000fe4000804011a */
[----:B------:R-:W2:Y:S01]  /*6fc0*/  LDC.64 R82, c[0x0][0xa40] ;  /* 0x00029000ff527b82 */ /* 0x000ea20000000a00 */
        /* <DEDUP_REMOVED lines=9> */
[C---:B--2---:R-:W-:Y:S02]  /*7060*/  IDP.2A.LO.S16.S8 R82, R103.reuse, UR6, R82 ;  /* 0x0000000667527c26 */ /* 0x044fe40008001652 */
[----:B------:R-:W-:-:S05]  /*7070*/  IDP.2A.HI.S16.S8 R103, R103, UR7, R83 ;  /* 0x0000000767677c26 */ /* 0x000fca0008003653 */
[----:B------:R-:W2:Y:S01]  /*7080*/  LDC R109, c[0x0][0xa50] ;  /* 0x00029400ff6d7b82 */ /* 0x000ea20000000800 */
[----:B---3--:R-:W-:-:S05]  /*7090*/  IDP.2A.LO.S16.S8 R84, R85, UR6, R106 ;  /* 0x0000000655547c26 */ /* 0x008fca000800166a */
[----:B------:R-:W-:Y:S01]  /*70a0*/  LDS R106, [R84+UR9] ;  /* 0x00000009546a7984 */ /* 0x000fe20008000800 */
[----:B0-----:R-:W-:-:S05]  /*70b0*/  IDP.2A.LO.S16.S8 R83, R104, UR6, R107 ;  /* 0x0000000668537c26 */ /* 0x001fca000800166b */
[----:B------:R-:W-:Y:S01]  /*70c0*/  LDS R110, [R83+UR9] ;  /* 0x00000009536e7984 */ /* 0x000fe20008000800 */
[----:B----4-:R-:W-:-:S03]  /*70d0*/  IDP.2A.HI.S16.S8 R85, R85, UR7, R108 ;  /* 0x0000000755557c26 */ /* 0x010fc6000800366c */
[----:B------:R-:W-:Y:S04]  /*70e0*/  LDS R108, [R82+UR9] ;  /* 0x00000009526c7984 */ /* 0x000fe80008000800 */
[----:B------:R-:W0:Y:S01]  /*70f0*/  LDS R107, [R85+UR9] ;  /* 0x00000009556b7984 */ /* 0x000e220008000800 */
[----:B--2---:R-:W-:-:S03]  /*7100*/  IDP.2A.HI.S16.S8 R104, R104, UR7, R109 ;  /* 0x0000000768687c26 */ /* 0x004fc6000800366d */
[----:B------:R-:W2:Y:S04]  /*7110*/  LDS R109, [R103+UR9] ;  /* 0x00000009676d7984 */ /* 0x000ea80008000800 */
[----:B------:R-:W3:Y:S01]  /*7120*/  LDS R111, [R104+UR9] ;  /* 0x00000009686f7984 */ /* 0x000ee20008000800 */
[C-C-:B-1----:R-:W-:Y:S02]  /*7130*/  PRMT R121, R112.reuse, 0x5410, R105.reuse ;  /* 0x0000541070797816 */ /* 0x142fe40000000069 */
[----:B------:R-:W-:-:S06]  /*7140*/  PRMT R105, R112, 0x7632, R105 ;  /* 0x0000763270697816 */ /* 0x000fcc0000000069 */
[----:B------:R-:W-:Y:S01]  /*7150*/  HFMA2.MMA R10, R105, 1, 1, -R10 ;  /* 0x3c003c00690a7835 */ /* 0x000fe2000010000a */
[C-C-:B0-----:R-:W-:Y:S02]  /*7160*/  PRMT R120, R106.reuse, 0x5410, R107.reuse ;  /* 0x000054106a787816 */ /* 0x141fe4000000006b */
[----:B------:R-:W-:Y:S02]  /*7170*/  PRMT R107, R106, 0x7632, R107 ;  /* 0x000076326a6b7816 */ /* 0x000fe4000000006b */
[C-C-:B--2---:R-:W-:Y:S02]  /*7180*/  PRMT R113, R108.reuse, 0x5410, R109.reuse ;  /* 0x000054106c717816 */ /* 0x144fe4000000006d */
[----:B------:R-:W-:Y:S01]  /*7190*/  PRMT R108, R108, 0x7632, R109 ;  /* 0x000076326c6c7816 */ /* 0x000fe2000000006d */
[----:B------:R-:W-:Y:S01]  /*71a0*/  HADD2 R106, R107, -R116 ;  /* 0x800000746b6a7230 */ /* 0x000fe20000000000 */
[C-C-:B---3--:R-:W-:Y:S01]  /*71b0*/  PRMT R112, R110.reuse, 0x5410, R111.reuse ;  /* 0x000054106e707816 */ /* 0x148fe2000000006f */
[----:B------:R-:W-:Y:S01]  /*71c0*/  HADD2 R114, R113, -R114 ;  /* 0x8000007271727230 */ /* 0x000fe20000000000 */
[----:B------:R-:W-:Y:S01]  /*71d0*/  PRMT R111, R110, 0x7632, R111 ;  /* 0x000076326e6f7816 */ /* 0x000fe2000000006f */
[----:B------:R-:W-:Y:S01]  /*71e0*/  HADD2 R105, R108, -R117 ;  /* 0x800000756c697230 */ /* 0x000fe20000000000 */
[----:B------:R-:W-:Y:S01]  /*71f0*/  HFMA2.MMA R108, R121, 1, 1, -R8 ;  /* 0x3c003c00796c7835 */ /* 0x000fe20000100008 */
[----:B------:R-:W-:Y:S01]  /*7200*/  HADD2 R110, R120, -R9 ;  /* 0x80000009786e7230 */ /* 0x000fe20000000000 */
[----:B------:R-:W-:-:S02]  /*7210*/  HFMA2.MMA R109, R112, 1, 1, -R115 ;  /* 0x3c003c00706d7835 */ /* 0x000fc40000100073 */
[----:B------:R-:W-:Y:S01]  /*7220*/  HFMA2.MMA R107, R111, 1, 1, -R118 ;  /* 0x3c003c006f6b7835 */ /* 0x000fe20000100076 */
                                                                                                /* 0x000000696a097241 */
                                                                                                /* 0x000fe400000003ff */
                                                                                                /* 0x000000696a6f7242 */
                                                                                                /* 0x000fc800000017ff */
                                                                                                /* 0x000000696a747241 */
                                                                                                /* 0x000fc6000000106f */
                                                                                                /* 0x0000000a6b087241 */
                                                                                                /* 0x000fe400000003ff */
                                                                                                /* 0x0000000a6b757242 */
                                                                                                /* 0x000fc6000010976f */
[----:B------:R-:W-:Y:S01]  /*7280*/  IMAD R115, R8, 0x10, R9 ;  /* 0x0000001008737824 */ /* 0x000fe200078e0209 */
                                                                                                /* 0x000000726e097241 */
                                                                                                /* 0x000fe400000003ff */
                                                                                                /* 0x0000006c6d087241 */
                                                                                                /* 0x000fe200000003ff */
[----:B------:R-:W0:Y:S01]  /*72b0*/  POPC R112, R115 ;  /* 0x0000007300707309 */ /* 0x000e220000000000 */
                                                                                                /* 0x0000000a6b777241 */
                                                                                                /* 0x000fc60000009075 */
[----:B------:R-:W-:Y:S01]  /*72d0*/  IMAD R8, R8, 0x10, R9 ;  /* 0x0000001008087824 */ /* 0x000fe200078e0209 */
                                                                                                /* 0x000000726e097242 */
                                                                                                /* 0x000fe400000017ff */
                                                                                                /* 0x0000007774767242 */
                                                                                                /* 0x000fe200000017ff */
[----:B------:R-:W1:Y:S01]  /*7300*/  POPC R113, R8 ;  /* 0x0000000800717309 */ /* 0x000e620000000000 */
                                                                                                /* 0x0000006c6d6f7242 */
                                                                                                /* 0x000fe40000109709 */
                                                                                                /* 0x000000726e097241 */
                                                                                                /* 0x000fe40000001009 */
                                                                                                /* 0x0000007774777241 */
                                                                                                /* 0x000fe40000001076 */
                                                                                                /* 0x200000ff75757241 */
                                                                                                /* 0x000fc40000001076 */
[----:B0-----:R-:W-:Y:S02]  /*7350*/  LOP3.LUT R120, R112, 0x1, RZ, 0xc0, !PT ;  /* 0x0000000170787812 */ /* 0x001fe400078ec0ff */
                                                                                                /* 0x0000006c6d707241 */
                                                                                                /* 0x000fe2000000906f */
[----:B------:R-:W-:Y:S01]  /*7370*/  HFMA2.MMA R119, R119, R90, -RZ ;  /* 0x0000005a77777235 */ /* 0x000fe200001000ff */
[----:B------:R-:W-:Y:S01]  /*7380*/  ISETP.NE.U32.AND P0, PT, R120, 0x1, PT ;  /* 0x000000017800780c */ /* 0x000fe20003f05070 */
[----:B------:R-:W-:Y:S01]  /*7390*/  IMAD.SHL.U32 R117, R117, 0x2, RZ ;  /* 0x0000000275757824 */ /* 0x000fe200078e00ff */
                                                                                                /* 0x0000007009747242 */
                                                                                                /* 0x000fe400000017ff */
[----:B-1----:R-:W-:Y:S02]  /*73b0*/  LOP3.LUT R113, R113, 0x1, RZ, 0xc0, !PT ;  /* 0x0000000171717812 */ /* 0x002fe400078ec0ff */
                                                                                                /* 0x200000ff6f6f7241 */
                                                                                                /* 0x000fc40000001074 */
[----:B------:R-:W-:Y:S02]  /*73d0*/  SEL R118, R101, 0xa820a820, !P0 ;  /* 0xa820a82065767807 */ /* 0x000fe40004000000 */
                                                                                                /* 0x0000007009097241 */
                                                                                                /* 0x000fe20000001074 */
[----:B------:R-:W-:Y:S01]  /*73f0*/  IMAD.SHL.U32 R112, R111, 0x2, RZ ;  /* 0x000000026f707824 */ /* 0x000fe200078e00ff */
[----:B------:R-:W-:Y:S02]  /*7400*/  ISETP.NE.U32.AND P0, PT, R113, 0x1, PT ;  /* 0x000000017100780c */ /* 0x000fe40003f05070 */
[----:B------:R-:W-:Y:S01]  /*7410*/  LOP3.LUT R116, R117, 0x1e, RZ, 0xc0, !PT ;  /* 0x0000001e75747812 */ /* 0x000fe200078ec0ff */
[----:B------:R-:W-:Y:S01]  /*7420*/  HMUL2 R9, R9, R90 ;  /* 0x0000005a09097232 */ /* 0x000fe20000000000 */
[----:B------:R-:W-:Y:S02]  /*7430*/  SEL R111, R101, 0xa820a820, !P0 ;  /* 0xa820a820656f7807 */ /* 0x000fe40004000000 */
[----:B------:R-:W-:-:S02]  /*7440*/  LOP3.LUT R112, R112, 0x1e, RZ, 0xc0, !PT ;  /* 0x0000001e70707812 */ /* 0x000fc400078ec0ff */
                                                                                                /* 0x4040006f6f6f7241 */
                                                                                                /* 0x000fe40000000008 */
[----:B------:R-:W-:Y:S02]  /*7460*/  HMNMX2 R8, |R9|, 65504, 65504, PT ;  /* 0x7bff7bff09087840 */ /* 0x000fe40003800200 */
[C---:B------:R-:W-:Y:S02]  /*7470*/  SHF.L.U32 R112, R35.reuse, R112, RZ ;  /* 0x0000007023707219 */ /* 0x040fe400000006ff */
[----:B------:R-:W-:Y:S02]  /*7480*/  HMNMX2 R9, |R119|, 65504, 65504, PT ;  /* 0x7bff7bff77097840 */ /* 0x000fe40003800200 */
                                                                                                /* 0x4040007676737241 */
                                                                                                /* 0x000fe40000000073 */
[----:B------:R-:W-:-:S02]  /*74a0*/  SHF.L.U32 R116, R35, R116, RZ ;  /* 0x0000007423747219 */ /* 0x000fc400000006ff */
[----:B------:R-:W-:Y:S02]  /*74b0*/  LOP3.LUT R111, R112, R111, RZ, 0xfc, !PT ;  /* 0x0000006f706f7212 */ /* 0x000fe400078efcff */
[----:B------:R-:W-:Y:S02]  /*74c0*/  LOP3.LUT R112, R8, 0x80008000, RZ, 0xfc, !PT ;  /* 0x8000800008707812 */ /* 0x000fe400078efcff */
[----:B------:R-:W-:Y:S02]  /*74d0*/  LOP3.LUT R116, R116, R115, RZ, 0xfc, !PT ;  /* 0x0000007374747212 */ /* 0x000fe400078efcff */
[----:B------:R-:W-:Y:S02]  /*74e0*/  LOP3.LUT R117, R9, 0x80008000, RZ, 0xfc, !PT ;  /* 0x8000800009757812 */ /* 0x000fe400078efcff */
                                                                                                /* 0x0000007008717241 */
                                                                                                /* 0x000fe4000000006f */
                                                                                                /* 0x0000007509777241 */
                                                                                                /* 0x000fc40000000074 */
                                                                                                /* 0x0000007008737241 */
                                                                                                /* 0x000fe2000000806f */
[----:B------:R-:W-:Y:S01]  /*7520*/  HADD2 R110, R110, R113 ;  /* 0x000000716e6e7230 */ /* 0x000fe20000000000 */
                                                                                                /* 0x0000007008717241 */
                                                                                                /* 0x000fe2000001806f */
[----:B------:R-:W-:Y:S01]  /*7540*/  HADD2 R119, R106, R119 ;  /* 0x000000776a777230 */ /* 0x000fe20000000000 */
                                                                                                /* 0x00000070086a7241 */
                                                                                                /* 0x000fe4000001006f */
                                                                                                /* 0x0000007509707241 */
                                                                                                /* 0x000fe20000008074 */
[----:B------:R-:W-:Y:S01]  /*7570*/  HFMA2.MMA R114, R114, 1, 1, R115 ;  /* 0x3c003c0072727835 */ /* 0x000fe20000000073 */
                                                                                                /* 0x0000007509767241 */
                                                                                                /* 0x000fe20000010074 */
[----:B------:R-:W-:Y:S01]  /*7590*/  HADD2 R113, R108.H0_H0, R113.H0_H0 ;  /* 0x200000716c717230 */ /* 0x000fe20000000800 */
[----:B------:R-:W-:Y:S01]  /*75a0*/  HFMA2.MMA R106, R109, 1, 1, R106 ;  /* 0x3c003c006d6a7835 */ /* 0x000fe2000000006a */
[C-C-:B------:R-:W-:Y:S01]  /*75b0*/  PRMT R109, R110.reuse, 0x5410, R119.reuse ;  /* 0x000054106e6d7816 */ /* 0x140fe20000000077 */
[----:B------:R-:W-:Y:S01]  /*75c0*/  HFMA2.MMA R105, R105, 1, 1, R112 ;  /* 0x3c003c0069697835 */ /* 0x000fe20000000070 */
[----:B------:R-:W-:Y:S01]  /*75d0*/  PRMT R119, R110, 0x7632, R119 ;  /* 0x000076326e777816 */ /* 0x000fe20000000077 */
[----:B------:R-:W-:Y:S01]  /*75e0*/  HADD2 R107, R107, R118 ;  /* 0x000000766b6b7230 */ /* 0x000fe20000000000 */
                                                                                                /* 0x0000007509757241 */
                                                                                                /* 0x000fe20000018074 */
[----:B------:R-:W-:Y:S01]  /*7600*/  STS [R84+UR9], R109 ;  /* 0x0000006d54007988 */ /* 0x000fe20008000809 */
[----:B------:R-:W-:-:S02]  /*7610*/  ISETP.NE.AND P0, PT, R100, 0x6, PT ;  /* 0x000000066400780c */ /* 0x000fc40003f05270 */
[----:B------:R-:W-:Y:S01]  /*7620*/  LOP3.LUT R111, R111, 0xffff, RZ, 0xc0, !PT ;  /* 0x0000ffff6f6f7812 */ /* 0x000fe200078ec0ff */
[----:B------:R0:W-:Y:S01]  /*7630*/  STS [R85+UR9], R119 ;  /* 0x0000007755007988 */ /* 0x0001e20008000809 */
[----:B------:R-:W-:Y:S02]  /*7640*/  HADD2 R117, R10.H0_H0, R117.H0_H0 ;  /* 0x200000750a757230 */ /* 0x000fe40000000800 */
[----:B------:R-:W-:-:S03]  /*7650*/  PRMT R10, R116, 0x1054, R111 ;  /* 0x00001054740a7816 */ /* 0x000fc6000000006f */
[----:B------:R-:W-:Y:S02]  /*7660*/  PRMT R113, R113, 0x5410, R117 ;  /* 0x0000541071717816 */ /* 0x000fe40000000075 */
[C-C-:B0-----:R-:W-:Y:S02]  /*7670*/  PRMT R85, R114.reuse, 0x5410, R105.reuse ;  /* 0x0000541072557816 */ /* 0x141fe40000000069 */
[----:B------:R-:W-:-:S03]  /*7680*/  PRMT R105, R114, 0x7632, R105 ;  /* 0x0000763272697816 */ /* 0x000fc60000000069 */
[----:B------:R0:W-:Y:S04]  /*7690*/  STS [R82+UR9], R85 ;  /* 0x0000005552007988 */ /* 0x0001e80008000809 */
[----:B------:R1:W-:Y:S01]  /*76a0*/  STS [R103+UR9], R105 ;  /* 0x0000006967007988 */ /* 0x0003e20008000809 */
[C-C-:B0-----:R-:W-:Y:S02]  /*76b0*/  PRMT R82, R106.reuse, 0x5410, R107.reuse ;  /* 0x000054106a527816 */ /* 0x141fe4000000006b */
[----:B------:R-:W-:-:S03]  /*76c0*/  PRMT R107, R106, 0x7632, R107 ;  /* 0x000076326a6b7816 */ /* 0x000fc6000000006b */
[----:B------:R1:W-:Y:S04]  /*76d0*/  STS [R83+UR9], R82 ;  /* 0x0000005253007988 */ /* 0x0003e80008000809 */
[----:B------:R1:W-:Y:S04]  /*76e0*/  STS [R104+UR9], R107 ;  /* 0x0000006b68007988 */ /* 0x0003e80008000809 */
[----:B------:R1:W-:Y:S01]  /*76f0*/  STS [R102+UR9], R113 ;  /* 0x0000007166007988 */ /* 0x0003e20008000809 */
[----:B------:R-:W-:Y:S06]  /*7700*/  BAR.SYNC 0x0 ;  /* 0x000000ff0000791d */ /* 0x000fec0000000000 */
[----:B-1----:R-:W-:Y:S05]  /*7710*/  @!P0 BRA `(.L_x_35) ;  /* 0x0000010400d88947 */ /* 0x002fea0003800000 */
[----:B------:R-:W0:Y:S08]  /*7720*/  LDC R85, c[0x0][0xa6c] ;  /* 0x00029b00ff557b82 */ /* 0x000e300000000800 */
[----:B------:R-:W1:Y:S08]  /*7730*/  LDC R104, c[0x0][0xa84] ;  /* 0x0002a100ff687b82 */ /* 0x000e700000000800 */
[----:B------:R-:W2:Y:S08]  /*7740*/  LDC R102, c[0x0][0xa78] ;  /* 0x00029e00ff667b82 */ /* 0x000eb00000000800 */
[----:B------:R-:W3:Y:S01]  /*7750*/  LDC R84, c[0x0][0xa60] ;  /* 0x00029800ff547b82 */ /* 0x000ee20000000800 */
[----:B0-----:R-:W-:-:S05]  /*7760*/  HSET2.BF.GE.AND R85, R34.H0_H0, R85, PT ;  /* 0x0000005522557233 */ /* 0x001fca0003806880 */
[----:B------:R-:W-:Y:S02]  /*7770*/  HFMA2 R103, -R85, UR5.H0_H0, R26.H0_H0 ;  /* 0x2000000555677c31 */ /* 0x000fe4000804011a */
[----:B------:R-:W0:Y:S01]  /*7780*/  LDC.64 R82, c[0x0][0xa70] ;  /* 0x00029c00ff527b82 */ /* 0x000e220000000a00 */
        /* <DEDUP_REMOVED lines=9> */
[C---:B0-----:R-:W-:Y:S02]  /*7820*/  IDP.2A.LO.S16.S8 R82, R103.reuse, UR6, R82 ;  /* 0x0000000667527c26 */ /* 0x041fe40008001652 */
[----:B------:R-:W-:-:S03]  /*7830*/  IDP.2A.HI.S16.S8 R103, R103, UR7, R83 ;  /* 0x0000000767677c26 */ /* 0x000fc60008003653 */
[----:B------:R-:W-:Y:S02]  /*7840*/  LDS R112, [R82+UR9] ;  /* 0x0000000952707984 */ /* 0x000fe40008000800 */
[----:B------:R-:W0:Y:S01]  /*7850*/  LDC R107, c[0x0][0xa64] ;  /* 0x00029900ff6b7b82 */ /* 0x000e220000000800 */
[----:B-1----:R-:W-:-:S05]  /*7860*/  IDP.2A.LO.S16.S8 R104, R106, UR6, R111 ;  /* 0x000000066a687c26 */ /* 0x002fca000800166f */
[----:B------:R-:W-:Y:S02]  /*7870*/  LDS R116, [R104+UR9] ;  /* 0x0000000968747984 */ /* 0x000fe40008000800 */
[----:B------:R-:W1:Y:S01]  /*7880*/  LDC R109, c[0x0][0xa68] ;  /* 0x00029a00ff6d7b82 */ /* 0x000e620000000800 */
[----:B--2---:R-:W-:Y:S02]  /*7890*/  IDP.2A.HI.S16.S8 R106, R106, UR7, R113 ;  /* 0x000000076a6a7c26 */ /* 0x004fe40008003671 */
[----:B------:R-:W2:Y:S04]  /*78a0*/  LDS R113, [R103+UR9] ;  /* 0x0000000967717984 */ /* 0x000ea80008000800 */
[----:B------:R-:W4:Y:S01]  /*78b0*/  LDS R117, [R106+UR9] ;  /* 0x000000096a757984 */ /* 0x000f220008000800 */
[----:B------:R-:W5:Y:S01]  /*78c0*/  LDC R110, c[0x0][0xa80] ;  /* 0x0002a000ff6e7b82 */ /* 0x000f620000000800 */
[----:B---3--:R-:W-:-:S05]  /*78d0*/  IDP.2A.LO.S16.S8 R83, R105, UR6, R108 ;  /* 0x0000000669537c26 */ /* 0x008fca000800166c */
[----:B------:R-:W-:Y:S02]  /*78e0*/  LDS R114, [R83+UR9] ;  /* 0x0000000953727984 */ /* 0x000fe40008000800 */
[----:B------:R-:W3:Y:S01]  /*78f0*/  LDC R118, c[0x0][0xa90] ;  /* 0x0002a400ff767b82 */ /* 0x000ee20000000800 */
[----:B0-----:R-:W-:Y:S01]  /*7900*/  IDP.2A.LO.S16.S8 R85, R84, UR6, R107 ;  /* 0x0000000654557c26 */ /* 0x001fe2000800166b */
[----:B------:R-:W-:-:S04]  /*7910*/  SHF.R.U32.HI R107, RZ, 0x1a, R13 ;  /* 0x0000001aff6b7819 */ /* 0x000fc8000001160d */
[----:B------:R-:W-:Y:S01]  /*7920*/  LOP3.LUT R108, R107, 0x3e, RZ, 0xc0, !PT ;  /* 0x0000003e6b6c7812 */ /* 0x000fe200078ec0ff */
[----:B-1----:R-:W-:Y:S01]  /*7930*/  IDP.2A.HI.S16.S8 R102, R84, UR7, R109 ;  /* 0x0000000754667c26 */ /* 0x002fe2000800366d */
[----:B------:R-:W-:Y:S01]  /*7940*/  SHF.R.U32.HI R107, RZ, 0x15, R13 ;  /* 0x00000015ff6b7819 */ /* 0x000fe2000001160d */
[----:B------:R-:W0:Y:S03]  /*7950*/  LDC R109, c[0x0][0xa94] ;  /* 0x0002a500ff6d7b82 */ /* 0x000e260000000800 */
[----:B------:R-:W-:Y:S01]  /*7960*/  LDS R111, [R102+UR9] ;  /* 0x00000009666f7984 */ /* 0x000fe20008000800 */
[----:B-----5:R-:W-:-:S03]  /*7970*/  IDP.2A.HI.S16.S8 R105, R105, UR7, R110 ;  /* 0x0000000769697c26 */ /* 0x020fc6000800366e */
[----:B------:R-:W1:Y:S04]  /*7980*/  LDS R110, [R85+UR9] ;  /* 0x00000009556e7984 */ /* 0x000e680008000800 */
[----:B------:R-:W5:Y:S01]  /*7990*/  LDS R115, [R105+UR9] ;  /* 0x0000000969737984 */ /* 0x000f620008000800 */
[----:B---3--:R-:W-:Y:S02]  /*79a0*/  HSET2.BF.GE.AND R84, R34.H0_H0, R118, PT ;  /* 0x0000007622547233 */ /* 0x008fe40003806880 */
[----:B------:R-:W-:Y:S02]  /*79b0*/  SHF.L.U32 R118, R35, R108, RZ ;  /* 0x0000006c23767219 */ /* 0x000fe400000006ff */
[----:B------:R-:W-:Y:S01]  /*79c0*/  LOP3.LUT R108, R107, 0x3e, RZ, 0xc0, !PT ;  /* 0x0000003e6b6c7812 */ /* 0x000fe200078ec0ff */
[----:B------:R-:W-:Y:S01]  /*79d0*/  HFMA2 R84, -R84, UR5.H0_H0, R26.H0_H0 ;  /* 0x2000000554547c31 */ /* 0x000fe2000804011a */
[----:B------:R-:W-:Y:S01]  /*79e0*/  LOP3.LUT R107, R118, 0xaaaaa, R13, 0xf8, !PT ;  /* 0x000aaaaa766b7812 */ /* 0x000fe200078ef80d */
[----:B------:R-:W-:Y:S01]  /*79f0*/  IMAD.SHL.U32 R13, R13, 0x2, RZ ;  /* 0x000000020d0d7824 */ /* 0x000fe200078e00ff */
[----:B------:R-:W-:-:S02]  /*7a00*/  SHF.L.U32 R108, R35, R108, RZ ;  /* 0x0000006c236c7219 */ /* 0x000fc400000006ff */
[----:B0-----:R-:W-:Y:S01]  /*7a10*/  IDP.2A.LO.S16.S8 R84, R84, UR6, R109 ;  /* 0x0000000654547c26 */ /* 0x001fe2000800166d */
[----:B------:R-:W-:Y:S02]  /*7a20*/  LOP3.LUT R109, R12, 0x80008000, RZ, 0xfc, !PT ;  /* 0x800080000c6d7812 */ /* 0x000fe400078efcff */
[----:B------:R-:W-:Y:S02]  /*7a30*/  LOP3.LUT R118, R108, 0xaaaaa, R13, 0xf8, !PT ;  /* 0x000aaaaa6c767812 */ /* 0x000fe400078ef80d */
                                                                                                /* 0x0000006d0c0d7241 */
                                                                                                /* 0x000fe2000000006b */
[----:B------:R-:W0:Y:S01]  /*7a50*/  LDS R84, [R84+UR9] ;  /* 0x0000000954547984 */ /* 0x000e220008000800 */
                                                                                                /* 0x0000006d0c6c7241 */
                                                                                                /* 0x000fe4000000806b */
                                                                                                /* 0x0000006d0c777241 */
                                                                                                /* 0x000fe4000001006b */
                                                                                                /* 0x0000006d0c6d7241 */
                                                                                                /* 0x000fc4000001806b */
[----:B--2---:R-:W-:Y:S02]  /*7a90*/  PRMT R107, R112, 0x7632, R113 ;  /* 0x00007632706b7816 */ /* 0x004fe40000000071 */
[----:B----4-:R-:W-:Y:S02]  /*7aa0*/  PRMT R120, R116, 0x7632, R117 ;  /* 0x0000763274787816 */ /* 0x010fe40000000075 */
[----:B------:R-:W-:Y:S01]  /*7ab0*/  PRMT R113, R112, 0x5410, R113 ;  /* 0x0000541070717816 */ /* 0x000fe20000000071 */
[----:B------:R-:W-:Y:S01]  /*7ac0*/  HADD2 R107, R107, -R108 ;  /* 0x8000006c6b6b7230 */ /* 0x000fe20000000000 */
[----:B------:R-:W-:Y:S01]  /*7ad0*/  PRMT R116, R116, 0x5410, R117 ;  /* 0x0000541074747816 */ /* 0x000fe20000000075 */
[----:B------:R-:W-:Y:S01]  /*7ae0*/  HADD2 R109, R120, -R109 ;  /* 0x8000006d786d7230 */ /* 0x000fe20000000000 */
[C-C-:B-1----:R-:W-:Y:S02]  /*7af0*/  PRMT R12, R110.reuse, 0x7632, R111.reuse ;  /* 0x000076326e0c7816 */ /* 0x142fe4000000006f */
[----:B------:R-:W-:-:S02]  /*7b00*/  PRMT R110, R110, 0x5410, R111 ;  /* 0x000054106e6e7816 */ /* 0x000fc4000000006f */
[----:B-----5:R-:W-:Y:S02]  /*7b10*/  PRMT R108, R114, 0x7632, R115 ;  /* 0x00007632726c7816 */ /* 0x020fe40000000073 */
[----:B------:R-:W-:Y:S01]  /*7b20*/  HFMA2.MMA R13, R12, 1, 1, -R13 ;  /* 0x3c003c000c0d7835 */ /* 0x000fe2000010000d */
[----:B------:R-:W-:-:S03]  /*7b30*/  LOP3.LUT R12, R11, 0x80008000, RZ, 0xfc, !PT ;  /* 0x800080000b0c7812 */ /* 0x000fc600078efcff */
[----:B------:R-:W-:Y:S01]  /*7b40*/  HFMA2.MMA R108, R108, 1, 1, -R119 ;  /* 0x3c003c006c6c7835 */ /* 0x000fe20000100077 */
                                                                                                /* 0x0000000c0b777241 */
                                                                                                /* 0x000fe40000000076 */
                                                                                                /* 0x0000000c0b787241 */
                                                                                                /* 0x000fe40000008076 */
                                                                                                /* 0x0000000c0b797241 */
                                                                                                /* 0x000fe40000010076 */
                                                                                                /* 0x0000000c0b0b7241 */
                                                                                                /* 0x000fe20000018076 */
[----:B------:R-:W-:Y:S01]  /*7b90*/  HFMA2.MMA R112, R110, 1, 1, -R119 ;  /* 0x3c003c006e707835 */ /* 0x000fe20000100077 */
                                                                                                /* 0x0000006b0d6f7241 */
                                                                                                /* 0x000fe200000003ff */
[----:B------:R-:W-:Y:S01]  /*7bb0*/  HADD2 R110, R113, -R120 ;  /* 0x80000078716e7230 */ /* 0x000fe20000000000 */
                                                                                                /* 0x0000006d6c0c7241 */
                                                                                                /* 0x000fe200000003ff */
[----:B------:R-:W-:Y:S01]  /*7bd0*/  HADD2 R113, R116, -R11 ;  /* 0x8000000b74717230 */ /* 0x000fe20000000000 */
[----:B------:R-:W-:-:S02]  /*7be0*/  PRMT R118, R114, 0x5410, R115 ;  /* 0x0000541072767816 */ /* 0x000fc40000000073 */
[----:B0-----:R-:W-:Y:S01]  /*7bf0*/  PRMT R11, R84, 0x7632, R91 ;  /* 0x00007632540b7816 */ /* 0x001fe2000000005b */
[----:B------:R-:W-:Y:S01]  /*7c00*/  IMAD R114, R12, 0x10, R111 ;  /* 0x000000100c727824 */ /* 0x000fe200078e026f */
[----:B------:R-:W-:Y:S02]  /*7c10*/  PRMT R91, R84, 0x7610, R91 ;  /* 0x00007610545b7816 */ /* 0x000fe4000000005b */
[----:B------:R-:W-:Y:S01]  /*7c20*/  HFMA2.MMA R111, R118, 1, 1, -R121 ;  /* 0x3c003c00766f7835 */ /* 0x000fe20000100079 */
                                                                                                /* 0x000000ff0b757241 */
                                                                                                /* 0x000fe400000003ff */
                                                                                                /* 0x0000006e70737241 */
                                                                                                /* 0x000fe400000003ff */
                                                                                                /* 0x0000006b0d787242 */
                                                                                                /* 0x000fe200000017ff */
[----:B------:R-:W-:Y:S01]  /*7c60*/  IMAD R118, R117, 0x100, R114 ;  /* 0x0000010075767824 */ /* 0x000fe200078e0272 */
                                                                                                /* 0x000000ff5b757241 */
                                                                                                /* 0x000fc400000003ff */
                                                                                                /* 0x0000006e70547242 */
                                                                                                /* 0x000fe200000017ff */
[----:B------:R-:W0:Y:S01]  /*7c90*/  POPC R124, R118 ;  /* 0x00000076007c7309 */ /* 0x000e220000000000 */
                                                                                                /* 0x000000716f0c7241 */
                                                                                                /* 0x000fe400000003ff */
                                                                                                /* 0x0000006d6c797242 */
                                                                                                /* 0x000fe40000109778 */
                                                                                                /* 0x000000716f727242 */
                                                                                                /* 0x000fe20000109754 */
[----:B------:R-:W-:Y:S01]  /*7cd0*/  IMAD R12, R12, 0x10, R115 ;  /* 0x000000100c0c7824 */ /* 0x000fe200078e0273 */
                                                                                                /* 0x0000006b0d787241 */
                                                                                                /* 0x000fe40000001078 */
                                                                                                /* 0x0000006d6c7b7241 */
                                                                                                /* 0x000fe20000009079 */
[----:B------:R-:W-:Y:S01]  /*7d00*/  IMAD R117, R117, 0x100, R12 ;  /* 0x0000010075757824 */ /* 0x000fe200078e020c */
                                                                                                /* 0x0000006e700c7241 */
                                                                                                /* 0x000fe20000001054 */
[----:B------:R-:W-:Y:S01]  /*7d20*/  IMAD.MOV.U32 R84, RZ, RZ, 0x9080000 ;  /* 0x09080000ff547424 */ /* 0x000fe200078e00ff */
                                                                                                /* 0x000000716f737241 */
                                                                                                /* 0x000fe20000009072 */
[----:B------:R-:W1:Y:S01]  /*7d40*/  POPC R116, R117 ;  /* 0x0000007500747309 */ /* 0x000e620000000000 */
                                                                                                /* 0x0000007b787a7242 */
                                                                                                /* 0x000fc400000017ff */
                                                                                                /* 0x000000730c777242 */
                                                                                                /* 0x000fe400000017ff */
                                                                                                /* 0x0000007b78787241 */
                                                                                                /* 0x000fe4000000107a */
                                                                                                /* 0x000000730c0c7241 */
                                                                                                /* 0x000fe40000001077 */
[----:B0-----:R-:W-:Y:S02]  /*7d90*/  LOP3.LUT R124, R124, 0x1, RZ, 0xc0, !PT ;  /* 0x000000017c7c7812 */ /* 0x001fe400078ec0ff */
                                                                                                /* 0x0000000b78737242 */
                                                                                                /* 0x000fe400000017ff */
                                                                                                /* 0x2000005472777241 */
                                                                                                /* 0x000fc40000001077 */
                                                                                                /* 0x2000005479727241 */
                                                                                                /* 0x000fe4000000107a */
[----:B-1----:R-:W-:Y:S02]  /*7dd0*/  LOP3.LUT R116, R116, 0x1, RZ, 0xc0, !PT ;  /* 0x0000000174747812 */ /* 0x002fe400078ec0ff */
[----:B------:R-:W-:Y:S02]  /*7de0*/  ISETP.NE.U32.AND P1, PT, R124, 0x1, PT ;  /* 0x000000017c00780c */ /* 0x000fe40003f25070 */
[----:B------:R-:W-:Y:S02]  /*7df0*/  ISETP.NE.U32.AND P0, PT, R116, 0x1, PT ;  /* 0x000000017400780c */ /* 0x000fe40003f05070 */
                                                                                                /* 0x0000005b0c747242 */
                                                                                                /* 0x000fe400000017ff */
                                                                                                /* 0x0000000b78797241 */
                                                                                                /* 0x000fc40000001073 */
                                                                                                /* 0x0000005b0c0b7241 */
                                                                                                /* 0x000fe40000001074 */
[C---:B------:R-:W-:Y:S01]  /*7e30*/  SEL R123, R101.reuse, 0xa820a820, !P1 ;  /* 0xa820a820657b7807 */ /* 0x040fe20004800000 */
[----:B------:R-:W-:Y:S01]  /*7e40*/  HMUL2 R12, R121, R90 ;  /* 0x0000005a790c7232 */ /* 0x000fe20000000000 */
                                                                                                /* 0x200000ff72727241 */
                                                                                                /* 0x000fe40000001073 */
                                                                                                /* 0x200000ff77777241 */
                                                                                                /* 0x000fe20000001074 */
[----:B------:R-:W-:Y:S01]  /*7e70*/  HFMA2.MMA R11, R11, R90, -RZ ;  /* 0x0000005a0b0b7235 */ /* 0x000fe200001000ff */
                                                                                                /* 0x4040007b7b7b7241 */
                                                                                                /* 0x000fe20000000076 */
[----:B------:R-:W-:Y:S01]  /*7e90*/  IMAD.SHL.U32 R118, R114, 0x2, RZ ;  /* 0x0000000272767824 */ /* 0x000fe200078e00ff */
[----:B------:R-:W-:Y:S01]  /*7ea0*/  SEL R116, R101, 0xa820a820, !P0 ;  /* 0xa820a82065747807 */ /* 0x000fe20004000000 */
[C---:B------:R-:W-:Y:S01]  /*7eb0*/  IMAD.SHL.U32 R115, R119.reuse, 0x2, RZ ;  /* 0x0000000277737824 */ /* 0x040fe200078e00ff */
[----:B------:R-:W-:Y:S01]  /*7ec0*/  HMNMX2 R12, |R12|, 65504, 65504, PT ;  /* 0x7bff7bff0c0c7840 */ /* 0x000fe20003800200 */
[----:B------:R-:W-:Y:S01]  /*7ed0*/  IMAD.SHL.U32 R119, R119, 0x400000, RZ ;  /* 0x0040000077777824 */ /* 0x000fe200078e00ff */
[----:B------:R-:W-:-:S02]  /*7ee0*/  LOP3.LUT R120, R118, 0x1e, RZ, 0xc0, !PT ;  /* 0x0000001e76787812 */ /* 0x000fc400078ec0ff */
[----:B------:R-:W-:Y:S02]  /*7ef0*/  LOP3.LUT R118, R115, 0x1e, RZ, 0xc0, !PT ;  /* 0x0000001e73767812 */ /* 0x000fe400078ec0ff */
[C---:B------:R-:W-:Y:S02]  /*7f00*/  SHF.L.U32 R120, R35.reuse, R120, RZ ;  /* 0x0000007823787219 */ /* 0x040fe400000006ff */
[----:B------:R-:W-:Y:S02]  /*7f10*/  HMNMX2 R11, |R11|, 65504, 65504, PT ;  /* 0x7bff7bff0b0b7840 */ /* 0x000fe40003800200 */
                                                                                                /* 0x4040007474747241 */
                                                                                                /* 0x000fe40000000075 */
[----:B------:R-:W-:Y:S02]  /*7f30*/  SHF.L.U32 R115, R35, R118, RZ ;  /* 0x0000007623737219 */ /* 0x000fe400000006ff */
[----:B------:R-:W-:-:S02]  /*7f40*/  LOP3.LUT R122, R12, 0x80008000, RZ, 0xfc, !PT ;  /* 0x800080000c7a7812 */ /* 0x000fc400078efcff */
[----:B------:R-:W-:Y:S02]  /*7f50*/  LOP3.LUT R121, R120, R123, RZ, 0xfc, !PT ;  /* 0x0000007b78797212 */ /* 0x000fe400078efcff */
[----:B------:R-:W-:Y:S02]  /*7f60*/  LOP3.LUT R117, R11, 0x80008000, RZ, 0xfc, !PT ;  /* 0x800080000b757812 */ /* 0x000fe400078efcff */
[----:B------:R-:W-:Y:S02]  /*7f70*/  LOP3.LUT R118, R115, R116, RZ, 0xfc, !PT ;  /* 0x0000007473767212 */ /* 0x000fe400078efcff */
                                                                                                /* 0x0000007a0c7c7241 */
                                                                                                /* 0x000fe40000000079 */
                                                                                                /* 0x0000007a0c7e7241 */
                                                                                                /* 0x000fe40000008079 */
                                                                                                /* 0x0000007a0c7d7241 */
                                                                                                /* 0x000fe20000010079 */
[----:B------:R-:W-:Y:S01]  /*7fb0*/  HADD2 R13, R13, R124 ;  /* 0x0000007c0d0d7230 */ /* 0x000fe20000000000 */
                                                                                                /* 0x0000007a0c7a7241 */
                                                                                                /* 0x000fc40000018079 */
                                                                                                /* 0x000000750b737241 */
                                                                                                /* 0x000fe20000000076 */
[----:B------:R-:W-:Y:S01]  /*7fe0*/  HFMA2.MMA R107, R107, 1, 1, R126 ;  /* 0x3c003c006b6b7835 */ /* 0x000fe2000000007e */
                                                                                                /* 0x000000750b797241 */
                                                                                                /* 0x000fe20000008076 */
[----:B------:R-:W-:Y:S01]  /*8000*/  HFMA2.MMA R108, R108, 1, 1, R125 ;  /* 0x3c003c006c6c7835 */ /* 0x000fe2000000007d */
                                                                                                /* 0x000000750b787241 */
                                                                                                /* 0x000fe20000010076 */
[----:B------:R-:W-:Y:S01]  /*8020*/  HADD2 R112, R112, R115 ;  /* 0x0000007370707230 */ /* 0x000fe20000000000 */
                                                                                                /* 0x000000750b767241 */
                                                                                                /* 0x000fe20000018076 */
[----:B------:R-:W-:Y:S01]  /*8040*/  HADD2 R109, R109, R122 ;  /* 0x0000007a6d6d7230 */ /* 0x000fe20000000000 */
[----:B------:R-:W-:Y:S01]  /*8050*/  HFMA2.MMA R110, R110, 1, 1, R121 ;  /* 0x3c003c006e6e7835 */ /* 0x000fe20000000079 */
[----:B------:R-:W-:Y:S01]  /*8060*/  HADD2 R111, R111, R120 ;  /* 0x000000786f6f7230 */ /* 0x000fe20000000000 */
[----:B------:R-:W-:-:S02]  /*8070*/  ISETP.NE.AND P0, PT, R100, 0x7, PT ;  /* 0x000000076400780c */ /* 0x000fc40003f05270 */
[----:B------:R-:W-:Y:S01]  /*8080*/  HFMA2.MMA R113, R113, 1, 1, R118 ;  /* 0x3c003c0071717835 */ /* 0x000fe20000000076 */
[C-C-:B------:R-:W-:Y:S02]  /*8090*/  PRMT R118, R112.reuse, 0x5410, R13.reuse ;  /* 0x0000541070767816 */ /* 0x140fe4000000000d */
[----:B------:R-:W-:Y:S02]  /*80a0*/  PRMT R13, R112, 0x7632, R13 ;  /* 0x00007632700d7816 */ /* 0x000fe4000000000d */
[----:B------:R-:W-:Y:S01]  /*80b0*/  LOP3.LUT R119, R119, 0x7c00000, RZ, 0xc0, !PT ;  /* 0x07c0000077777812 */ /* 0x000fe200078ec0ff */
[----:B------:R0:W-:Y:S01]  /*80c0*/  STS [R85+UR9], R118 ;  /* 0x0000007655007988 */ /* 0x0001e20008000809 */
[----:B------:R-:W-:-:S03]  /*80d0*/  LOP3.LUT R116, R116, 0x2aaaa, RZ, 0xc0, !PT ;  /* 0x0002aaaa74747812 */ /* 0x000fc600078ec0ff */
[----:B------:R1:W-:Y:S01]  /*80e0*/  STS [R102+UR9], R13 ;  /* 0x0000000d66007988 */ /* 0x0003e20008000809 */
[----:B------:R-:W-:Y:S02]  /*80f0*/  LEA.HI R119, R116, R119, RZ, 0x1f ;  /* 0x0000007774777211 */ /* 0x000fe400078ff8ff */
[----:B0-----:R-:W-:-:S03]  /*8100*/  PRMT R85, R113, 0x5410, R109 ;  /* 0x0000541071557816 */ /* 0x001fc6000000006d */
[----:B------:R-:W-:Y:S01]  /*8110*/  IMAD R114, R114, 0x8000000, R119 ;  /* 0x0800000072727824 */ /* 0x000fe200078e0277 */
[----:B------:R-:W-:Y:S02]  /*8120*/  PRMT R109, R113, 0x7632, R109 ;  /* 0x00007632716d7816 */ /* 0x000fe4000000006d */
[C-C-:B-1----:R-:W-:Y:S02]  /*8130*/  PRMT R13, R110.reuse, 0x5410, R107.reuse ;  /* 0x000054106e0d7816 */ /* 0x142fe4000000006b */
[----:B------:R-:W-:-:S03]  /*8140*/  PRMT R107, R110, 0x7632, R107 ;  /* 0x000076326e6b7816 */ /* 0x000fc6000000006b */
[----:B------:R0:W-:Y:S04]  /*8150*/  STS [R82+UR9], R13 ;  /* 0x0000000d52007988 */ /* 0x0001e80008000809 */
[----:B------:R1:W-:Y:S01]  /*8160*/  STS [R103+UR9], R107 ;  /* 0x0000006b67007988 */ /* 0x0003e20008000809 */
[C-C-:B0-----:R-:W-:Y:S02]  /*8170*/  PRMT R82, R111.reuse, 0x5410, R108.reuse ;  /* 0x000054106f527816 */ /* 0x141fe4000000006c */
[----:B------:R-:W-:Y:S02]  /*8180*/  PRMT R108, R111, 0x7632, R108 ;  /* 0x000076326f6c7816 */ /* 0x000fe4000000006c */
[----:B------:R-:W-:Y:S01]  /*8190*/  LOP3.LUT R13, R123, 0x2aaaa, RZ, 0xc0, !PT ;  /* 0x0002aaaa7b0d7812 */ /* 0x000fe200078ec0ff */
[----:B------:R1:W-:Y:S04]  /*81a0*/  STS [R83+UR9], R82 ;  /* 0x0000005253007988 */ /* 0x0003e80008000809 */
[----:B------:R1:W-:Y:S01]  /*81b0*/  STS [R105+UR9], R108 ;  /* 0x0000006c69007988 */ /* 0x0003e20008000809 */
[----:B------:R-:W-:-:S03]  /*81c0*/  IMAD.IADD R13, R13, 0x1, R114 ;  /* 0x000000010d0d7824 */ /* 0x000fc600078e0272 */
[----:B------:R1:W-:Y:S04]  /*81d0*/  STS [R104+UR9], R85 ;  /* 0x0000005568007988 */ /* 0x0003e80008000809 */
[----:B------:R1:W-:Y:S01]  /*81e0*/  STS [R106+UR9], R109 ;  /* 0x0000006d6a007988 */ /* 0x0003e20008000809 */
[----:B------:R-:W-:Y:S06]  /*81f0*/  BAR.SYNC 0x0 ;  /* 0x000000ff0000791d */ /* 0x000fec0000000000 */
[----:B-1----:R-:W-:Y:S05]  /*8200*/  @!P0 BRA `(.L_x_35) ;  /* 0x000000fc001c8947 */ /* 0x002fea0003800000 */
[----:B------:R-:W0:Y:S01]  /*8210*/  LDC R85, c[0x0][0xa9c] ;  /* 0x0002a700ff557b82 */ /* 0x000e220000000800 */
[----:B------:R-:W-:Y:S02]  /*8220*/  LOP3.LUT R114, R16, 0xffff, RZ, 0xc0, !PT ;  /* 0x0000ffff10727812 */ /* 0x000fe400078ec0ff */
[----:B------:R-:W-:Y:S02]  /*8230*/  SHF.R.U32.HI R117, RZ, 0x10, R16 ;  /* 0x00000010ff757819 */ /* 0x000fe40000011610 */
[----:B------:R-:W-:-:S03]  /*8240*/  LOP3.LUT R16, R15, 0x80008000, RZ, 0xfc, !PT ;  /* 0x800080000f107812 */ /* 0x000fc600078efcff */
[----:B------:R-:W1:Y:S08]  /*8250*/  LDC R102, c[0x0][0xaa8] ;  /* 0x0002aa00ff667b82 */ /* 0x000e700000000800 */
[----:B------:R-:W2:Y:S08]  /*8260*/  LDC R103, c[0x0][0xab4] ;  /* 0x0002ad00ff677b82 */ /* 0x000eb00000000800 */
[----:B------:R-:W3:Y:S01]  /*8270*/  LDC.64 R82, c[0x0][0xaa0] ;  /* 0x0002a800ff527b82 */ /* 0x000ee20000000a00 */
[----:B0-----:R-:W-:-:S05]  /*8280*/  HSET2.BF.GE.AND R85, R34.H0_H0, R85, PT ;  /* 0x0000005522557233 */ /* 0x001fca0003806880 */
        /* <DEDUP_REMOVED lines=8> */
[C---:B---3--:R-:W-:Y:S02]  /*8310*/  IDP.2A.LO.S16.S8 R82, R85.reuse, UR6, R82 ;  /* 0x0000000655527c26 */ /* 0x048fe40008001652 */
[----:B------:R-:W-:-:S03]  /*8320*/  IDP.2A.HI.S16.S8 R85, R85, UR7, R83 ;  /* 0x0000000755557c26 */ /* 0x000fc60008003653 */
[----:B------:R-:W-:Y:S02]  /*8330*/  LDS R106, [R82+UR9] ;  /* 0x00000009526a7984 */ /* 0x000fe40008000800 */
[----:B------:R-:W3:Y:S01]  /*8340*/  LDC R111, c[0x0][0xab8] ;  /* 0x0002ae00ff6f7b82 */ /* 0x000ee20000000800 */
[C---:B0-----:R-:W-:Y:S02]  /*8350*/  IDP.2A.LO.S16.S8 R83, R102.reuse, UR6, R107 ;  /* 0x0000000666537c26 */ /* 0x041fe4000800166b */
[----:B------:R-:W0:Y:S04]  /*8360*/  LDS R107, [R85+UR9] ;  /* 0x00000009556b7984 */ /* 0x000e280008000800 */
[----:B------:R-:W-:Y:S01]  /*8370*/  LDS R108, [R83+UR9] ;  /* 0x00000009536c7984 */ /* 0x000fe20008000800 */
[----:B------:R-:W4:Y:S01]  /*8380*/  LDC R113, c[0x0][0xabc] ;  /* 0x0002af00ff717b82 */ /* 0x000f220000000800 */
[----:B-1----:R-:W-:-:S05]  /*8390*/  IDP.2A.HI.S16.S8 R102, R102, UR7, R109 ;  /* 0x0000000766667c26 */ /* 0x002fca000800366d */
[----:B------:R-:W1:Y:S02]  /*83a0*/  LDS R109, [R102+UR9] ;  /* 0x00000009666d7984 */ /* 0x000e640008000800 */
[----:B------:R-:W5:Y:S01]  /*83b0*/  LDC R110, c[0x0][0xac4] ;  /* 0x0002b100ff6e7b82 */ /* 0x000f620000000800 */
[----:B--2---:R-:W-:-:S05]  /*83c0*/  HSET2.BF.GE.AND R105, R34.H0_H0, R105, PT ;  /* 0x0000006922697233 */ /* 0x004fca0003806880 */
[----:B------:R-:W-:Y:S02]  /*83d0*/  HFMA2 R105, -R105, UR5.H0_H0, R26.H0_H0 ;  /* 0x2000000569697c31 */ /* 0x000fe4000804011a */
[C---:B---3--:R-:W-:Y:S02]  /*83e0*/  IDP.2A.LO.S16.S8 R103, R104.reuse, UR6, R111 ;  /* 0x0000000668677c26 */ /* 0x048fe4000800166f */
[----:B----4-:R-:W-:Y:S01]  /*83f0*/  IDP.2A.HI.S16.S8 R104, R104, UR7, R113 ;  /* 0x0000000768687c26 */ /* 0x010fe20008003671 */
[----:B------:R-:W-:-:S04]  /*8400*/  LOP3.LUT R113, R14, 0x80008000, RZ, 0xfc, !PT ;  /* 0x800080000e717812 */ /* 0x000fc800078efcff */
[----:B------:R-:W-:Y:S01]  /*8410*/  LDS R111, [R104+UR9] ;  /* 0x00000009686f7984 */ /* 0x000fe20008000800 */
                                                                                                /* 0x000000710e737241 */
                                                                                                /* 0x000fe20000000072 */
[----:B-----5:R-:W-:Y:S01]  /*8430*/  IDP.2A.LO.S16.S8 R105, R105, UR6, R110 ;  /* 0x0000000669697c26 */ /* 0x020fe2000800166e */
                                                                                                /* 0x000000710e747241 */
                                                                                                /* 0x000fe20000008072 */
[----:B------:R-:W2:Y:S01]  /*8450*/  LDS R110, [R103+UR9] ;  /* 0x00000009676e7984 */ /* 0x000ea20008000800 */
[----:B0-----:R-:W-:Y:S02]  /*8460*/  PRMT R118, R106, 0x5410, R107 ;  /* 0x000054106a767816 */ /* 0x001fe4000000006b */
                                                                                                /* 0x000000710e717241 */
                                                                                                /* 0x000fe20000010072 */
[----:B------:R0:W3:Y:S01]  /*8480*/  LDS R112, [R105+UR9] ;  /* 0x0000000969707984 */ /* 0x0000e20008000800 */
                                                                                                /* 0x000000100f727241 */
                                                                                                /* 0x000fe40000008075 */
                                                                                                /* 0x000000100f0e7241 */
                                                                                                /* 0x000fc40000000075 */
                                                                                                /* 0x000000100f0f7241 */
                                                                                                /* 0x000fe40000010075 */
[----:B0-----:R-:W-:Y:S02]  /*84c0*/  PRMT R105, R106, 0x7632, R107 ;  /* 0x000076326a697816 */ /* 0x001fe4000000006b */
[C-C-:B-1----:R-:W-:Y:S02]  /*84d0*/  PRMT R107, R108.reuse, 0x5410, R109.reuse ;  /* 0x000054106c6b7816 */ /* 0x142fe4000000006d */
[----:B------:R-:W-:Y:S01]  /*84e0*/  PRMT R109, R108, 0x7632, R109 ;  /* 0x000076326c6d7816 */ /* 0x000fe2000000006d */
[----:B------:R-:W-:Y:S02]  /*84f0*/  HADD2 R106, R105, -R14 ;  /* 0x8000000e696a7230 */ /* 0x000fe40000000000 */
[----:B------:R-:W-:-:S03]  /*8500*/  HADD2 R108, R107, -R116 ;  /* 0x800000746b6c7230 */ /* 0x000fc60000000000 */
[----:B------:R-:W-:Y:S02]  /*8510*/  HFMA2.MMA R16, R109, 1, 1, -R114 ;  /* 0x3c003c006d107835 */ /* 0x000fe40000100072 */
[----:B------:R-:W-:Y:S01]  /*8520*/  HFMA2.MMA R109, R118, 1, 1, -R115 ;  /* 0x3c003c00766d7835 */ /* 0x000fe20000100073 */
[C-C-:B--2---:R-:W-:Y:S02]  /*8530*/  PRMT R14, R110.reuse, 0x7632, R111.reuse ;  /* 0x000076326e0e7816 */ /* 0x144fe4000000006f */
[----:B------:R-:W-:-:S05]  /*8540*/  PRMT R114, R110, 0x5410, R111 ;  /* 0x000054106e727816 */ /* 0x000fca000000006f */
                                                                                                /* 0x000000106a6e7241 */
                                                                                                /* 0x000fe200000003ff */
[----:B------:R-:W-:Y:S01]  /*8560*/  HADD2 R105, R14, -R15 ;  /* 0x8000000f0e697230 */ /* 0x000fe20000000000 */
[C-C-:B---3--:R-:W-:Y:S01]  /*8570*/  PRMT R14, R112.reuse, 0x7632, R91.reuse ;  /* 0x00007632700e7816 */ /* 0x148fe2000000005b */
[----:B------:R-:W-:Y:S01]  /*8580*/  HFMA2.MMA R107, R114, 1, 1, -R113 ;  /* 0x3c003c00726b7835 */ /* 0x000fe20000100071 */
[----:B------:R-:W-:Y:S02]  /*8590*/  PRMT R91, R112, 0x7610, R91 ;  /* 0x00007610705b7816 */ /* 0x000fe4000000005b */
                                                                                                /* 0x0000000e690f7241 */
                                                                                                /* 0x000fe400000003ff */
                                                                                                /* 0x000000106a6f7242 */
                                                                                                /* 0x000fc600000017ff */
[----:B------:R-:W-:Y:S01]  /*85c0*/  IMAD R114, R15, 0x10, R110 ;  /* 0x000000100f727824 */ /* 0x000fe200078e026e */
                                                                                                /* 0x0000006c6d6e7241 */
                                                                                                /* 0x000fe400000003ff */
                                                                                                /* 0x0000005b6b0f7241 */
                                                                                                /* 0x000fe200000003ff */
[----:B------:R-:W0:Y:S01]  /*85f0*/  POPC R117, R114 ;  /* 0x0000007200757309 */ /* 0x000e220000000000 */
                                                                                                /* 0x0000000e69737242 */
                                                                                                /* 0x000fe4000010976f */
                                                                                                /* 0x000000106a717241 */
                                                                                                /* 0x000fe2000000106f */
[----:B------:R-:W-:Y:S01]  /*8620*/  IMAD R15, R15, 0x10, R110 ;  /* 0x000000100f0f7824 */ /* 0x000fe200078e026e */
                                                                                                /* 0x0000006c6d6e7242 */
                                                                                                /* 0x000fe400000017ff */
                                                                                                /* 0x0000000e69747241 */
                                                                                                /* 0x000fe20000009073 */
[----:B------:R-:W1:Y:S01]  /*8650*/  POPC R112, R15 ;  /* 0x0000000f00707309 */ /* 0x000e620000000000 */
                                                                                                /* 0x0000005b6b0e7242 */
                                                                                                /* 0x000fc4000010976e */
                                                                                                /* 0x0000007471767242 */
                                                                                                /* 0x000fe400000017ff */
                                                                                                /* 0x0000006c6d6e7241 */
                                                                                                /* 0x000fe4000000106e */
                                                                                                /* 0x0000005b6b6f7241 */
                                                                                                /* 0x000fe4000000900e */
[----:B0-----:R-:W-:Y:S02]  /*86a0*/  LOP3.LUT R119, R117, 0x1, RZ, 0xc0, !PT ;  /* 0x0000000175777812 */ /* 0x001fe400078ec0ff */
                                                                                                /* 0x0000007471757241 */
                                                                                                /* 0x000fe40000001076 */
                                                                                                /* 0x0000006f6e717242 */
                                                                                                /* 0x000fc400000017ff */
[----:B------:R-:W-:Y:S01]  /*86d0*/  ISETP.NE.U32.AND P0, PT, R119, 0x1, PT ;  /* 0x000000017700780c */ /* 0x000fe20003f05070 */
[----:B------:R-:W-:Y:S01]  /*86e0*/  HMUL2 R117, R117, R90 ;  /* 0x0000005a75757232 */ /* 0x000fe20000000000 */
[----:B-1----:R-:W-:Y:S02]  /*86f0*/  LOP3.LUT R112, R112, 0x1, RZ, 0xc0, !PT ;  /* 0x0000000170707812 */ /* 0x002fe400078ec0ff */
                                                                                                /* 0x0000006f6e6f7241 */
                                                                                                /* 0x000fe40000001071 */
                                                                                                /* 0x200000ff0e0e7241 */
                                                                                                /* 0x000fe40000001071 */
[----:B------:R-:W-:Y:S02]  /*8720*/  SEL R119, R101, 0xa820a820, !P0 ;  /* 0xa820a82065777807 */ /* 0x000fe40004000000 */
                                                                                                /* 0x200000ff73737241 */
                                                                                                /* 0x000fc40000001076 */
[----:B------:R-:W-:Y:S01]  /*8740*/  ISETP.NE.U32.AND P0, PT, R112, 0x1, PT ;  /* 0x000000017000780c */ /* 0x000fe20003f05070 */
[----:B------:R-:W-:Y:S01]  /*8750*/  IMAD.SHL.U32 R112, R14, 0x2, RZ ;  /* 0x000000020e707824 */ /* 0x000fe200078e00ff */
[----:B------:R-:W-:Y:S01]  /*8760*/  HFMA2.MMA R14, R111, R90, -RZ ;  /* 0x0000005a6f0e7235 */ /* 0x000fe200001000ff */
[----:B------:R-:W-:Y:S01]  /*8770*/  IMAD.SHL.U32 R115, R115, 0x2, RZ ;  /* 0x0000000273737824 */ /* 0x000fe200078e00ff */
[----:B------:R-:W-:Y:S02]  /*8780*/  SEL R110, R101, 0xa820a820, !P0 ;  /* 0xa820a820656e7807 */ /* 0x000fe40004000000 */
[----:B------:R-:W-:Y:S02]  /*8790*/  LOP3.LUT R112, R112, 0x1e, RZ, 0xc0, !PT ;  /* 0x0000001e70707812 */ /* 0x000fe400078ec0ff */
[----:B------:R-:W-:Y:S02]  /*87a0*/  LOP3.LUT R116, R115, 0x1e, RZ, 0xc0, !PT ;  /* 0x0000001e73747812 */ /* 0x000fe400078ec0ff */
                                                                                                /* 0x4040006e6e6e7241 */
                                                                                                /* 0x000fc4000000000f */
[C---:B------:R-:W-:Y:S02]  /*87c0*/  SHF.L.U32 R111, R35.reuse, R112, RZ ;  /* 0x00000070236f7219 */ /* 0x040fe400000006ff */
[----:B------:R-:W-:Y:S02]  /*87d0*/  HMNMX2 R14, |R14|, 65504, 65504, PT ;  /* 0x7bff7bff0e0e7840 */ /* 0x000fe40003800200 */
                                                                                                /* 0x4040007777727241 */
                                                                                                /* 0x000fe40000000072 */
[----:B------:R-:W-:Y:S02]  /*87f0*/  HMNMX2 R15, |R117|, 65504, 65504, PT ;  /* 0x7bff7bff750f7840 */ /* 0x000fe40003800200 */
[----:B------:R-:W-:Y:S02]  /*8800*/  SHF.L.U32 R113, R35, R116, RZ ;  /* 0x0000007423717219 */ /* 0x000fe400000006ff */
[----:B------:R-:W-:-:S02]  /*8810*/  LOP3.LUT R111, R111, R110, RZ, 0xfc, !PT ;  /* 0x0000006e6f6f7212 */ /* 0x000fc400078efcff */
[----:B------:R-:W-:Y:S02]  /*8820*/  LOP3.LUT R110, R14, 0x80008000, RZ, 0xfc, !PT ;  /* 0x800080000e6e7812 */ /* 0x000fe400078efcff */
[----:B------:R-:W-:Y:S02]  /*8830*/  LOP3.LUT R114, R113, R114, RZ, 0xfc, !PT ;  /* 0x0000007271727212 */ /* 0x000fe400078efcff */
[----:B------:R-:W-:Y:S02]  /*8840*/  LOP3.LUT R113, R15, 0x80008000, RZ, 0xfc, !PT ;  /* 0x800080000f717812 */ /* 0x000fe400078efcff */
                                                                                                /* 0x0000006e0e707241 */
                                                                                                /* 0x000fe4000000006f */
                                                                                                /* 0x000000710f737241 */
                                                                                                /* 0x000fe40000000072 */
                                                                                                /* 0x000000710f757241 */
                                                                                                /* 0x000fc40000008072 */
[----:B------:R-:W-:Y:S01]  /*8880*/  HFMA2.MMA R112, R109, 1, 1, R112 ;  /* 0x3c003c006d707835 */ /* 0x000fe20000000070 */
[----:B------:R-:W-:Y:S01]  /*8890*/  HADD2 R115, R106, R115 ;  /* 0x000000736a737230 */ /* 0x000fe20000000000 */
                                                                                                /* 0x0000006e0e6d7241 */
                                                                                                /* 0x000fe2000000806f */
[----:B------:R-:W-:Y:S01]  /*88b0*/  HADD2 R16, R16, R117 ;  /* 0x0000007510107230 */ /* 0x000fe20000000000 */
                                                                                                /* 0x000000710f6a7241 */
                                                                                                /* 0x000fe40000010072 */
                                                                                                /* 0x0000006e0e6e7241 */
                                                                                                /* 0x000fe2000001006f */
[----:B------:R-:W-:Y:S01]  /*88e0*/  HADD2 R108, R108, R109 ;  /* 0x0000006d6c6c7230 */ /* 0x000fe20000000000 */
[----:B------:R-:W-:Y:S02]  /*88f0*/  ISETP.NE.AND P0, PT, R100, 0x8, PT ;  /* 0x000000086400780c */ /* 0x000fe40003f05270 */
[----:B------:R-:W-:Y:S01]  /*8900*/  HFMA2.MMA R105, R105, 1, 1, R106 ;  /* 0x3c003c0069697835 */ /* 0x000fe2000000006a */
[C-C-:B------:R-:W-:Y:S01]  /*8910*/  PRMT R109, R112.reuse, 0x5410, R115.reuse ;  /* 0x00005410706d7816 */ /* 0x140fe20000000073 */
[----:B------:R-:W-:Y:S01]  /*8920*/  HFMA2.MMA R107, R107, 1, 1, R110 ;  /* 0x3c003c006b6b7835 */ /* 0x000fe2000000006e */
[----:B------:R-:W-:-:S02]  /*8930*/  PRMT R115, R112, 0x7632, R115 ;  /* 0x0000763270737816 */ /* 0x000fc40000000073 */
[----:B------:R-:W-:Y:S01]  /*8940*/  LOP3.LUT R111, R111, 0xffff, RZ, 0xc0, !PT ;  /* 0x0000ffff6f6f7812 */ /* 0x000fe200078ec0ff */
[----:B------:R0:W-:Y:S04]  /*8950*/  STS [R82+UR9], R109 ;  /* 0x0000006d52007988 */ /* 0x0001e80008000809 */
[----:B------:R1:W-:Y:S02]  /*8960*/  STS [R85+UR9], R115 ;  /* 0x0000007355007988 */ /* 0x0003e40008000809 */
[C-C-:B------:R-:W-:Y:S02]  /*8970*/  PRMT R106, R107.reuse, 0x5410, R105.reuse ;  /* 0x000054106b6a7816 */ /* 0x140fe40000000069 */
[----:B------:R-:W-:Y:S02]  /*8980*/  PRMT R105, R107, 0x7632, R105 ;  /* 0x000076326b697816 */ /* 0x000fe40000000069 */
[----:B0-----:R-:W-:-:S02]  /*8990*/  PRMT R82, R108, 0x5410, R16 ;  /* 0x000054106c527816 */ /* 0x001fc40000000010 */
[----:B-1----:R-:W-:-:S03]  /*89a0*/  PRMT R85, R108, 0x7632, R16 ;  /* 0x000076326c557816 */ /* 0x002fc60000000010 */
[----:B------:R0:W-:Y:S01]  /*89b0*/  STS [R83+UR9], R82 ;  /* 0x0000005253007988 */ /* 0x0001e20008000809 */
[----:B------:R-:W-:-:S03]  /*89c0*/  PRMT R16, R114, 0x1054, R111 ;  /* 0x0000105472107816 */ /* 0x000fc6000000006f */
[----:B------:R0:W-:Y:S04]  /*89d0*/  STS [R102+UR9], R85 ;  /* 0x0000005566007988 */ /* 0x0001e80008000809 */
[----:B------:R0:W-:Y:S04]  /*89e0*/  STS [R103+UR9], R106 ;  /* 0x0000006a67007988 */ /* 0x0001e80008000809 */
[----:B------:R0:W-:Y:S01]  /*89f0*/  STS [R104+UR9], R105 ;  /* 0x0000006968007988 */ /* 0x0001e20008000809 */
[----:B------:R-:W-:Y:S06]  /*8a00*/  BAR.SYNC 0x0 ;  /* 0x000000ff0000791d */ /* 0x000fec0000000000 */
[----:B0-----:R-:W-:Y:S05]  /*8a10*/  @!P0 BRA `(.L_x_35) ;  /* 0x000000f400188947 */ /* 0x001fea0003800000 */
[----:B------:R-:W0:Y:S01]  /*8a20*/  LDC R85, c[0x0][0xacc] ;  /* 0x0002b300ff557b82 */ /* 0x000e220000000800 */
[----:B------:R-:W-:-:S04]  /*8a30*/  SHF.R.U32.HI R121, RZ, 0x1a, R19 ;  /* 0x0000001aff797819 */ /* 0x000fc80000011613 */
[----:B------:R-:W-:-:S03]  /*8a40*/  LOP3.LUT R122, R121, 0x3e, RZ, 0xc0, !PT ;  /* 0x0000003e797a7812 */ /* 0x000fc600078ec0ff */
[----:B------:R-:W1:Y:S01]  /*8a50*/  LDC R103, c[0x0][0xad8] ;  /* 0x0002b600ff677b82 */ /* 0x000e620000000800 */
[----:B------:R-:W-:-:S04]  /*8a60*/  SHF.L.U32 R122, R35, R122, RZ ;  /* 0x0000007a237a7219 */ /* 0x000fc800000006ff */
[----:B------:R-:W-:-:S03]  /*8a70*/  LOP3.LUT R125, R122, 0xaaaaa, R19, 0xf8, !PT ;  /* 0x000aaaaa7a7d7812 */ /* 0x000fc600078ef813 */
        /* <DEDUP_REMOVED lines=12> */
[----:B------:R-:W-:-:S05]  /*8b40*/  IDP.2A.HI.S16.S8 R102, R102, UR7, R83 ;  /* 0x0000000766667c26 */ /* 0x000fca0008003653 */
[----:B------:R-:W3:Y:S01]  /*8b50*/  LDC R112, c[0x0][0xae0] ;  /* 0x0002b800ff707b82 */ /* 0x000ee20000000800 */
[----:B0-----:R-:W-:-:S05]  /*8b60*/  HSET2.BF.GE.AND R104, R34.H0_H0, R104, PT ;  /* 0x0000006822687233 */ /* 0x001fca0003806880 */
[----:B------:R-:W-:Y:S02]  /*8b70*/  HFMA2 R107, -R104, UR5.H0_H0, R26.H0_H0 ;  /* 0x20000005686b7c31 */ /* 0x000fe4000804011a */
[----:B------:R-:W0:Y:S01]  /*8b80*/  LDC R111, c[0x0][0xaf8] ;  /* 0x0002be00ff6f7b82 */ /* 0x000e220000000800 */
[----:B-1----:R-:W-:Y:S01]  /*8b90*/  IDP.2A.LO.S16.S8 R103, R105, UR6, R110 ;  /* 0x0000000669677c26 */ /* 0x002fe2000800166e */
[----:B------:R-:W-:-:S04]  /*8ba0*/  SHF.R.U32.HI R110, RZ, 0x15, R19 ;  /* 0x00000015ff6e7819 */ /* 0x000fc80000011613 */
[----:B------:R-:W-:Y:S01]  /*8bb0*/  LDS R113, [R103+UR9] ;  /* 0x0000000967717984 */ /* 0x000fe20008000800 */
[----:B------:R-:W-:Y:S01]  /*8bc0*/  LOP3.LUT R110, R110, 0x3e, RZ, 0xc0, !PT ;  /* 0x0000003e6e6e7812 */ /* 0x000fe200078ec0ff */
[----:B------:R-:W1:Y:S01]  /*8bd0*/  LDC R114, c[0x0][0xae8] ;  /* 0x0002ba00ff727b82 */ /* 0x000e620000000800 */
[----:B--2---:R-:W-:Y:S02]  /*8be0*/  IDP.2A.LO.S16.S8 R106, R108, UR6, R109 ;  /* 0x000000066c6a7c26 */ /* 0x004fe4000800166d */
[----:B------:R-:W-:-:S03]  /*8bf0*/  SHF.L.U32 R110, R35, R110, RZ ;  /* 0x0000006e236e7219 */ /* 0x000fc600000006ff */
[----:B------:R-:W-:Y:S02]  /*8c00*/  LDS R117, [R106+UR9] ;  /* 0x000000096a757984 */ /* 0x000fe40008000800 */
[----:B------:R-:W2:Y:S01]  /*8c10*/  LDC R116, c[0x0][0xaec] ;  /* 0x0002bb00ff747b82 */ /* 0x000ea20000000800 */
[----:B---3--:R-:W-:Y:S02]  /*8c20*/  IDP.2A.HI.S16.S8 R105, R105, UR7, R112 ;  /* 0x0000000769697c26 */ /* 0x008fe40008003670 */
[----:B------:R-:W-:Y:S05]  /*8c30*/  LDS R112, [R102+UR9] ;  /* 0x0000000966707984 */ /* 0x000fea0008000800 */
[----:B------:R-:W3:Y:S01]  /*8c40*/  LDC R119, c[0x0][0xafc] ;  /* 0x0002bf00ff777b82 */ /* 0x000ee20000000800 */
[----:B0-----:R-:W-:-:S02]  /*8c50*/  IDP.2A.HI.S16.S8 R108, R108, UR7, R111 ;  /* 0x000000076c6c7c26 */ /* 0x001fc4000800366f */
[----:B------:R-:W0:Y:S04]  /*8c60*/  LDS R111, [R85+UR9] ;  /* 0x00000009556f7984 */ /* 0x000e280008000800 */
[----:B------:R-:W-:Y:S01]  /*8c70*/  LDS R118, [R108+UR9] ;  /* 0x000000096c767984 */ /* 0x000fe20008000800 */
[----:B------:R-:W4:Y:S01]  /*8c80*/  LDC.64 R82, c[0x0][0xb00] ;  /* 0x0002c000ff527b82 */ /* 0x000f220000000a00 */
[C---:B-1----:R-:W-:Y:S02]  /*8c90*/  IDP.2A.LO.S16.S8 R104, R107.reuse, UR6, R114 ;  /* 0x000000066b687c26 */ /* 0x042fe40008001672 */
[----:B------:R-:W-:Y:S04]  /*8ca0*/  LDS R114, [R105+UR9] ;  /* 0x0000000969727984 */ /* 0x000fe80008000800 */
[----:B------:R-:W-:Y:S01]  /*8cb0*/  LDS R115, [R104+UR9] ;  /* 0x0000000968737984 */ /* 0x000fe20008000800 */
[----:B--2---:R-:W-:-:S05]  /*8cc0*/  IDP.2A.HI.S16.S8 R107, R107, UR7, R116 ;  /* 0x000000076b6b7c26 */ /* 0x004fca0008003674 */
[----:B------:R-:W1:Y:S01]  /*8cd0*/  LDS R116, [R107+UR9] ;  /* 0x000000096b747984 */ /* 0x000e620008000800 */
[----:B---3--:R-:W-:-:S05]  /*8ce0*/  HSET2.BF.GE.AND R109, R34.H0_H0, R119, PT ;  /* 0x00000077226d7233 */ /* 0x008fca0003806880 */
[----:B------:R-:W-:-:S05]  /*8cf0*/  HFMA2 R109, -R109, UR5.H0_H0, R26.H0_H0 ;  /* 0x200000056d6d7c31 */ /* 0x000fca000804011a */
[C---:B----4-:R-:W-:Y:S02]  /*8d00*/  IDP.2A.HI.S16.S8 R83, R109.reuse, UR7, R83 ;  /* 0x000000076d537c26 */ /* 0x050fe40008003653 */
[----:B------:R-:W-:Y:S02]  /*8d10*/  IDP.2A.LO.S16.S8 R82, R109, UR6, R82 ;  /* 0x000000066d527c26 */ /* 0x000fe40008001652 */
[----:B------:R-:W-:Y:S01]  /*8d20*/  IMAD.SHL.U32 R109, R19, 0x2, RZ ;  /* 0x00000002136d7824 */ /* 0x000fe200078e00ff */
[----:B------:R2:W-:Y:S04]  /*8d30*/  LDS R120, [R83+UR9] ;  /* 0x0000000953787984 */ /* 0x0005e80008000800 */
[----:B------:R-:W3:Y:S01]  /*8d40*/  LDS R119, [R82+UR9] ;  /* 0x0000000952777984 */ /* 0x000ee20008000800 */
[----:B------:R-:W-:-:S02]  /*8d50*/  LOP3.LUT R110, R110, 0xaaaaa, R109, 0xf8, !PT ;  /* 0x000aaaaa6e6e7812 */ /* 0x000fc400078ef86d */
[----:B------:R-:W-:-:S04]  /*8d60*/  LOP3.LUT R109, R17, 0x80008000, RZ, 0xfc, !PT ;  /* 0x80008000116d7812 */ /* 0x000fc800078efcff */
                                                                                                /* 0x0000006d11137241 */
                                                                                                /* 0x000fe4000000006e */
                                                                                                /* 0x0000006d11797241 */
                                                                                                /* 0x000fe4000000806e */
                                                                                                /* 0x0000006d117a7241 */
                                                                                                /* 0x000fe4000001006e */
                                                                                                /* 0x0000006d117b7241 */
                                                                                                /* 0x000fe4000001806e */
                                                                                                /* 0x0000006d11117241 */
                                                                                                /* 0x000fe4000002006e */
[----:B0-----:R-:W-:-:S02]  /*8dc0*/  PRMT R110, R111, 0x5410, R112 ;  /* 0x000054106f6e7816 */ /* 0x001fc40000000070 */
[----:B-1----:R-:W-:Y:S02]  /*8dd0*/  PRMT R109, R115, 0x5410, R116 ;  /* 0x00005410736d7816 */ /* 0x002fe40000000074 */
[----:B------:R-:W-:Y:S01]  /*8de0*/  PRMT R17, R17, 0x5410, RZ ;  /* 0x0000541011117816 */ /* 0x000fe200000000ff */
[----:B------:R-:W-:Y:S01]  /*8df0*/  HADD2 R19, R110, -R19 ;  /* 0x800000136e137230 */ /* 0x000fe20000000000 */
[----:B------:R-:W-:Y:S01]  /*8e00*/  PRMT R110, R113, 0x5410, R114 ;  /* 0x00005410716e7816 */ /* 0x000fe20000000072 */
[----:B------:R-:W-:-:S05]  /*8e10*/  HADD2 R109, R109, -R122 ;  /* 0x8000007a6d6d7230 */ /* 0x000fca0000000000 */
[----:B--2---:R-:W-:Y:S01]  /*8e20*/  HFMA2.MMA R83, R110, 1, 1, -R121 ;  /* 0x3c003c006e537835 */ /* 0x004fe20000100079 */
[C-C-:B------:R-:W-:Y:S02]  /*8e30*/  PRMT R110, R117.reuse, 0x5410, R118.reuse ;  /* 0x00005410756e7816 */ /* 0x140fe40000000076 */
[----:B------:R-:W-:Y:S02]  /*8e40*/  LOP3.LUT R121, R18, 0x80008000, RZ, 0xfc, !PT ;  /* 0x8000800012797812 */ /* 0x000fe400078efcff */
[----:B------:R-:W-:Y:S02]  /*8e50*/  PRMT R117, R117, 0x7632, R118 ;  /* 0x0000763275757816 */ /* 0x000fe40000000076 */
[----:B------:R-:W-:Y:S01]  /*8e60*/  HFMA2.MMA R110, R110, 1, 1, -R123 ;  /* 0x3c003c006e6e7835 */ /* 0x000fe2000010007b */
                                                                                                /* 0x00000079127a7241 */
                                                                                                /* 0x000fe4000000007d */
                                                                                                /* 0x00000079127b7241 */
                                                                                                /* 0x000fc4000000807d */
                                                                                                /* 0x00000079127c7241 */
                                                                                                /* 0x000fe4000001007d */
                                                                                                /* 0x00000079127e7241 */
                                                                                                /* 0x000fe4000001807d */
                                                                                                /* 0x0000007912797241 */
                                                                                                /* 0x000fe4000002007d */
[----:B------:R-:W-:Y:S02]  /*8ec0*/  PRMT R125, R111, 0x7632, R112 ;  /* 0x000076326f7d7816 */ /* 0x000fe40000000070 */
[----:B------:R-:W-:Y:S02]  /*8ed0*/  PRMT R112, R113, 0x7632, R114 ;  /* 0x0000763271707816 */ /* 0x000fe40000000072 */
[----:B---3--:R-:W-:-:S02]  /*8ee0*/  PRMT R114, R119, 0x5410, R120 ;  /* 0x0000541077727816 */ /* 0x008fc40000000078 */
[----:B------:R-:W-:Y:S02]  /*8ef0*/  PRMT R113, R115, 0x7632, R116 ;  /* 0x0000763273717816 */ /* 0x000fe40000000074 */
[----:B------:R-:W-:Y:S01]  /*8f00*/  PRMT R119, R119, 0x7632, R120 ;  /* 0x0000763277777816 */ /* 0x000fe20000000078 */
[----:B------:R-:W-:Y:S01]  /*8f10*/  HFMA2.MMA R112, R112, 1, 1, -R123 ;  /* 0x3c003c0070707835 */ /* 0x000fe2000010007b */
[----:B------:R-:W-:Y:S01]  /*8f20*/  PRMT R116, R121, 0x5410, RZ ;  /* 0x0000541079747816 */ /* 0x000fe200000000ff */
[----:B------:R-:W-:Y:S01]  /*8f30*/  HFMA2.MMA R115, R114, 1, 1, -R17 ;  /* 0x3c003c0072737835 */ /* 0x000fe20000100011 */
                                                                                                /* 0x00000053136f7241 */
                                                                                                /* 0x000fe200000003ff */
[----:B------:R-:W-:Y:S01]  /*8f50*/  HADD2 R113, R113, -R124 ;  /* 0x8000007c71717230 */ /* 0x000fe20000000000 */
                                                                                                /* 0x0000006e6d127241 */
                                                                                                /* 0x000fe200000003ff */
[----:B------:R-:W-:Y:S01]  /*8f70*/  HADD2 R114, R117, -R126 ;  /* 0x8000007e75727230 */ /* 0x000fe20000000000 */
[----:B------:R-:W-:-:S03]  /*8f80*/  HFMA2.MMA R116, R119, 1, 1, -R116 ;  /* 0x3c003c0077747835 */ /* 0x000fc60000100074 */
[----:B------:R-:W-:Y:S02]  /*8f90*/  IMAD R18, R18, 0x10, R111 ;  /* 0x0000001012127824 */ /* 0x000fe400078e026f */
[----:B------:R-:W-:Y:S01]  /*8fa0*/  HADD2 R111, R125, -R122 ;  /* 0x8000007a7d6f7230 */ /* 0x000fe20000000000 */
                                                                                                /* 0x000000ff73117241 */
                                                                                                /* 0x000fe400000003ff */
                                                                                                /* 0x0000007271757241 */
                                                                                                /* 0x000fe400000003ff */
                                                                                                /* 0x000000706f767241 */
                                                                                                /* 0x000fe200000003ff */
[----:B------:R-:W-:Y:S01]  /*8fe0*/  IMAD R17, R17, 0x100, R18 ;  /* 0x0000010011117824 */ /* 0x000fe200078e0212 */
                                                                                                /* 0x000000ff747a7241 */
                                                                                                /* 0x000fe400000003ff */
                                                                                                /* 0x0000005313127242 */
                                                                                                /* 0x000fe200000017ff */
[----:B------:R-:W-:Y:S01]  /*9010*/  IMAD R117, R117, 0x10, R118 ;  /* 0x0000001075757824 */ /* 0x000fe200078e0276 */
[----:B------:R-:W0:Y:S01]  /*9020*/  POPC R120, R17 ;  /* 0x0000001100787309 */ /* 0x000e220000000000 */
                                                                                                /* 0x000000706f767242 */
                                                                                                /* 0x000fc400000017ff */
[----:B------:R-:W-:Y:S01]  /*9040*/  IMAD R122, R122, 0x100, R117 ;  /* 0x000001007a7a7824 */ /* 0x000fe200078e0275 */
                                                                                                /* 0x0000006e6d757242 */
                                                                                                /* 0x000fe40000109712 */
                                                                                                /* 0x00000072717b7242 */
                                                                                                /* 0x000fe40000109776 */
                                                                                                /* 0x0000005313127241 */
                                                                                                /* 0x000fe20000001012 */
[----:B------:R-:W1:Y:S01]  /*9080*/  POPC R126, R122 ;  /* 0x0000007a007e7309 */ /* 0x000e620000000000 */
                                                                                                /* 0x0000006e6d777241 */
                                                                                                /* 0x000fe40000009075 */
                                                                                                /* 0x000000706f797241 */
                                                                                                /* 0x000fe40000001076 */
                                                                                                /* 0x00000072717c7241 */
                                                                                                /* 0x000fc4000000907b */
                                                                                                /* 0x0000007712767242 */
                                                                                                /* 0x000fe400000017ff */
                                                                                                /* 0x0000007c797d7242 */
                                                                                                /* 0x000fe400000017ff */
                                                                                                /* 0x0000007712127241 */
                                                                                                /* 0x000fe40000001076 */
[----:B0-----:R-:W-:Y:S02]  /*90f0*/  LOP3.LUT R120, R120, 0x1, RZ, 0xc0, !PT ;  /* 0x0000000178787812 */ /* 0x001fe400078ec0ff */
                                                                                                /* 0x0000007c79777241 */
                                                                                                /* 0x000fe4000000107d */
                                                                                                /* 0x2000005475757241 */
                                                                                                /* 0x000fc40000001076 */
[----:B------:R-:W-:Y:S02]  /*9120*/  ISETP.NE.U32.AND P0, PT, R120, 0x1, PT ;  /* 0x000000017800780c */ /* 0x000fe40003f05070 */
                                                                                                /* 0x0000007312767242 */
                                                                                                /* 0x000fe400000017ff */
                                                                                                /* 0x0000007477787242 */
                                                                                                /* 0x000fe400000017ff */
                                                                                                /* 0x200000547b7b7241 */
                                                                                                /* 0x000fe4000000107d */
                                                                                                /* 0x0000007312797241 */
                                                                                                /* 0x000fe40000001076 */
                                                                                                /* 0x00000074777d7241 */
                                                                                                /* 0x000fc40000001078 */
[----:B------:R-:W-:Y:S02]  /*9180*/  SEL R18, R101, 0xa820a820, !P0 ;  /* 0xa820a82065127807 */ /* 0x000fe40004000000 */
                                                                                                /* 0x200000ff75757241 */
                                                                                                /* 0x000fe40000001076 */
                                                                                                /* 0x200000ff7b767241 */
                                                                                                /* 0x000fe20000001078 */
[----:B------:R-:W-:Y:S01]  /*91b0*/  HFMA2.MMA R125, R125, R90, -RZ ;  /* 0x0000005a7d7d7235 */ /* 0x000fe200001000ff */
[----:B-1----:R-:W-:Y:S02]  /*91c0*/  LOP3.LUT R126, R126, 0x1, RZ, 0xc0, !PT ;  /* 0x000000017e7e7812 */ /* 0x002fe400078ec0ff */
                                                                                                /* 0x4040001212777241 */
                                                                                                /* 0x000fe20000000011 */
[----:B------:R-:W-:Y:S01]  /*91e0*/  IMAD.SHL.U32 R18, R117, 0x2, RZ ;  /* 0x0000000275127824 */ /* 0x000fe200078e00ff */
[----:B------:R-:W-:Y:S01]  /*91f0*/  ISETP.NE.U32.AND P1, PT, R126, 0x1, PT ;  /* 0x000000017e00780c */ /* 0x000fe20003f25070 */
[----:B------:R-:W-:-:S02]  /*9200*/  IMAD.SHL.U32 R120, R118, 0x2, RZ ;  /* 0x0000000276787824 */ /* 0x000fc400078e00ff */
[----:B------:R-:W-:Y:S02]  /*9210*/  HMUL2 R17, R121, R90 ;  /* 0x0000005a79117232 */ /* 0x000fe40000000000 */
[----:B------:R-:W-:Y:S01]  /*9220*/  IMAD.SHL.U32 R117, R117, 0x400000, RZ ;  /* 0x0040000075757824 */ /* 0x000fe200078e00ff */
[----:B------:R-:W-:Y:S02]  /*9230*/  LOP3.LUT R18, R18, 0x1e, RZ, 0xc0, !PT ;  /* 0x0000001e12127812 */ /* 0x000fe400078ec0ff */
[----:B------:R-:W-:Y:S02]  /*9240*/  SEL R121, R101, 0xa820a820, !P1 ;  /* 0xa820a82065797807 */ /* 0x000fe40004800000 */
[----:B------:R-:W-:Y:S02]  /*9250*/  LOP3.LUT R124, R120, 0x1e, RZ, 0xc0, !PT ;  /* 0x0000001e787c7812 */ /* 0x000fe400078ec0ff */
[----:B------:R-:W-:Y:S02]  /*9260*/  HMNMX2 R17, |R17|, 65504, 65504, PT ;  /* 0x7bff7bff11117840 */ /* 0x000fe40003800200 */
[----:B------:R-:W-:-:S02]  /*9270*/  SHF.L.U32 R120, R35, R18, RZ ;  /* 0x0000001223787219 */ /* 0x000fc400000006ff */
[----:B------:R-:W-:Y:S02]  /*9280*/  HMNMX2 R18, |R125|, 65504, 65504, PT ;  /* 0x7bff7bff7d127840 */ /* 0x000fe40003800200 */
                                                                                                /* 0x40400079797f7241 */
                                                                                                /* 0x000fe4000000007a */
[----:B------:R-:W-:Y:S02]  /*92a0*/  SHF.L.U32 R124, R35, R124, RZ ;  /* 0x0000007c237c7219 */ /* 0x000fe400000006ff */
[----:B------:R-:W-:Y:S02]  /*92b0*/  LOP3.LUT R121, R17, 0x80008000, RZ, 0xfc, !PT ;  /* 0x8000800011797812 */ /* 0x000fe400078efcff */
[----:B------:R-:W-:Y:S02]  /*92c0*/  LOP3.LUT R120, R120, R119, RZ, 0xfc, !PT ;  /* 0x0000007778787212 */ /* 0x000fe400078efcff */
[----:B------:R-:W-:-:S02]  /*92d0*/  LOP3.LUT R128, R18, 0x80008000, RZ, 0xfc, !PT ;  /* 0x8000800012807812 */ /* 0x000fc400078efcff */
[----:B------:R-:W-:Y:S02]  /*92e0*/  LOP3.LUT R125, R124, R127, RZ, 0xfc, !PT ;  /* 0x0000007f7c7d7212 */ /* 0x000fe400078efcff */
                                                                                                /* 0x00000079117a7241 */
                                                                                                /* 0x000fe40000000078 */
                                                                                                /* 0x00000079117c7241 */
                                                                                                /* 0x000fe40000008078 */
                                                                                                /* 0x00000079117e7241 */
                                                                                                /* 0x000fe20000010078 */
[----:B------:R-:W-:Y:S01]  /*9320*/  HADD2 R19, R19, R122 ;  /* 0x0000007a13137230 */ /* 0x000fe20000000000 */
                                                                                                /* 0x00000079117b7241 */
                                                                                                /* 0x000fe40000018078 */
                                                                                                /* 0x0000007911787241 */
                                                                                                /* 0x000fe20000020078 */
[----:B------:R-:W-:Y:S01]  /*9350*/  HFMA2.MMA R83, R83, 1, 1, R124 ;  /* 0x3c003c0053537835 */ /* 0x000fe2000000007c */
                                                                                                /* 0x0000008012827241 */
                                                                                                /* 0x000fe2000000007d */
[----:B------:R-:W-:Y:S01]  /*9370*/  HADD2 R109, R109, R126 ;  /* 0x0000007e6d6d7230 */ /* 0x000fe20000000000 */
                                                                                                /* 0x0000008012797241 */
                                                                                                /* 0x000fe2000000807d */
[----:B------:R-:W-:Y:S01]  /*9390*/  HFMA2.MMA R110, R110, 1, 1, R123 ;  /* 0x3c003c006e6e7835 */ /* 0x000fe2000000007b */
                                                                                                /* 0x0000008012847241 */
                                                                                                /* 0x000fe2000001007d */
[----:B------:R-:W-:Y:S01]  /*93b0*/  HADD2 R111, R111, R130 ;  /* 0x000000826f6f7230 */ /* 0x000fe20000000000 */
                                                                                                /* 0x0000008012817241 */
                                                                                                /* 0x000fe2000001807d */
[----:B------:R-:W-:Y:S01]  /*93d0*/  HADD2 R120, R115.H0_H0, R120.H0_H0 ;  /* 0x2000007873787230 */ /* 0x000fe20000000800 */
                                                                                                /* 0x00000080127d7241 */
                                                                                                /* 0x000fe2000002007d */
[----:B------:R-:W-:Y:S01]  /*93f0*/  HFMA2.MMA R112, R112, 1, 1, R121 ;  /* 0x3c003c0070707835 */ /* 0x000fe20000000079 */
[----:B------:R-:W-:Y:S01]  /*9400*/  HADD2 R113, R113, R132 ;  /* 0x0000008471717230 */ /* 0x000fe20000000000 */
[----:B------:R-:W-:Y:S01]  /*9410*/  ISETP.NE.AND P0, PT, R100, 0x9, PT ;  /* 0x000000096400780c */ /* 0x000fe20003f05270 */
[----:B------:R-:W-:Y:S01]  /*9420*/  HFMA2.MMA R114, R114, 1, 1, R129 ;  /* 0x3c003c0072727835 */ /* 0x000fe20000000081 */
[----:B------:R-:W-:Y:S01]  /*9430*/  HADD2 R125, R116.H0_H0, R125.H0_H0 ;  /* 0x2000007d747d7230 */ /* 0x000fe20000000800 */
[----:B------:R-:W-:-:S02]  /*9440*/  PRMT R116, R19, 0x5410, R111 ;  /* 0x0000541013747816 */ /* 0x000fc4000000006f */
[----:B------:R-:W-:Y:S02]  /*9450*/  PRMT R111, R19, 0x7632, R111 ;  /* 0x00007632136f7816 */ /* 0x000fe4000000006f */
[--C-:B------:R-:W-:Y:S01]  /*9460*/  PRMT R19, R109, 0x5410, R113.reuse ;  /* 0x000054106d137816 */ /* 0x100fe20000000071 */
[----:B------:R-:W-:Y:S01]  /*9470*/  STS [R85+UR9], R116 ;  /* 0x0000007455007988 */ /* 0x000fe20008000809 */
[----:B------:R-:W-:Y:S02]  /*9480*/  LOP3.LUT R119, R119, 0xaaaaa, RZ, 0xc0, !PT ;  /* 0x000aaaaa77777812 */ /* 0x000fe400078ec0ff */
[----:B------:R-:W-:Y:S01]  /*9490*/  PRMT R113, R109, 0x7632, R113 ;  /* 0x000076326d717816 */ /* 0x000fe20000000071 */
[----:B------:R0:W-:Y:S01]  /*94a0*/  STS [R102+UR9], R111 ;  /* 0x0000006f66007988 */ /* 0x0001e20008000809 */
[----:B------:R-:W-:Y:S02]  /*94b0*/  PRMT R120, R120, 0x5410, R125 ;  /* 0x0000541078787816 */ /* 0x000fe4000000007d */
[----:B------:R-:W-:-:S02]  /*94c0*/  LOP3.LUT R127, R127, 0xaaaaa, RZ, 0xc0, !PT ;  /* 0x000aaaaa7f7f7812 */ /* 0x000fc400078ec0ff */
[C-C-:B0-----:R-:W-:Y:S02]  /*94d0*/  PRMT R102, R83.reuse, 0x5410, R112.reuse ;  /* 0x0000541053667816 */ /* 0x141fe40000000070 */
[----:B------:R-:W-:-:S03]  /*94e0*/  PRMT R112, R83, 0x7632, R112 ;  /* 0x0000763253707816 */ /* 0x000fc60000000070 */
[----:B------:R0:W-:Y:S04]  /*94f0*/  STS [R103+UR9], R102 ;  /* 0x0000006667007988 */ /* 0x0001e80008000809 */
[----:B------:R-:W-:Y:S04]  /*9500*/  STS [R105+UR9], R112 ;  /* 0x0000007069007988 */ /* 0x000fe80008000809 */
[----:B------:R1:W-:Y:S01]  /*9510*/  STS [R104+UR9], R19 ;  /* 0x0000001368007988 */ /* 0x0003e20008000809 */
[----:B0-----:R-:W-:-:S03]  /*9520*/  LOP3.LUT R102, R117, 0x7c00000, RZ, 0xc0, !PT ;  /* 0x07c0000075667812 */ /* 0x001fc600078ec0ff */
[----:B------:R-:W-:Y:S01]  /*9530*/  STS [R107+UR9], R113 ;  /* 0x000000716b007988 */ /* 0x000fe20008000809 */
[----:B------:R-:W-:Y:S02]  /*9540*/  LEA.HI R119, R119, R102, RZ, 0x1f ;  /* 0x0000006677777211 */ /* 0x000fe400078ff8ff */
[----:B-1----:R-:W-:-:S03]  /*9550*/  PRMT R19, R110, 0x5410, R114 ;  /* 0x000054106e137816 */ /* 0x002fc60000000072 */
[----:B------:R-:W-:Y:S01]  /*9560*/  IMAD R118, R118, 0x8000000, R119 ;  /* 0x0800000076767824 */ /* 0x000fe200078e0277 */
[----:B------:R-:W-:Y:S01]  /*9570*/  PRMT R114, R110, 0x7632, R114 ;  /* 0x000076326e727816 */ /* 0x000fe20000000072 */
[----:B------:R0:W-:Y:S04]  /*9580*/  STS [R106+UR9], R19 ;  /* 0x000000136a007988 */ /* 0x0001e80008000809 */
[----:B------:R1:W-:Y:S04]  /*9590*/  STS [R108+UR9], R114 ;  /* 0x000000726c007988 */ /* 0x0003e80008000809 */
[----:B------:R1:W-:Y:S01]  /*95a0*/  STS [R82+UR9], R120 ;  /* 0x0000007852007988 */ /* 0x0003e20008000809 */
[----:B0-----:R-:W-:Y:S01]  /*95b0*/  IMAD.IADD R19, R127, 0x1, R118 ;  /* 0x000000017f137824 */ /* 0x001fe200078e0276 */
        /* <DEDUP_REMOVED lines=11> */
[----:B------:R-:W1:Y:S01]  /*9670*/  LDC R108, c[0x0][0xb18] ;  /* 0x0002c600ff6c7b82 */ /* 0x000e620000000800 */
[----:B--2---:R-:W-:-:S07]  /*9680*/  HSET2.BF.GE.AND R104, R34.H0_H0, R104, PT ;  /* 0x0000006822687233 */ /* 0x004fce0003806880 */
[----:B------:R-:W2:Y:S01]  /*9690*/  LDC R110, c[0x0][0xb1c] ;  /* 0x0002c700ff6e7b82 */ /* 0x000ea20000000800 */
[----:B---3--:R-:W-:Y:S01]  /*96a0*/  HSET2.BF.GE.AND R103, R34.H0_H0, R106, PT ;  /* 0x0000006a22677233 */ /* 0x008fe20003806880 */
[----:B------:R-:W-:-:S06]  /*96b0*/  HFMA2 R106, -R104, UR5.H0_H0, R26.H0_H0 ;  /* 0x20000005686a7c31 */ /* 0x000fcc000804011a */
[----:B------:R-:W3:Y:S01]  /*96c0*/  LDC R111, c[0x0][0xb24] ;  /* 0x0002c900ff6f7b82 */ /* 0x000ee20000000800 */
[----:B0-----:R-:W-:Y:S02]  /*96d0*/  IDP.2A.LO.S16.S8 R85, R102, UR6, R107 ;  /* 0x0000000666557c26 */ /* 0x001fe4000800166b */
[----:B------:R-:W-:-:S05]  /*96e0*/  HFMA2 R107, -R103, UR5.H0_H0, R26.H0_H0 ;  /* 0x20000005676b7c31 */ /* 0x000fca000804011a */
[----:B------:R-:W0:Y:S01]  /*96f0*/  LDC R113, c[0x0][0xb28] ;  /* 0x0002ca00ff717b82 */ /* 0x000e220000000800 */
[----:B-1----:R-:W-:Y:S01]  /*9700*/  IDP.2A.LO.S16.S8 R103, R105, UR6, R108 ;  /* 0x0000000669677c26 */ /* 0x002fe2000800166c */
[----:B------:R-:W-:-:S04]  /*9710*/  SHF.R.U32.HI R108, RZ, 0x1a, R22 ;  /* 0x0000001aff6c7819 */ /* 0x000fc80000011616 */
[----:B------:R-:W-:Y:S02]  /*9720*/  LDS R112, [R103+UR9] ;  /* 0x0000000967707984 */ /* 0x000fe40008000800 */
[----:B------:R-:W1:Y:S01]  /*9730*/  LDC R109, c[0x0][0xb10] ;  /* 0x0002c400ff6d7b82 */ /* 0x000e620000000800 */
[----:B--2---:R-:W-:Y:S02]  /*9740*/  IDP.2A.HI.S16.S8 R105, R105, UR7, R110 ;  /* 0x0000000769697c26 */ /* 0x004fe4000800366e */
[----:B------:R-:W-:Y:S05]  /*9750*/  LDS R110, [R85+UR9] ;  /* 0x00000009556e7984 */ /* 0x000fea0008000800 */
[----:B------:R-:W2:Y:S01]  /*9760*/  LDC.64 R82, c[0x0][0xb30] ;  /* 0x0002cc00ff527b82 */ /* 0x000ea20000000a00 */
[----:B---3--:R-:W-:-:S05]  /*9770*/  IDP.2A.LO.S16.S8 R104, R106, UR6, R111 ;  /* 0x000000066a687c26 */ /* 0x008fca000800166f */
[----:B------:R-:W-:Y:S02]  /*9780*/  LDS R114, [R104+UR9] ;  /* 0x0000000968727984 */ /* 0x000fe40008000800 */
[----:B------:R-:W3:Y:S01]  /*9790*/  LDC R118, c[0x0][0xb38] ;  /* 0x0002ce00ff767b82 */ /* 0x000ee20000000800 */
[----:B0-----:R-:W-:Y:S02]  /*97a0*/  IDP.2A.HI.S16.S8 R106, R106, UR7, R113 ;  /* 0x000000076a6a7c26 */ /* 0x001fe40008003671 */
[----:B------:R-:W0:Y:S04]  /*97b0*/  LDS R113, [R105+UR9] ;  /* 0x0000000969717984 */ /* 0x000e280008000800 */
[----:B------:R-:W-:Y:S01]  /*97c0*/  LDS R115, [R106+UR9] ;  /* 0x000000096a737984 */ /* 0x000fe20008000800 */
[----:B------:R-:W4:Y:S01]  /*97d0*/  LDC R120, c[0x0][0xb3c] ;  /* 0x0002cf00ff787b82 */ /* 0x000f220000000800 */
[----:B-1----:R-:W-:-:S05]  /*97e0*/  IDP.2A.HI.S16.S8 R102, R102, UR7, R109 ;  /* 0x0000000766667c26 */ /* 0x002fca000800366d */
[----:B------:R-:W1:Y:S01]  /*97f0*/  LDS R111, [R102+UR9] ;  /* 0x00000009666f7984 */ /* 0x000e620008000800 */
[C---:B--2---:R-:W-:Y:S02]  /*9800*/  IDP.2A.LO.S16.S8 R82, R107.reuse, UR6, R82 ;  /* 0x000000066b527c26 */ /* 0x044fe40008001652 */
[----:B------:R-:W-:-:S03]  /*9810*/  IDP.2A.HI.S16.S8 R83, R107, UR7, R83 ;  /* 0x000000076b537c26 */ /* 0x000fc60008003653 */
[----:B------:R-:W-:Y:S01]  /*9820*/  LDS R116, [R82+UR9] ;  /* 0x0000000952747984 */ /* 0x000fe20008000800 */
[----:B---3--:R-:W-:-:S03]  /*9830*/  HSET2.BF.GE.AND R107, R34.H0_H0, R118, PT ;  /* 0x00000076226b7233 */ /* 0x008fc60003806880 */
[----:B------:R-:W2:Y:S01]  /*9840*/  LDS R117, [R83+UR9] ;  /* 0x0000000953757984 */ /* 0x000ea20008000800 */
[----:B------:R-:W-:Y:S02]  /*9850*/  LOP3.LUT R118, R108, 0x3e, RZ, 0xc0, !PT ;  /* 0x0000003e6c767812 */ /* 0x000fe400078ec0ff */
[----:B------:R-:W-:Y:S01]  /*9860*/  SHF.R.U32.HI R108, RZ, 0x15, R22 ;  /* 0x00000015ff6c7819 */ /* 0x000fe20000011616 */
[----:B------:R-:W-:Y:S01]  /*9870*/  HFMA2 R107, -R107, UR5.H0_H0, R26.H0_H0 ;  /* 0x200000056b6b7c31 */ /* 0x000fe2000804011a */
[----:B------:R-:W-:Y:S02]  /*9880*/  SHF.L.U32 R109, R35, R118, RZ ;  /* 0x00000076236d7219 */ /* 0x000fe400000006ff */
[----:B------:R-:W-:Y:S02]  /*9890*/  LOP3.LUT R108, R108, 0x3e, RZ, 0xc0, !PT ;  /* 0x0000003e6c6c7812 */ /* 0x000fe400078ec0ff */
[----:B----4-:R-:W-:Y:S01]  /*98a0*/  IDP.2A.LO.S16.S8 R107, R107, UR6, R120 ;  /* 0x000000066b6b7c26 */ /* 0x010fe20008001678 */
[----:B------:R-:W-:Y:S01]  /*98b0*/  LOP3.LUT R120, R109, 0xaaaaa, R22, 0xf8, !PT ;  /* 0x000aaaaa6d787812 */ /* 0x000fe200078ef816 */
[----:B------:R-:W-:Y:S01]  /*98c0*/  IMAD.SHL.U32 R22, R22, 0x2, RZ ;  /* 0x0000000216167824 */ /* 0x000fe200078e00ff */
[----:B------:R-:W-:-:S02]  /*98d0*/  SHF.L.U32 R109, R35, R108, RZ ;  /* 0x0000006c236d7219 */ /* 0x000fc400000006ff */
[----:B------:R3:W4:Y:S01]  /*98e0*/  LDS R118, [R107+UR9] ;  /* 0x000000096b767984 */ /* 0x0007220008000800 */
[----:B------:R-:W-:Y:S02]  /*98f0*/  LOP3.LUT R108, R21, 0x80008000, RZ, 0xfc, !PT ;  /* 0x80008000156c7812 */ /* 0x000fe400078efcff */
[----:B------:R-:W-:Y:S02]  /*9900*/  LOP3.LUT R119, R109, 0xaaaaa, R22, 0xf8, !PT ;  /* 0x000aaaaa6d777812 */ /* 0x000fe400078ef816 */
                                                                                                /* 0x0000006c15167241 */
                                                                                                /* 0x000fe40000000078 */
                                                                                                /* 0x0000006c156d7241 */
                                                                                                /* 0x000fe40000008078 */
                                                                                                /* 0x0000006c15797241 */
                                                                                                /* 0x000fe40000010078 */
                                                                                                /* 0x0000006c15787241 */
                                                                                                /* 0x000fc40000018078 */
[----:B0-----:R-:W-:Y:S02]  /*9950*/  PRMT R108, R112, 0x7632, R113 ;  /* 0x00007632706c7816 */ /* 0x001fe40000000071 */
[C-C-:B-1----:R-:W-:Y:S02]  /*9960*/  PRMT R21, R110.reuse, 0x7632, R111.reuse ;  /* 0x000076326e157816 */ /* 0x142fe4000000006f */
[----:B------:R-:W-:Y:S01]  /*9970*/  PRMT R111, R110, 0x5410, R111 ;  /* 0x000054106e6f7816 */ /* 0x000fe2000000006f */
[----:B---3--:R-:W-:Y:S01]  /*9980*/  HADD2 R107, R108, -R109 ;  /* 0x8000006d6c6b7230 */ /* 0x008fe20000000000 */
[----:B------:R-:W-:Y:S02]  /*9990*/  PRMT R108, R114, 0x7632, R115 ;  /* 0x00007632726c7816 */ /* 0x000fe40000000073 */
[----:B------:R-:W-:Y:S01]  /*99a0*/  HFMA2.MMA R22, R21, 1, 1, -R22 ;  /* 0x3c003c0015167835 */ /* 0x000fe20000100016 */
[----:B------:R-:W-:Y:S02]  /*99b0*/  LOP3.LUT R21, R20, 0x80008000, RZ, 0xfc, !PT ;  /* 0x8000800014157812 */ /* 0x000fe400078efcff */
[----:B------:R-:W-:Y:S01]  /*99c0*/  PRMT R124, R112, 0x5410, R113 ;  /* 0x00005410707c7816 */ /* 0x000fe20000000071 */
[----:B------:R-:W-:Y:S01]  /*99d0*/  HFMA2.MMA R108, R108, 1, 1, -R121 ;  /* 0x3c003c006c6c7835 */ /* 0x000fe20000100079 */
[----:B--2---:R-:W-:-:S02]  /*99e0*/  PRMT R109, R116, 0x7632, R117 ;  /* 0x00007632746d7816 */ /* 0x004fc40000000075 */
                                                                                                /* 0x00000015147a7241 */
                                                                                                /* 0x000fe40000010077 */
[----:B------:R-:W-:Y:S01]  /*9a00*/  PRMT R113, R114, 0x5410, R115 ;  /* 0x0000541072717816 */ /* 0x000fe20000000073 */
[----:B------:R-:W-:Y:S01]  /*9a10*/  HADD2 R109, R109, -R120 ;  /* 0x800000786d6d7230 */ /* 0x000fe20000000000 */
                                                                                                /* 0x0000001514787241 */
                                                                                                /* 0x000fe40000000077 */
                                                                                                /* 0x0000001514797241 */
                                                                                                /* 0x000fe40000008077 */
                                                                                                /* 0x0000001514147241 */
                                                                                                /* 0x000fe40000018077 */
[----:B------:R-:W-:Y:S01]  /*9a50*/  PRMT R117, R116, 0x5410, R117 ;  /* 0x0000541074757816 */ /* 0x000fe20000000075 */
[----:B------:R-:W-:Y:S01]  /*9a60*/  HFMA2.MMA R112, R111, 1, 1, -R120 ;  /* 0x3c003c006f707835 */ /* 0x000fe20000100078 */
                                                                                                /* 0x0000006b166e7241 */
                                                                                                /* 0x000fe200000003ff */
[----:B------:R-:W-:Y:S01]  /*9a80*/  HFMA2.MMA R111, R113, 1, 1, -R122 ;  /* 0x3c003c00716f7835 */ /* 0x000fe2000010007a */
                                                                                                /* 0x0000006d6c157241 */
                                                                                                /* 0x000fe200000003ff */
[----:B------:R-:W-:Y:S01]  /*9aa0*/  HADD2 R113, R117, -R20 ;  /* 0x8000001475717230 */ /* 0x000fe20000000000 */
[----:B----4-:R-:W-:-:S02]  /*9ab0*/  PRMT R20, R118, 0x7632, R91 ;  /* 0x0000763276147816 */ /* 0x010fc4000000005b */
[----:B------:R-:W-:Y:S01]  /*9ac0*/  PRMT R91, R118, 0x7610, R91 ;  /* 0x00007610765b7816 */ /* 0x000fe2000000005b */
[----:B------:R-:W-:Y:S02]  /*9ad0*/  IMAD R115, R21, 0x10, R110 ;  /* 0x0000001015737824 */ /* 0x000fe400078e026e */
[----:B------:R-:W-:Y:S01]  /*9ae0*/  HADD2 R110, R124, -R121 ;  /* 0x800000797c6e7230 */ /* 0x000fe20000000000 */
                                                                                                /* 0x000000ff14747241 */
                                                                                                /* 0x000fe400000003ff */
                                                                                                /* 0x000000716f157241 */
                                                                                                /* 0x000fe400000003ff */
                                                                                                /* 0x0000006e70727241 */
                                                                                                /* 0x000fe200000003ff */
[----:B------:R-:W-:Y:S01]  /*9b20*/  IMAD R119, R116, 0x100, R115 ;  /* 0x0000010074777824 */ /* 0x000fe200078e0273 */
                                                                                                /* 0x0000006b16737242 */
                                                                                                /* 0x000fc400000017ff */
                                                                                                /* 0x000000ff5b747241 */
                                                                                                /* 0x000fe200000003ff */
[----:B------:R-:W-:Y:S01]  /*9b50*/  IMAD R21, R21, 0x10, R114 ;  /* 0x0000001015157824 */ /* 0x000fe200078e0272 */
                                                                                                /* 0x0000006e70727242 */
                                                                                                /* 0x000fe200000017ff */
[----:B------:R-:W0:Y:S01]  /*9b70*/  POPC R124, R119 ;  /* 0x00000077007c7309 */ /* 0x000e220000000000 */
                                                                                                /* 0x0000006d6c797242 */
                                                                                                /* 0x000fe20000109773 */
[----:B------:R-:W-:Y:S01]  /*9b90*/  IMAD R116, R116, 0x100, R21 ;  /* 0x0000010074747824 */ /* 0x000fe200078e0215 */
                                                                                                /* 0x000000716f767242 */
                                                                                                /* 0x000fe40000109772 */
                                                                                                /* 0x0000006b16787241 */
                                                                                                /* 0x000fe40000001073 */
                                                                                                /* 0x0000006d6c7b7241 */
                                                                                                /* 0x000fe20000009079 */
[----:B------:R-:W1:Y:S01]  /*9bd0*/  POPC R117, R116 ;  /* 0x0000007400757309 */ /* 0x000e620000000000 */
                                                                                                /* 0x0000006e70727241 */
                                                                                                /* 0x000fc40000001072 */
                                                                                                /* 0x000000716f157241 */
                                                                                                /* 0x000fe40000009076 */
                                                                                                /* 0x0000007b787a7242 */
                                                                                                /* 0x000fe400000017ff */
                                                                                                /* 0x0000001572737242 */
                                                                                                /* 0x000fe400000017ff */
                                                                                                /* 0x0000007b787b7241 */
                                                                                                /* 0x000fe4000000107a */
                                                                                                /* 0x0000001572727241 */
                                                                                                /* 0x000fe40000001073 */
[----:B0-----:R-:W-:-:S02]  /*9c40*/  LOP3.LUT R124, R124, 0x1, RZ, 0xc0, !PT ;  /* 0x000000017c7c7812 */ /* 0x001fc400078ec0ff */
                                                                                                /* 0x2000005476737241 */
                                                                                                /* 0x000fe40000001073 */
                                                                                                /* 0x2000005479547241 */
                                                                                                /* 0x000fe4000000107a */
                                                                                                /* 0x000000147b157242 */
                                                                                                /* 0x000fe400000017ff */
                                                                                                /* 0x0000005b72767242 */
                                                                                                /* 0x000fe400000017ff */
[----:B------:R-:W-:Y:S02]  /*9c90*/  ISETP.NE.U32.AND P1, PT, R124, 0x1, PT ;  /* 0x000000017c00780c */ /* 0x000fe40003f25070 */
                                                                                                /* 0x000000147b7b7241 */
                                                                                                /* 0x000fc40000001015 */
                                                                                                /* 0x200000ff54547241 */
                                                                                                /* 0x000fe40000001015 */
                                                                                                /* 0x0000005b72157241 */
                                                                                                /* 0x000fe20000001076 */
[----:B------:R-:W-:Y:S01]  /*9cd0*/  HMUL2 R123, R123, R90 ;  /* 0x0000005a7b7b7232 */ /* 0x000fe20000000000 */
[----:B------:R-:W-:Y:S02]  /*9ce0*/  SEL R20, R101, 0xa820a820, !P1 ;  /* 0xa820a82065147807 */ /* 0x000fe40004800000 */
                                                                                                /* 0x200000ff73737241 */
                                                                                                /* 0x000fe20000001076 */
[----:B------:R-:W-:Y:S01]  /*9d00*/  IMAD.SHL.U32 R118, R84, 0x2, RZ ;  /* 0x0000000254767824 */ /* 0x000fe200078e00ff */
[----:B-1----:R-:W-:Y:S02]  /*9d10*/  LOP3.LUT R117, R117, 0x1, RZ, 0xc0, !PT ;  /* 0x0000000175757812 */ /* 0x002fe400078ec0ff */
                                                                                                /* 0x4040001414787241 */
                                                                                                /* 0x000fe20000000077 */
[----:B------:R-:W-:Y:S01]  /*9d30*/  HFMA2.MMA R20, R21, R90, -RZ ;  /* 0x0000005a15147235 */ /* 0x000fe200001000ff */
[----:B------:R-:W-:Y:S01]  /*9d40*/  ISETP.NE.U32.AND P0, PT, R117, 0x1, PT ;  /* 0x000000017500780c */ /* 0x000fe20003f05070 */
[C---:B------:R-:W-:Y:S01]  /*9d50*/  IMAD.SHL.U32 R114, R115.reuse, 0x2, RZ ;  /* 0x0000000273727824 */ /* 0x040fe200078e00ff */
[----:B------:R-:W-:Y:S01]  /*9d60*/  LOP3.LUT R118, R118, 0x1e, RZ, 0xc0, !PT ;  /* 0x0000001e76767812 */ /* 0x000fe200078ec0ff */
[----:B------:R-:W-:Y:S01]  /*9d70*/  IMAD.SHL.U32 R115, R115, 0x400000, RZ ;  /* 0x0040000073737824 */ /* 0x000fe200078e00ff */
[----:B------:R-:W-:-:S02]  /*9d80*/  SEL R117, R101, 0xa820a820, !P0 ;  /* 0xa820a82065757807 */ /* 0x000fc40004000000 */
[----:B------:R-:W-:Y:S02]  /*9d90*/  LOP3.LUT R114, R114, 0x1e, RZ, 0xc0, !PT ;  /* 0x0000001e72727812 */ /* 0x000fe400078ec0ff */
[----:B------:R-:W-:Y:S02]  /*9da0*/  HMNMX2 R21, |R123|, 65504, 65504, PT ;  /* 0x7bff7bff7b157840 */ /* 0x000fe40003800200 */
                                                                                                /* 0x4040007575747241 */
                                                                                                /* 0x000fe40000000074 */
[----:B------:R-:W-:Y:S02]  /*9dc0*/  HMNMX2 R20, |R20|, 65504, 65504, PT ;  /* 0x7bff7bff14147840 */ /* 0x000fe40003800200 */
[C---:B------:R-:W-:Y:S02]  /*9dd0*/  SHF.L.U32 R119, R35.reuse, R118, RZ ;  /* 0x0000007623777219 */ /* 0x040fe400000006ff */
[----:B------:R-:W-:-:S02]  /*9de0*/  SHF.L.U32 R117, R35, R114, RZ ;  /* 0x0000007223757219 */ /* 0x000fc400000006ff */
[----:B------:R-:W-:Y:S02]  /*9df0*/  LOP3.LUT R121, R21, 0x80008000, RZ, 0xfc, !PT ;  /* 0x8000800015797812 */ /* 0x000fe400078efcff */
[----:B------:R-:W-:Y:S02]  /*9e00*/  LOP3.LUT R118, R119, R120, RZ, 0xfc, !PT ;  /* 0x0000007877767212 */ /* 0x000fe400078efcff */
[----:B------:R-:W-:Y:S02]  /*9e10*/  LOP3.LUT R114, R20, 0x80008000, RZ, 0xfc, !PT ;  /* 0x8000800014727812 */ /* 0x000fe400078efcff */
[----:B------:R-:W-:Y:S02]  /*9e20*/  LOP3.LUT R117, R117, R116, RZ, 0xfc, !PT ;  /* 0x0000007475757212 */ /* 0x000fe400078efcff */
                                                                                                /* 0x00000079157b7241 */
                                                                                                /* 0x000fe40000000076 */
                                                                                                /* 0x00000079157a7241 */
                                                                                                /* 0x000fc40000008076 */
                                                                                                /* 0x00000079157d7241 */
                                                                                                /* 0x000fe20000010076 */
[----:B------:R-:W-:Y:S01]  /*9e60*/  HADD2 R22, R22, R123 ;  /* 0x0000007b16167230 */ /* 0x000fe20000000000 */
                                                                                                /* 0x00000079157c7241 */
                                                                                                /* 0x000fe40000018076 */
                                                                                                /* 0x0000007214777241 */
                                                                                                /* 0x000fe20000000075 */
[----:B------:R-:W-:Y:S01]  /*9e90*/  HFMA2.MMA R107, R107, 1, 1, R122 ;  /* 0x3c003c006b6b7835 */ /* 0x000fe2000000007a */
                                                                                                /* 0x0000007214797241 */
                                                                                                /* 0x000fe20000008075 */
[----:B------:R-:W-:Y:S01]  /*9eb0*/  HFMA2.MMA R108, R108, 1, 1, R125 ;  /* 0x3c003c006c6c7835 */ /* 0x000fe2000000007d */
                                                                                                /* 0x0000007214767241 */
                                                                                                /* 0x000fe20000010075 */
[----:B------:R-:W-:Y:S01]  /*9ed0*/  HADD2 R112, R112, R119 ;  /* 0x0000007770707230 */ /* 0x000fe20000000000 */
                                                                                                /* 0x0000007214727241 */
                                                                                                /* 0x000fe20000018075 */
        /* <DEDUP_REMOVED lines=18> */
[----:B------:R1:W-:Y:S04]  /*a010*/  STS [R105+UR9], R107 ;  /* 0x0000006b69007988 */ /* 0x0003e80008000809 */
[----:B------:R1:W-:Y:S01]  /*a020*/  STS [R104+UR9], R85 ;  /* 0x0000005568007988 */ /* 0x0003e20008000809 */
[C-C-:B0-----:R-:W-:Y:S02]  /*a030*/  PRMT R103, R113.reuse, 0x5410, R109.reuse ;  /* 0x0000541071677816 */ /* 0x141fe4000000006d */
[----:B------:R-:W-:Y:S01]  /*a040*/  PRMT R109, R113, 0x7632, R109 ;  /* 0x00007632716d7816 */ /* 0x000fe2000000006d */
[----:B------:R1:W-:Y:S01]  /*a050*/  STS [R106+UR9], R108 ;  /* 0x0000006c6a007988 */ /* 0x0003e20008000809 */
[----:B------:R-:W-:-:S03]  /*a060*/  LOP3.LUT R22, R120, 0x2aaaa, RZ, 0xc0, !PT ;  /* 0x0002aaaa78167812 */ /* 0x000fc600078ec0ff */
[----:B------:R1:W-:Y:S02]  /*a070*/  STS [R82+UR9], R103 ;  /* 0x0000006752007988 */ /* 0x0003e40008000809 */
[----:B------:R-:W-:Y:S02]  /*a080*/  IMAD.IADD R22, R22, 0x1, R115 ;  /* 0x0000000116167824 */ /* 0x000fe400078e0273 */
[----:B------:R1:W-:Y:S01]  /*a090*/  STS [R83+UR9], R109 ;  /* 0x0000006d53007988 */ /* 0x0003e20008000809 */
[----:B------:R-:W-:Y:S06]  /*a0a0*/  BAR.SYNC 0x0 ;  /* 0x000000ff0000791d */ /* 0x000fec0000000000 */
[----:B-1----:R-:W-:Y:S05]  /*a0b0*/  @!P0 BRA `(.L_x_35) ;  /* 0x000000dc00708947 */ /* 0x002fea0003800000 */
[----:B------:R-:W0:Y:S01]  /*a0c0*/  LDC R102, c[0x0][0xb44] ;  /* 0x0002d100ff667b82 */ /* 0x000e220000000800 */
[----:B------:R-:W-:Y:S02]  /*a0d0*/  LOP3.LUT R113, R25, 0xffff, RZ, 0xc0, !PT ;  /* 0x0000ffff19717812 */ /* 0x000fe400078ec0ff */
[----:B------:R-:W-:Y:S02]  /*a0e0*/  LOP3.LUT R112, R23, 0x80008000, RZ, 0xfc, !PT ;  /* 0x8000800017707812 */ /* 0x000fe400078efcff */
[----:B------:R-:W-:Y:S02]  /*a0f0*/  SHF.R.U32.HI R116, RZ, 0x10, R25 ;  /* 0x00000010ff747819 */ /* 0x000fe40000011619 */
[----:B------:R-:W-:Y:S01]  /*a100*/  LOP3.LUT R25, R24, 0x80008000, RZ, 0xfc, !PT ;  /* 0x8000800018197812 */ /* 0x000fe200078efcff */
[----:B------:R-:W1:Y:S01]  /*a110*/  LDC R103, c[0x0][0xb50] ;  /* 0x0002d400ff677b82 */ /* 0x000e620000000800 */
                                                                                                /* 0x0000007017727241 */
                                                                                                /* 0x000fe40000000071 */
                                                                                                /* 0x0000007017737241 */
                                                                                                /* 0x000fc40000008071 */
                                                                                                /* 0x0000007017707241 */
                                                                                                /* 0x000fe40000010071 */
                                                                                                /* 0x0000001918177241 */
                                                                                                /* 0x000fe20000000074 */
[----:B------:R-:W2:Y:S01]  /*a160*/  LDC R104, c[0x0][0xb5c] ;  /* 0x0002d700ff687b82 */ /* 0x000ea20000000800 */
                                                                                                /* 0x0000001918717241 */
                                                                                                /* 0x000fe40000008074 */
                                                                                                /* 0x0000001918187241 */
                                                                                                /* 0x000fca0000010074 */
        /* <DEDUP_REMOVED lines=12> */
[----:B------:R-:W3:Y:S01]  /*a250*/  LDC.64 R84, c[0x0][0xb60] ;  /* 0x0002d800ff547b82 */ /* 0x000ee20000000a00 */
[C---:B0-----:R-:W-:Y:S01]  /*a260*/  IDP.2A.LO.S16.S8 R83, R103.reuse, UR6, R106 ;  /* 0x0000000667537c26 */ /* 0x041fe2000800166a */
[----:B------:R-:W-:Y:S04]  /*a270*/  LDS R107, [R102+UR9] ;  /* 0x00000009666b7984 */ /* 0x000fe80008000800 */
[----:B------:R-:W-:Y:S02]  /*a280*/  LDS R106, [R83+UR9] ;  /* 0x00000009536a7984 */ /* 0x000fe40008000800 */
[----:B------:R-:W0:Y:S01]  /*a290*/  LDC R110, c[0x0][0xb6c] ;  /* 0x0002db00ff6e7b82 */ /* 0x000e220000000800 */
[----:B-1----:R-:W-:-:S05]  /*a2a0*/  IDP.2A.HI.S16.S8 R103, R103, UR7, R108 ;  /* 0x0000000767677c26 */ /* 0x002fca000800366c */
[----:B------:R-:W1:Y:S01]  /*a2b0*/  LDS R109, [R103+UR9] ;  /* 0x00000009676d7984 */ /* 0x000e620008000800 */
[----:B--2---:R-:W-:-:S05]  /*a2c0*/  HSET2.BF.GE.AND R105, R34.H0_H0, R105, PT ;  /* 0x0000006922697233 */ /* 0x004fca0003806880 */
[----:B------:R-:W-:Y:S02]  /*a2d0*/  HFMA2 R105, -R105, UR5.H0_H0, R26.H0_H0 ;  /* 0x2000000569697c31 */ /* 0x000fe4000804011a */
[C---:B---3--:R-:W-:Y:S02]  /*a2e0*/  IDP.2A.LO.S16.S8 R84, R104.reuse, UR6, R84 ;  /* 0x0000000668547c26 */ /* 0x048fe40008001654 */
[----:B------:R-:W-:Y:S02]  /*a2f0*/  IDP.2A.HI.S16.S8 R85, R104, UR7, R85 ;  /* 0x0000000768557c26 */ /* 0x000fe40008003655 */
[----:B------:R-:W2:Y:S04]  /*a300*/  LDS R104, [R82+UR9] ;  /* 0x0000000952687984 */ /* 0x000ea80008000800 */
[----:B------:R-:W-:Y:S01]  /*a310*/  LDS R108, [R84+UR9] ;  /* 0x00000009546c7984 */ /* 0x000fe20008000800 */
[----:B0-----:R-:W-:-:S03]  /*a320*/  IDP.2A.LO.S16.S8 R105, R105, UR6, R110 ;  /* 0x0000000669697c26 */ /* 0x001fc6000800166e */
[----:B------:R-:W0:Y:S04]  /*a330*/  LDS R111, [R85+UR9] ;  /* 0x00000009556f7984 */ /* 0x000e280008000800 */
[----:B------:R3:W4:Y:S01]  /*a340*/  LDS R110, [R105+UR9] ;  /* 0x00000009696e7984 */ /* 0x0007220008000800 */
[C-C-:B-1----:R-:W-:Y:S02]  /*a350*/  PRMT R116, R106.reuse, 0x5410, R109.reuse ;  /* 0x000054106a747816 */ /* 0x142fe4000000006d */
[----:B------:R-:W-:-:S06]  /*a360*/  PRMT R106, R106, 0x7632, R109 ;  /* 0x000076326a6a7816 */ /* 0x000fcc000000006d */
[----:B------:R-:W-:Y:S01]  /*a370*/  HFMA2.MMA R25, R106, 1, 1, -R113 ;  /* 0x3c003c006a197835 */ /* 0x000fe20000100071 */
[C-C-:B--2---:R-:W-:Y:S02]  /*a380*/  PRMT R117, R104.reuse, 0x5410, R107.reuse ;  /* 0x0000541068757816 */ /* 0x144fe4000000006b */
[----:B------:R-:W-:Y:S01]  /*a390*/  PRMT R104, R104, 0x7632, R107 ;  /* 0x0000763268687816 */ /* 0x000fe2000000006b */
[----:B------:R-:W-:-:S03]  /*a3a0*/  HADD2 R107, R116, -R115 ;  /* 0x80000073746b7230 */ /* 0x000fc60000000000 */
[----:B------:R-:W-:Y:S01]  /*a3b0*/  HFMA2.MMA R114, R117, 1, 1, -R114 ;  /* 0x3c003c0075727835 */ /* 0x000fe20000100072 */
[----:B---3--:R-:W-:Y:S01]  /*a3c0*/  HADD2 R105, R104, -R23 ;  /* 0x8000001768697230 */ /* 0x008fe20000000000 */
[C-C-:B0-----:R-:W-:Y:S02]  /*a3d0*/  PRMT R23, R108.reuse, 0x7632, R111.reuse ;  /* 0x000076326c177816 */ /* 0x141fe4000000006f */
[----:B------:R-:W-:Y:S02]  /*a3e0*/  PRMT R111, R108, 0x5410, R111 ;  /* 0x000054106c6f7816 */ /* 0x000fe4000000006f */
                                                                                                /* 0x00000019696d7241 */
                                                                                                /* 0x000fe200000003ff */
[----:B------:R-:W-:Y:S01]  /*a400*/  HADD2 R104, R23, -R24 ;  /* 0x8000001817687230 */ /* 0x000fe20000000000 */
[C-C-:B----4-:R-:W-:Y:S02]  /*a410*/  PRMT R23, R110.reuse, 0x7632, R91.reuse ;  /* 0x000076326e177816 */ /* 0x150fe4000000005b */
[----:B------:R-:W-:Y:S01]  /*a420*/  HFMA2.MMA R106, R111, 1, 1, -R112 ;  /* 0x3c003c006f6a7835 */ /* 0x000fe20000100070 */
[----:B------:R-:W-:-:S02]  /*a430*/  PRMT R91, R110, 0x7610, R91 ;  /* 0x000076106e5b7816 */ /* 0x000fc4000000005b */
                                                                                                /* 0x0000001768187241 */
                                                                                                /* 0x000fe400000003ff */
                                                                                                /* 0x00000019696e7242 */
                                                                                                /* 0x000fe400000017ff */
                                                                                                /* 0x0000006b726c7242 */
                                                                                                /* 0x000fe200000017ff */
[----:B------:R-:W-:Y:S01]  /*a470*/  IMAD R112, R24, 0x10, R109 ;  /* 0x0000001018707824 */ /* 0x000fe200078e026d */
                                                                                                /* 0x0000006b726d7241 */
                                                                                                /* 0x000fe400000003ff */
                                                                                                /* 0x0000005b6a187241 */
                                                                                                /* 0x000fe200000003ff */
[----:B------:R-:W0:Y:S01]  /*a4a0*/  POPC R117, R112 ;  /* 0x0000007000757309 */ /* 0x000e220000000000 */
                                                                                                /* 0x0000001768717242 */
                                                                                                /* 0x000fc4000010976e */
                                                                                                /* 0x00000019696e7241 */
                                                                                                /* 0x000fe2000000106e */
[----:B------:R-:W-:Y:S01]  /*a4d0*/  IMAD R24, R24, 0x10, R109 ;  /* 0x0000001018187824 */ /* 0x000fe200078e026d */
                                                                                                /* 0x0000001768737241 */
                                                                                                /* 0x000fe40000009071 */
                                                                                                /* 0x0000005b6a177242 */
                                                                                                /* 0x000fe2000010976c */
[----:B------:R-:W1:Y:S01]  /*a500*/  POPC R111, R24 ;  /* 0x00000018006f7309 */ /* 0x000e620000000000 */
                                                                                                /* 0x000000736e747242 */
                                                                                                /* 0x000fe400000017ff */
                                                                                                /* 0x0000006b726c7241 */
                                                                                                /* 0x000fe4000000106c */
                                                                                                /* 0x0000005b6a6d7241 */
                                                                                                /* 0x000fc40000009017 */
                                                                                                /* 0x000000736e737241 */
                                                                                                /* 0x000fe40000001074 */
                                                                                                /* 0x0000006d6c6e7242 */
                                                                                                /* 0x000fe400000017ff */
[----:B0-----:R-:W-:Y:S01]  /*a560*/  LOP3.LUT R117, R117, 0x1, RZ, 0xc0, !PT ;  /* 0x0000000175757812 */ /* 0x001fe200078ec0ff */
[----:B------:R-:W-:Y:S01]  /*a570*/  HMUL2 R115, R115, R90 ;  /* 0x0000005a73737232 */ /* 0x000fe20000000000 */
                                                                                                /* 0x0000006d6c6d7241 */
                                                                                                /* 0x000fe4000000106e */
                                                                                                /* 0x200000ff17177241 */
                                                                                                /* 0x000fe4000000106e */
[----:B------:R-:W-:-:S02]  /*a5a0*/  ISETP.NE.U32.AND P0, PT, R117, 0x1, PT ;  /* 0x000000017500780c */ /* 0x000fc40003f05070 */
                                                                                                /* 0x200000ff71717241 */
                                                                                                /* 0x000fe20000001074 */
[----:B------:R-:W-:Y:S01]  /*a5c0*/  IMAD.SHL.U32 R108, R23, 0x2, RZ ;  /* 0x00000002176c7824 */ /* 0x000fe200078e00ff */
[----:B-1----:R-:W-:Y:S01]  /*a5d0*/  LOP3.LUT R111, R111, 0x1, RZ, 0xc0, !PT ;  /* 0x000000016f6f7812 */ /* 0x002fe200078ec0ff */
[----:B------:R-:W-:Y:S01]  /*a5e0*/  HFMA2.MMA R23, R109, R90, -RZ ;  /* 0x0000005a6d177235 */ /* 0x000fe200001000ff */
[----:B------:R-:W-:Y:S01]  /*a5f0*/  SEL R117, R101, 0xa820a820, !P0 ;  /* 0xa820a82065757807 */ /* 0x000fe20004000000 */
[----:B------:R-:W-:Y:S01]  /*a600*/  IMAD.SHL.U32 R113, R113, 0x2, RZ ;  /* 0x0000000271717824 */ /* 0x000fe200078e00ff */
[----:B------:R-:W-:Y:S02]  /*a610*/  ISETP.NE.U32.AND P0, PT, R111, 0x1, PT ;  /* 0x000000016f00780c */ /* 0x000fe40003f05070 */
[----:B------:R-:W-:Y:S02]  /*a620*/  LOP3.LUT R108, R108, 0x1e, RZ, 0xc0, !PT ;  /* 0x0000001e6c6c7812 */ /* 0x000fe400078ec0ff */
[----:B------:R-:W-:-:S02]  /*a630*/  SEL R111, R101, 0xa820a820, !P0 ;  /* 0xa820a820656f7807 */ /* 0x000fc40004000000 */
[----:B------:R-:W-:Y:S02]  /*a640*/  LOP3.LUT R110, R113, 0x1e, RZ, 0xc0, !PT ;  /* 0x0000001e716e7812 */ /* 0x000fe400078ec0ff */
                                                                                                /* 0x4040006f6f6f7241 */
                                                                                                /* 0x000fe40000000018 */
                                                                                                /* 0x4040007575707241 */
                                                                                                /* 0x000fe40000000070 */
[----:B------:R-:W-:Y:S02]  /*a670*/  HMNMX2 R24, |R115|, 65504, 65504, PT ;  /* 0x7bff7bff73187840 */ /* 0x000fe40003800200 */
[----:B------:R-:W-:Y:S02]  /*a680*/  SHF.L.U32 R109, R35, R110, RZ ;  /* 0x0000006e236d7219 */ /* 0x000fe400000006ff */
[----:B------:R-:W-:-:S02]  /*a690*/  HMNMX2 R23, |R23|, 65504, 65504, PT ;  /* 0x7bff7bff17177840 */ /* 0x000fc40003800200 */
[----:B------:R-:W-:Y:S02]  /*a6a0*/  SHF.L.U32 R108, R35, R108, RZ ;  /* 0x0000006c236c7219 */ /* 0x000fe400000006ff */
[----:B------:R-:W-:Y:S02]  /*a6b0*/  LOP3.LUT R113, R109, R112, RZ, 0xfc, !PT ;  /* 0x000000706d717212 */ /* 0x000fe400078efcff */
[----:B------:R-:W-:Y:S02]  /*a6c0*/  LOP3.LUT R108, R108, R111, RZ, 0xfc, !PT ;  /* 0x0000006f6c6c7212 */ /* 0x000fe400078efcff */
[----:B------:R-:W-:Y:S02]  /*a6d0*/  LOP3.LUT R110, R24, 0x80008000, RZ, 0xfc, !PT ;  /* 0x80008000186e7812 */ /* 0x000fe400078efcff */
[----:B------:R-:W-:Y:S02]  /*a6e0*/  LOP3.LUT R109, R23, 0x80008000, RZ, 0xfc, !PT ;  /* 0x80008000176d7812 */ /* 0x000fe400078efcff */
                                                                                                /* 0x0000006e18707241 */
                                                                                                /* 0x000fc40000000071 */
                                                                                                /* 0x0000006d176f7241 */
                                                                                                /* 0x000fe4000000006c */
                                                                                                /* 0x0000006e18747241 */
                                                                                                /* 0x000fe20000008071 */
[----:B------:R-:W-:Y:S01]  /*a720*/  HADD2 R112, R105, R112 ;  /* 0x0000007069707230 */ /* 0x000fe20000000000 */
                                                                                                /* 0x0000006e18697241 */
                                                                                                /* 0x000fe40000010071 */
[----:B------:R-:W-:Y:S01]  /*a740*/  HFMA2.MMA R111, R114, 1, 1, R111 ;  /* 0x3c003c00726f7835 */ /* 0x000fe2000000006f */
                                                                                                /* 0x0000006d176e7241 */
                                                                                                /* 0x000fe2000000806c */
[----:B------:R-:W-:Y:S01]  /*a760*/  HADD2 R25, R25, R116 ;  /* 0x0000007419197230 */ /* 0x000fe20000000000 */
                                                                                                /* 0x0000006d176d7241 */
                                                                                                /* 0x000fe2000001006c */
[----:B------:R-:W-:Y:S01]  /*a780*/  HFMA2.MMA R104, R104, 1, 1, R105 ;  /* 0x3c003c0068687835 */ /* 0x000fe20000000069 */
[----:B------:R-:W-:Y:S01]  /*a790*/  ISETP.NE.AND P0, PT, R100, 0xb, PT ;  /* 0x0000000b6400780c */ /* 0x000fe20003f05270 */
[----:B------:R-:W-:Y:S01]  /*a7a0*/  HADD2 R107, R107, R110 ;  /* 0x0000006e6b6b7230 */ /* 0x000fe20000000000 */
[----:B------:R-:W-:-:S02]  /*a7b0*/  LOP3.LUT R108, R108, 0xffff, RZ, 0xc0, !PT ;  /* 0x0000ffff6c6c7812 */ /* 0x000fc400078ec0ff */
[----:B------:R-:W-:Y:S01]  /*a7c0*/  HFMA2.MMA R106, R106, 1, 1, R109 ;  /* 0x3c003c006a6a7835 */ /* 0x000fe2000000006d */
[C-C-:B------:R-:W-:Y:S02]  /*a7d0*/  PRMT R105, R111.reuse, 0x5410, R112.reuse ;  /* 0x000054106f697816 */ /* 0x140fe40000000070 */
[----:B------:R-:W-:-:S03]  /*a7e0*/  PRMT R112, R111, 0x7632, R112 ;  /* 0x000076326f707816 */ /* 0x000fc60000000070 */
[----:B------:R0:W-:Y:S04]  /*a7f0*/  STS [R82+UR9], R105 ;  /* 0x0000006952007988 */ /* 0x0001e80008000809 */
[----:B------:R1:W-:Y:S01]  /*a800*/  STS [R102+UR9], R112 ;  /* 0x0000007066007988 */ /* 0x0003e20008000809 */
[C-C-:B0-----:R-:W-:Y:S02]  /*a810*/  PRMT R82, R107.reuse, 0x5410, R25.reuse ;  /* 0x000054106b527816 */ /* 0x141fe40000000019 */
[C-C-:B------:R-:W-:Y:S02]  /*a820*/  PRMT R105, R106.reuse, 0x5410, R104.reuse ;  /* 0x000054106a697816 */ /* 0x140fe40000000068 */
[----:B-1----:R-:W-:Y:S01]  /*a830*/  PRMT R102, R107, 0x7632, R25 ;  /* 0x000076326b667816 */ /* 0x002fe20000000019 */
[----:B------:R0:W-:Y:S01]  /*a840*/  STS [R83+UR9], R82 ;  /* 0x0000005253007988 */ /* 0x0001e20008000809 */
[----:B------:R-:W-:-:S02]  /*a850*/  PRMT R104, R106, 0x7632, R104 ;  /* 0x000076326a687816 */ /* 0x000fc40000000068 */
[----:B------:R-:W-:Y:S01]  /*a860*/  PRMT R25, R113, 0x1054, R108 ;  /* 0x0000105471197816 */ /* 0x000fe2000000006c */
[----:B------:R0:W-:Y:S04]  /*a870*/  STS [R103+UR9], R102 ;  /* 0x0000006667007988 */ /* 0x0001e80008000809 */
[----:B------:R0:W-:Y:S04]  /*a880*/  STS [R84+UR9], R105 ;  /* 0x0000006954007988 */ /* 0x0001e80008000809 */
[----:B------:R0:W-:Y:S01]  /*a890*/  STS [R85+UR9], R104 ;  /* 0x0000006855007988 */ /* 0x0001e20008000809 */
[----:B------:R-:W-:Y:S06]  /*a8a0*/  BAR.SYNC 0x0 ;  /* 0x000000ff0000791d */ /* 0x000fec0000000000 */
[----:B0-----:R-:W-:Y:S05]  /*a8b0*/  @!P0 BRA `(.L_x_35) ;  /* 0x000000d400708947 */ /* 0x001fea0003800000 */
[----:B------:R-:W0:Y:S08]  /*a8c0*/  LDC R105, c[0x0][0xb98] ;  /* 0x0002e600ff697b82 */ /* 0x000e300000000800 */
[----:B------:R-:W1:Y:S08]  /*a8d0*/  LDC R103, c[0x0][0xb74] ;  /* 0x0002dd00ff677b82 */ /* 0x000e700000000800 */
[----:B------:R-:W2:Y:S08]  /*a8e0*/  LDC R104, c[0x0][0xb80] ;  /* 0x0002e000ff687b82 */ /* 0x000eb00000000800 */
[----:B------:R-:W3:Y:S01]  /*a8f0*/  LDC R106, c[0x0][0xb8c] ;  /* 0x0002e300ff6a7b82 */ /* 0x000ee20000000800 */
[----:B0-----:R-:W-:-:S05]  /*a900*/  HSET2.BF.GE.AND R105, R34.H0_H0, R105, PT ;  /* 0x0000006922697233 */ /* 0x001fca0003806880 */
[--C-:B------:R-:W-:Y:S01]  /*a910*/  HFMA2 R107, -R105, UR5.H0_H0, R26.reuse.H0_H0 ;  /* 0x20000005696b7c31 */ /* 0x100fe2000804011a */
[C---:B-1----:R-:W-:Y:S01]  /*a920*/  HSET2.BF.GE.AND R103, R34.reuse.H0_H0, R103, PT ;  /* 0x0000006722677233 */ /* 0x042fe20003806880 */
[----:B------:R-:W0:Y:S04]  /*a930*/  LDC.64 R82, c[0x0][0xb78] ;  /* 0x0002de00ff527b82 */ /* 0x000e280000000a00 */
[----:B------:R-:W-:Y:S01]  /*a940*/  HFMA2 R103, -R103, UR5.H0_H0, R26.H0_H0 ;  /* 0x2000000567677c31 */ /* 0x000fe2000804011a */
[----:B--2---:R-:W-:-:S03]  /*a950*/  HSET2.BF.GE.AND R104, R34.H0_H0, R104, PT ;  /* 0x0000006822687233 */ /* 0x004fc60003806880 */
[----:B------:R-:W1:Y:S02]  /*a960*/  LDC R112, c[0x0][0xb9c] ;  /* 0x0002e700ff707b82 */ /* 0x000e640000000800 */
[----:B------:R-:W-:Y:S01]  /*a970*/  HFMA2 R105, -R104, UR5.H0_H0, R26.H0_H0 ;  /* 0x2000000568697c31 */ /* 0x000fe2000804011a */
[----:B---3--:R-:W-:-:S05]  /*a980*/  HSET2.BF.GE.AND R106, R34.H0_H0, R106, PT ;  /* 0x0000006a226a7233 */ /* 0x008fca0003806880 */
[----:B------:R-:W2:Y:S01]  /*a990*/  LDC R116, c[0x0][0xba0] ;  /* 0x0002e800ff747b82 */ /* 0x000ea20000000800 */
[----:B------:R-:W3:Y:S01]  /*a9a0*/  S2R R34, SR_TID.X ;  /* 0x0000000000227919 */ /* 0x000ee20000002100 */
[----:B------:R-:W-:-:S06]  /*a9b0*/  HFMA2 R106, -R106, UR5.H0_H0, R26.H0_H0 ;  /* 0x200000056a6a7c31 */ /* 0x000fcc000804011a */
[----:B------:R-:W4:Y:S01]  /*a9c0*/  LDC R108, c[0x0][0xb84] ;  /* 0x0002e100ff6c7b82 */ /* 0x000f220000000800 */
[C---:B0-----:R-:W-:Y:S02]  /*a9d0*/  IDP.2A.LO.S16.S8 R82, R103.reuse, UR6, R82 ;  /* 0x0000000667527c26 */ /* 0x041fe40008001652 */
[----:B------:R-:W-:-:S03]  /*a9e0*/  IDP.2A.HI.S16.S8 R103, R103, UR7, R83 ;  /* 0x0000000767677c26 */ /* 0x000fc60008003653 */
[----:B------:R-:W-:Y:S02]  /*a9f0*/  LDS R111, [R82+UR9] ;  /* 0x00000009526f7984 */ /* 0x000fe40008000800 */
[----:B------:R-:W0:Y:S01]  /*aa00*/  LDC R114, c[0x0][0xb88] ;  /* 0x0002e200ff727b82 */ /* 0x000e220000000800 */
[----:B-1----:R-:W-:Y:S02]  /*aa10*/  IDP.2A.LO.S16.S8 R83, R107, UR6, R112 ;  /* 0x000000066b537c26 */ /* 0x002fe40008001670 */
[----:B------:R-:W1:Y:S05]  /*aa20*/  LDS R112, [R103+UR9] ;  /* 0x0000000967707984 */ /* 0x000e6a0008000800 */
[----:B------:R-:W5:Y:S01]  /*aa30*/  LDC.64 R84, c[0x0][0xb90] ;  /* 0x0002e400ff547b82 */ /* 0x000f620000000a00 */
[----:B---3--:R-:W-:-:S02]  /*aa40*/  IMAD R102, R34, 0xc, R31 ;  /* 0x0000000c22667824 */ /* 0x008fc400078e021f */
[----:B--2---:R-:W-:Y:S02]  /*aa50*/  IDP.2A.HI.S16.S8 R107, R107, UR7, R116 ;  /* 0x000000076b6b7c26 */ /* 0x004fe40008003674 */
[----:B------:R-:W-:Y:S01]  /*aa60*/  LDS R116, [R83+UR9] ;  /* 0x0000000953747984 */ /* 0x000fe20008000800 */
[----:B----4-:R-:W-:-:S03]  /*aa70*/  IDP.2A.LO.S16.S8 R104, R105, UR6, R108 ;  /* 0x0000000669687c26 */ /* 0x010fc6000800166c */
[----:B------:R-:W2:Y:S04]  /*aa80*/  LDS R110, [R102+0x8] ;  /* 0x00000800666e7984 */ /* 0x000ea80000000800 */
[----:B------:R-:W3:Y:S01]  /*aa90*/  LDS R109, [R102+0x4] ;  /* 0x00000400666d7984 */ /* 0x000ee20000000800 */
[----:B0-----:R-:W-:-:S03]  /*aaa0*/  IDP.2A.HI.S16.S8 R105, R105, UR7, R114 ;  /* 0x0000000769697c26 */ /* 0x001fc60008003672 */
[----:B------:R-:W0:Y:S04]  /*aab0*/  LDS R108, [R102] ;  /* 0x00000000666c7984 */ /* 0x000e280000000800 */
[----:B------:R-:W4:Y:S01]  /*aac0*/  LDS R107, [R107+UR9] ;  /* 0x000000096b6b7984 */ /* 0x000f220008000800 */
[----:B-----5:R-:W-:-:S03]  /*aad0*/  IDP.2A.LO.S16.S8 R84, R106, UR6, R84 ;  /* 0x000000066a547c26 */ /* 0x020fc60008001654 */
[----:B------:R-:W-:Y:S01]  /*aae0*/  LDS R113, [R105+UR9] ;  /* 0x0000000969717984 */ /* 0x000fe20008000800 */
[----:B------:R-:W-:-:S03]  /*aaf0*/  IDP.2A.HI.S16.S8 R85, R106, UR7, R85 ;  /* 0x000000076a557c26 */ /* 0x000fc60008003655 */
[----:B------:R-:W5:Y:S04]  /*ab00*/  LDS R106, [R104+UR9] ;  /* 0x00000009686a7984 */ /* 0x000f680008000800 */
[----:B------:R-:W-:Y:S01]  /*ab10*/  LDS R114, [R84+UR9] ;  /* 0x0000000954727984 */ /* 0x000fe20008000800 */
[----:B-1----:R-:W-:-:S03]  /*ab20*/  PRMT R122, R111, 0x7632, R112 ;  /* 0x000076326f7a7816 */ /* 0x002fc60000000070 */
[----:B------:R-:W1:Y:S01]  /*ab30*/  LDS R115, [R85+UR9] ;  /* 0x0000000955737984 */ /* 0x000e620008000800 */
[----:B--2---:R-:W-:Y:S02]  /*ab40*/  SHF.R.U32.HI R118, RZ, 0x10, R110 ;  /* 0x00000010ff767819 */ /* 0x004fe4000001166e */
[----:B---3--:R-:W-:-:S04]  /*ab50*/  LOP3.LUT R117, R109, 0x80008000, RZ, 0xfc, !PT ;  /* 0x800080006d757812 */ /* 0x008fc800078efcff */
                                                                                                /* 0x000000756d777241 */
                                                                                                /* 0x000fe40000000076 */
                                                                                                /* 0x000000756d787241 */
                                                                                                /* 0x000fe40000008076 */
                                                                                                /* 0x000000756d797241 */
                                                                                                /* 0x000fe40000010076 */
                                                                                                /* 0x000000756d757241 */
                                                                                                /* 0x000fe40000018076 */
[----:B------:R-:W-:Y:S02]  /*aba0*/  LOP3.LUT R109, R110, 0xffff, RZ, 0xc0, !PT ;  /* 0x0000ffff6e6d7812 */ /* 0x000fe400078ec0ff */
[----:B0-----:R-:W-:-:S02]  /*abb0*/  LOP3.LUT R110, R108, 0x80008000, RZ, 0xfc, !PT ;  /* 0x800080006c6e7812 */ /* 0x001fc400078efcff */
[C-C-:B----4-:R-:W-:Y:S02]  /*abc0*/  PRMT R123, R116.reuse, 0x5410, R107.reuse ;  /* 0x00005410747b7816 */ /* 0x150fe4000000006b */
[----:B------:R-:W-:Y:S02]  /*abd0*/  PRMT R127, R116, 0x7632, R107 ;  /* 0x00007632747f7816 */ /* 0x000fe4000000006b */
[----:B------:R-:W-:Y:S02]  /*abe0*/  PRMT R118, R111, 0x5410, R112 ;  /* 0x000054106f767816 */ /* 0x000fe40000000070 */
                                                                                                /* 0x0000006e6c6b7241 */
                                                                                                /* 0x000fe4000000006d */
[C-C-:B-----5:R-:W-:Y:S02]  /*ac00*/  PRMT R116, R106.reuse, 0x5410, R113.reuse ;  /* 0x000054106a747816 */ /* 0x160fe40000000071 */
[----:B------:R-:W-:-:S02]  /*ac10*/  PRMT R125, R106, 0x7632, R113 ;  /* 0x000076326a7d7816 */ /* 0x000fc40000000071 */
                                                                                                /* 0x0000006e6c707241 */
                                                                                                /* 0x000fe4000001006d */
[C-C-:B-1----:R-:W-:Y:S02]  /*ac30*/  PRMT R113, R114.reuse, 0x5410, R115.reuse ;  /* 0x0000541072717816 */ /* 0x142fe40000000073 */
                                                                                                /* 0x0000006e6c6f7241 */
                                                                                                /* 0x000fe4000000806d */
                                                                                                /* 0x0000006e6c6c7241 */
                                                                                                /* 0x000fe2000001806d */
[----:B------:R-:W-:Y:S01]  /*ac60*/  HFMA2.MMA R110, R118, 1, 1, -R107 ;  /* 0x3c003c00766e7835 */ /* 0x000fe2000010006b */
[----:B------:R-:W-:Y:S01]  /*ac70*/  PRMT R124, R114, 0x7632, R115 ;  /* 0x00007632727c7816 */ /* 0x000fe20000000073 */
[----:B------:R-:W-:Y:S01]  /*ac80*/  HFMA2.MMA R107, R113, 1, 1, -R112 ;  /* 0x3c003c00716b7835 */ /* 0x000fe20000100070 */
[----:B------:R-:W-:Y:S01]  /*ac90*/  PRMT R106, R108, 0x5410, RZ ;  /* 0x000054106c6a7816 */ /* 0x000fe200000000ff */
[----:B------:R-:W-:Y:S01]  /*aca0*/  HADD2 R109, R116, -R111 ;  /* 0x8000006f746d7230 */ /* 0x000fe20000000000 */
[----:B------:R-:W-:Y:S01]  /*acb0*/  PRMT R112, R117, 0x5410, RZ ;  /* 0x0000541075707816 */ /* 0x000fe200000000ff */
[----:B------:R-:W-:Y:S01]  /*acc0*/  HFMA2.MMA R113, R125, 1, 1, -R120 ;  /* 0x3c003c007d717835 */ /* 0x000fe20000100078 */
[----:B------:R-:W-:-:S02]  /*acd0*/  HADD2 R108, R122, -R119 ;  /* 0x800000777a6c7230 */ /* 0x000fc40000000000 */
[----:B------:R-:W-:Y:S01]  /*ace0*/  HADD2 R106, R123, -R106 ;  /* 0x8000006a7b6a7230 */ /* 0x000fe20000000000 */
                                                                                                /* 0x0000006d6e737241 */
                                                                                                /* 0x000fe200000003ff */
[----:B------:R-:W-:Y:S01]  /*ad00*/  HFMA2.MMA R112, R127, 1, 1, -R112 ;  /* 0x3c003c007f707835 */ /* 0x000fe20000100070 */
[----:B------:R-:W-:Y:S02]  /*ad10*/  HADD2 R111, R124, -R121 ;  /* 0x800000797c6f7230 */ /* 0x000fe40000000000 */
                                                                                                /* 0x0000006a6b727241 */
                                                                                                /* 0x000fe400000003ff */
                                                                                                /* 0x000000716c757241 */
                                                                                                /* 0x000fc600000003ff */
[----:B------:R-:W-:Y:S01]  /*ad40*/  IMAD R114, R114, 0x10, R115 ;  /* 0x0000001072727824 */ /* 0x000fe200078e0273 */
                                                                                                /* 0x0000006d6e737242 */
                                                                                                /* 0x000fe400000017ff */
                                                                                                /* 0x000000706f747241 */
                                                                                                /* 0x000fe200000003ff */
[----:B------:R-:W0:Y:S04]  /*ad70*/  POPC R119, R114 ;  /* 0x0000007200777309 */ /* 0x000e280000000000 */
[----:B------:R-:W-:Y:S01]  /*ad80*/  IMAD R120, R116, 0x10, R117 ;  /* 0x0000001074787824 */ /* 0x000fe200078e0275 */
                                                                                                /* 0x000000716c757242 */
                                                                                                /* 0x000fe400000017ff */
                                                                                                /* 0x0000006a6b747242 */
                                                                                                /* 0x000fe20000109773 */
[----:B------:R-:W1:Y:S01]  /*adb0*/  POPC R123, R120 ;  /* 0x00000078007b7309 */ /* 0x000e620000000000 */
                                                                                                /* 0x000000706f7a7242 */
                                                                                                /* 0x000fc40000109775 */
                                                                                                /* 0x000000716c797241 */
                                                                                                /* 0x000fe40000001075 */
                                                                                                /* 0x000000706f7c7241 */
                                                                                                /* 0x000fe4000000907a */
                                                                                                /* 0x0000006d6e737241 */
                                                                                                /* 0x000fe40000001073 */
[----:B0-----:R-:W-:Y:S02]  /*ae00*/  LOP3.LUT R119, R119, 0x1, RZ, 0xc0, !PT ;  /* 0x0000000177777812 */ /* 0x001fe400078ec0ff */
                                                                                                /* 0x0000006a6b767241 */
                                                                                                /* 0x000fe40000009074 */
[----:B------:R-:W-:-:S02]  /*ae20*/  ISETP.NE.U32.AND P0, PT, R119, 0x1, PT ;  /* 0x000000017700780c */ /* 0x000fc40003f05070 */
                                                                                                /* 0x0000007c79777242 */
                                                                                                /* 0x000fe400000017ff */
                                                                                                /* 0x0000007673757242 */
                                                                                                /* 0x000fe400000017ff */
                                                                                                /* 0x0000007c79797241 */
                                                                                                /* 0x000fe40000001077 */
                                                                                                /* 0x200000ff7a777241 */
                                                                                                /* 0x000fe40000001077 */
[----:B-1----:R-:W-:Y:S02]  /*ae70*/  LOP3.LUT R123, R123, 0x1, RZ, 0xc0, !PT ;  /* 0x000000017b7b7812 */ /* 0x002fe400078ec0ff */
                                                                                                /* 0x0000007673737241 */
                                                                                                /* 0x000fe20000001075 */
[----:B------:R-:W-:Y:S01]  /*ae90*/  HFMA2.MMA R121, R121, R90, -RZ ;  /* 0x0000005a79797235 */ /* 0x000fe200001000ff */
                                                                                                /* 0x200000ff74747241 */
                                                                                                /* 0x000fe20000001075 */
[----:B------:R-:W-:Y:S01]  /*aeb0*/  IMAD.SHL.U32 R119, R119, 0x2, RZ ;  /* 0x0000000277777824 */ /* 0x000fe200078e00ff */
[----:B------:R-:W-:Y:S01]  /*aec0*/  SEL R117, R101, 0xa820a820, !P0 ;  /* 0xa820a82065757807 */ /* 0x000fe20004000000 */
[----:B------:R-:W-:Y:S01]  /*aed0*/  HMUL2 R115, R115, R90 ;  /* 0x0000005a73737232 */ /* 0x000fe20000000000 */
[----:B------:R-:W-:Y:S01]  /*aee0*/  ISETP.NE.U32.AND P0, PT, R123, 0x1, PT ;  /* 0x000000017b00780c */ /* 0x000fe20003f05070 */
[----:B------:R-:W-:Y:S01]  /*aef0*/  IMAD.SHL.U32 R116, R116, 0x2, RZ ;  /* 0x0000000274747824 */ /* 0x000fe200078e00ff */
                                                                                                /* 0x4040007575727241 */
                                                                                                /* 0x000fc40000000072 */
[----:B------:R-:W-:Y:S02]  /*af10*/  SEL R117, R101, 0xa820a820, !P0 ;  /* 0xa820a82065757807 */ /* 0x000fe40004000000 */
[----:B------:R-:W-:Y:S02]  /*af20*/  LOP3.LUT R118, R119, 0x1e, RZ, 0xc0, !PT ;  /* 0x0000001e77767812 */ /* 0x000fe400078ec0ff */
                                                                                                /* 0x4040007575787241 */
                                                                                                /* 0x000fe40000000078 */
[----:B------:R-:W-:Y:S02]  /*af40*/  SHF.L.U32 R119, R35, R118, RZ ;  /* 0x0000007623777219 */ /* 0x000fe400000006ff */
[----:B------:R-:W-:Y:S02]  /*af50*/  HMNMX2 R121, |R121|, 65504, 65504, PT ;  /* 0x7bff7bff79797840 */ /* 0x000fe40003800200 */
[----:B------:R-:W-:-:S02]  /*af60*/  LOP3.LUT R116, R116, 0x1e, RZ, 0xc0, !PT ;  /* 0x0000001e74747812 */ /* 0x000fc400078ec0ff */
[----:B------:R-:W-:Y:S02]  /*af70*/  LOP3.LUT R120, R119, R120, RZ, 0xfc, !PT ;  /* 0x0000007877787212 */ /* 0x000fe400078efcff */
[----:B------:R-:W-:Y:S02]  /*af80*/  HMNMX2 R115, |R115|, 65504, 65504, PT ;  /* 0x7bff7bff73737840 */ /* 0x000fe40003800200 */
[----:B------:R-:W-:Y:S02]  /*af90*/  LOP3.LUT R119, R121, 0x80008000, RZ, 0xfc, !PT ;  /* 0x8000800079777812 */ /* 0x000fe400078efcff */
[----:B------:R-:W-:Y:S02]  /*afa0*/  SHF.L.U32 R117, R35, R116, RZ ;  /* 0x0000007423757219 */ /* 0x000fe400000006ff */
                                                                                                /* 0x00000077797b7241 */
                                                                                                /* 0x000fe40000000078 */
[----:B------:R-:W-:-:S02]  /*afc0*/  LOP3.LUT R114, R117, R114, RZ, 0xfc, !PT ;  /* 0x0000007275727212 */ /* 0x000fc400078efcff */
[----:B------:R-:W-:Y:S02]  /*afd0*/  LOP3.LUT R116, R115, 0x80008000, RZ, 0xfc, !PT ;  /* 0x8000800073747812 */ /* 0x000fe400078efcff */
[----:B------:R-:W-:Y:S01]  /*afe0*/  HFMA2.MMA R123, R108, 1, 1, R123 ;  /* 0x3c003c006c7b7835 */ /* 0x000fe2000000007b */
                                                                                                /* 0x00000077797a7241 */
                                                                                                /* 0x000fe40000008078 */
                                                                                                /* 0x0000007473757241 */
                                                                                                /* 0x000fe40000000072 */
                                                                                                /* 0x0000007473767241 */
                                                                                                /* 0x000fe40000008072 */
                                                                                                /* 0x00000074736c7241 */
                                                                                                /* 0x000fe20000010072 */
[----:B------:R-:W-:Y:S01]  /*b030*/  HADD2 R110, R110, R117 ;  /* 0x000000756e6e7230 */ /* 0x000fe20000000000 */
[----:B------:R-:W-:Y:S01]  /*b040*/  LOP3.LUT R117, R114, 0xffff, RZ, 0xc0, !PT ;  /* 0x0000ffff72757812 */ /* 0x000fe200078ec0ff */
[----:B------:R-:W-:Y:S01]  /*b050*/  HADD2 R118, R109, R118 ;  /* 0x000000766d767230 */ /* 0x000fe20000000000 */
                                                                                                /* 0x00000074736d7241 */
                                                                                                /* 0x000fe20000018072 */
[----:B------:R-:W-:Y:S01]  /*b070*/  HFMA2.MMA R113, R113, 1, 1, R122 ;  /* 0x3c003c0071717835 */ /* 0x000fe2000000007a */
                                                                                                /* 0x0000007779747241 */
                                                                                                /* 0x000fe20000010078 */
[----:B------:R-:W-:Y:S01]  /*b090*/  HADD2 R107, R107, R108 ;  /* 0x0000006c6b6b7230 */ /* 0x000fe20000000000 */
[----:B------:R-:W-:Y:S01]  /*b0a0*/  PRMT R125, R120, 0x1054, R117 ;  /* 0x00001054787d7816 */ /* 0x000fe20000000075 */
[----:B------:R-:W-:Y:S01]  /*b0b0*/  HADD2 R109, R106.H0_H0, R109.H0_H0 ;  /* 0x2000006d6a6d7230 */ /* 0x000fe20000000800 */
[----:B------:R-:W-:-:S02]  /*b0c0*/  PRMT R117, R110, 0x5410, R123 ;  /* 0x000054106e757816 */ /* 0x000fc4000000007b */
[----:B------:R-:W-:Y:S01]  /*b0d0*/  PRMT R123, R110, 0x7632, R123 ;  /* 0x000076326e7b7816 */ /* 0x000fe2000000007b */
[----:B------:R-:W-:Y:S01]  /*b0e0*/  HFMA2.MMA R111, R111, 1, 1, R116 ;  /* 0x3c003c006f6f7835 */ /* 0x000fe20000000074 */
                                                                                                /* 0x0000007779777241 */
                                                                                                /* 0x000fe20000018078 */
[----:B------:R-:W-:Y:S01]  /*b100*/  STS [R82+UR9], R117 ;  /* 0x0000007552007988 */ /* 0x000fe20008000809 */
[----:B------:R-:W-:-:S03]  /*b110*/  ISETP.NE.AND P0, PT, R100, 0xc, PT ;  /* 0x0000000c6400780c */ /* 0x000fc60003f05270 */
[----:B------:R0:W-:Y:S01]  /*b120*/  STS [R103+UR9], R123 ;  /* 0x0000007b67007988 */ /* 0x0001e20008000809 */
[----:B------:R-:W-:-:S05]  /*b130*/  HADD2 R119, R112.H0_H0, R119.H0_H0 ;  /* 0x2000007770777230 */ /* 0x000fca0000000800 */
        /* <DEDUP_REMOVED lines=9> */
[----:B------:R1:W-:Y:S04]  /*b1d0*/  STS [R83+UR9], R109 ;  /* 0x0000006d53007988 */ /* 0x0003e80008000809 */
[----:B------:R1:W-:Y:S04]  /*b1e0*/  STS [R102], R115 ;  /* 0x0000007366007388 */ /* 0x0003e80000000800 */
[----:B------:R1:W-:Y:S04]  /*b1f0*/  STS [R102+0x4], R121 ;  /* 0x0000047966007388 */ /* 0x0003e80000000800 */
[----:B------:R1:W-:Y:S01]  /*b200*/  STS [R102+0x8], R125 ;  /* 0x0000087d66007388 */ /* 0x0003e20000000800 */
[----:B------:R-:W-:Y:S06]  /*b210*/  BAR.SYNC 0x0 ;  /* 0x000000ff0000791d */ /* 0x000fec0000000000 */
[----:B-1----:R-:W-:Y:S05]  /*b220*/  @!P0 BRA `(.L_x_35) ;  /* 0x000000cc00148947 */ /* 0x002fea0003800000 */
[----:B------:R-:W0:Y:S08]  /*b230*/  LDC R105, c[0x0][0xbb0] ;  /* 0x0002ec00ff697b82 */ /* 0x000e300000000800 */
[----:B------:R-:W1:Y:S08]  /*b240*/  LDC.U16 R103, c[0x0][0x216] ;  /* 0x00008580ff677b82 */ /* 0x000e700000000400 */
[----:B------:R-:W2:Y:S08]  /*b250*/  LDC R104, c[0x0][0xba4] ;  /* 0x0002e900ff687b82 */ /* 0x000eb00000000800 */
[----:B------:R-:W3:Y:S01]  /*b260*/  LDC R107, c[0x0][0xbbc] ;  /* 0x0002ef00ff6b7b82 */ /* 0x000ee20000000800 */
[----:B0-----:R-:W-:-:S05]  /*b270*/  HSET2.BF.GE.AND R105, R34.H0_H0, R105, PT ;  /* 0x0000006922697233 */ /* 0x001fca0003806880 */
[----:B------:R-:W-:Y:S02]  /*b280*/  HFMA2 R106, -R105, UR5.H0_H0, R26.H0_H0 ;  /* 0x20000005696a7c31 */ /* 0x000fe4000804011a */
[----:B------:R-:W0:Y:S01]  /*b290*/  LDC R111, c[0x0][0xbb4] ;  /* 0x0002ed00ff6f7b82 */ /* 0x000e220000000800 */
[----:B-1----:R-:W-:-:S05]  /*b2a0*/  PRMT R103, R103, 0x9910, RZ ;  /* 0x0000991067677816 */ /* 0x002fca00000000ff */
[----:B------:R-:W-:Y:S02]  /*b2b0*/  IMAD R116, R103, 0xc, R102 ;  /* 0x0000000c67747824 */ /* 0x000fe400078e0266 */
[----:B------:R-:W1:Y:S01]  /*b2c0*/  LDC R113, c[0x0][0xbb8] ;  /* 0x0002ee00ff717b82 */ /* 0x000e620000000800 */
[----:B--2---:R-:W-:Y:S02]  /*b2d0*/  HSET2.BF.GE.AND R104, R34.H0_H0, R104, PT ;  /* 0x0000006822687233 */ /* 0x004fe40003806880 */
[----:B------:R-:W2:Y:S03]  /*b2e0*/  LDS R108, [R116] ;  /* 0x00000000746c7984 */ /* 0x000ea60000000800 */
[----:B------:R-:W-:Y:S01]  /*b2f0*/  HFMA2 R104, -R104, UR5.H0_H0, R26.H0_H0 ;  /* 0x2000000568687c31 */ /* 0x000fe2000804011a */
[----:B------:R-:W4:Y:S01]  /*b300*/  LDS R110, [R116+0x8] ;  /* 0x00000800746e7984 */ /* 0x000f220000000800 */
[----:B------:R-:W5:Y:S01]  /*b310*/  LDC.64 R82, c[0x0][0xba8] ;  /* 0x0002ea00ff527b82 */ /* 0x000f620000000a00 */
[----:B---3--:R-:W-:-:S02]  /*b320*/  HSET2.BF.GE.AND R107, R34.H0_H0, R107, PT ;  /* 0x0000006b226b7233 */ /* 0x008fc40003806880 */
[----:B------:R-:W3:Y:S03]  /*b330*/  LDS R109, [R116+0x4] ;  /* 0x00000400746d7984 */ /* 0x000ee60000000800 */
[----:B------:R-:W-:Y:S02]  /*b340*/  HFMA2 R107, -R107, UR5.H0_H0, R26.H0_H0 ;  /* 0x200000056b6b7c31 */ /* 0x000fe4000804011a */
[----:B------:R-:W2:Y:S01]  /*b350*/  LDC.64 R84, c[0x0][0xbc0] ;  /* 0x0002f000ff547b82 */ /* 0x000ea20000000a00 */
[----:B0-----:R-:W-:-:S05]  /*b360*/  IDP.2A.LO.S16.S8 R105, R106, UR6, R111 ;  /* 0x000000066a697c26 */ /* 0x001fca000800166f */
[----:B------:R-:W-:Y:S02]  /*b370*/  LDS R111, [R105+UR9] ;  /* 0x00000009696f7984 */ /* 0x000fe40008000800 */
[----:B------:R-:W0:Y:S01]  /*b380*/  LDC R112, c[0x0][0xbc8] ;  /* 0x0002f200ff707b82 */ /* 0x000e220000000800 */
[----:B-1----:R-:W-:-:S05]  /*b390*/  IDP.2A.HI.S16.S8 R106, R106, UR7, R113 ;  /* 0x000000076a6a7c26 */ /* 0x002fca0008003671 */
[----:B------:R-:W1:Y:S02]  /*b3a0*/  LDS R114, [R106+UR9] ;  /* 0x000000096a727984 */ /* 0x000e640008000800 */
[----:B------:R-:W3:Y:S01]  /*b3b0*/  LDC R115, c[0x0][0xbcc] ;  /* 0x0002f300ff737b82 */ /* 0x000ee20000000800 */
[C---:B-----5:R-:W-:Y:S02]  /*b3c0*/  IDP.2A.LO.S16.S8 R82, R104.reuse, UR6, R82 ;  /* 0x0000000668527c26 */ /* 0x060fe40008001652 */
[----:B------:R-:W-:Y:S02]  /*b3d0*/  IDP.2A.HI.S16.S8 R83, R104, UR7, R83 ;  /* 0x0000000768537c26 */ /* 0x000fe40008003653 */
[C---:B--2---:R-:W-:Y:S02]  /*b3e0*/  IDP.2A.LO.S16.S8 R84, R107.reuse, UR6, R84 ;  /* 0x000000066b547c26 */ /* 0x044fe40008001654 */
[----:B------:R-:W-:Y:S01]  /*b3f0*/  IDP.2A.HI.S16.S8 R85, R107, UR7, R85 ;  /* 0x000000076b557c26 */ /* 0x000fe20008003655 */
[----:B------:R-:W-:Y:S01]  /*b400*/  LOP3.LUT R117, R108, 0x80008000, RZ, 0xfc, !PT ;  /* 0x800080006c757812 */ /* 0x000fe200078efcff */
[----:B------:R-:W-:Y:S01]  /*b410*/  LDS R107, [R82+UR9] ;  /* 0x00000009526b7984 */ /* 0x000fe20008000800 */
[----:B----4-:R-:W-:-:S03]  /*b420*/  SHF.R.U32.HI R120, RZ, 0x10, R110 ;  /* 0x00000010ff787819 */ /* 0x010fc6000001166e */
[----:B------:R-:W-:Y:S01]  /*b430*/  LDS R113, [R84+UR9] ;  /* 0x0000000954717984 */ /* 0x000fe20008000800 */
[----:B0-----:R-:W-:Y:S02]  /*b440*/  HSET2.BF.GE.AND R104, R34.H0_H0, R112, PT ;  /* 0x0000007022687233 */ /* 0x001fe40003806880 */
[----:B---3--:R-:W-:Y:S01]  /*b450*/  LOP3.LUT R121, R109, 0x80008000, RZ, 0xfc, !PT ;  /* 0x800080006d797812 */ /* 0x008fe200078efcff */
[----:B------:R-:W0:Y:S02]  /*b460*/  LDS R112, [R83+UR9] ;  /* 0x0000000953707984 */ /* 0x000e240008000800 */
[----:B------:R-:W-:Y:S01]  /*b470*/  HFMA2 R104, -R104, UR5.H0_H0, R26.H0_H0 ;  /* 0x2000000568687c31 */ /* 0x000fe2000804011a */
                                                                                                /* 0x000000796d7a7241 */
                                                                                                /* 0x000fe20000008078 */
[----:B------:R-:W2:Y:S03]  /*b490*/  LDS R116, [R85+UR9] ;  /* 0x0000000955747984 */ /* 0x000ea60008000800 */
[----:B------:R-:W-:Y:S01]  /*b4a0*/  IDP.2A.LO.S16.S8 R104, R104, UR6, R115 ;  /* 0x0000000668687c26 */ /* 0x000fe20008001673 */
[----:B------:R-:W-:-:S04]  /*b4b0*/  LOP3.LUT R115, R110, 0xffff, RZ, 0xc0, !PT ;  /* 0x0000ffff6e737812 */ /* 0x000fc800078ec0ff */
[----:B------:R1:W3:Y:S01]  /*b4c0*/  LDS R118, [R104+UR9] ;  /* 0x0000000968767984 */ /* 0x0002e20008000800 */
                                                                                                /* 0x000000756c6e7241 */
                                                                                                /* 0x000fe40000000073 */
                                                                                                /* 0x000000756c777241 */
                                                                                                /* 0x000fe40000008073 */
                                                                                                /* 0x000000756c737241 */
                                                                                                /* 0x000fe40000010073 */
                                                                                                /* 0x000000796d757241 */
                                                                                                /* 0x000fe40000000078 */
[----:B-1----:R-:W-:Y:S02]  /*b510*/  PRMT R104, R111, 0x5410, R114 ;  /* 0x000054106f687816 */ /* 0x002fe40000000072 */
                                                                                                /* 0x000000796d787241 */
                                                                                                /* 0x000fc40000010078 */
[----:B------:R-:W-:Y:S02]  /*b530*/  PRMT R121, R111, 0x7632, R114 ;  /* 0x000076326f797816 */ /* 0x000fe40000000072 */
[C-C-:B0-----:R-:W-:Y:S02]  /*b540*/  PRMT R109, R107.reuse, 0x5410, R112.reuse ;  /* 0x000054106b6d7816 */ /* 0x141fe40000000070 */
[----:B------:R-:W-:Y:S01]  /*b550*/  PRMT R112, R107, 0x7632, R112 ;  /* 0x000076326b707816 */ /* 0x000fe20000000070 */
[----:B------:R-:W-:Y:S01]  /*b560*/  HADD2 R107, R104, -R119 ;  /* 0x80000077686b7230 */ /* 0x000fe20000000000 */
[----:B--2---:R-:W-:Y:S02]  /*b570*/  PRMT R104, R113, 0x5410, R116 ;  /* 0x0000541071687816 */ /* 0x004fe40000000074 */
[----:B------:R-:W-:Y:S01]  /*b580*/  HFMA2.MMA R108, R109, 1, 1, -R110 ;  /* 0x3c003c006d6c7835 */ /* 0x000fe2000010006e */
[----:B------:R-:W-:Y:S01]  /*b590*/  HADD2 R111, R112, -R117 ;  /* 0x80000075706f7230 */ /* 0x000fe20000000000 */
[----:B------:R-:W-:-:S02]  /*b5a0*/  HFMA2.MMA R109, R121, 1, 1, -R122 ;  /* 0x3c003c00796d7835 */ /* 0x000fc4000010007a */
[----:B------:R-:W-:Y:S01]  /*b5b0*/  HFMA2.MMA R104, R104, 1, 1, -R115 ;  /* 0x3c003c0068687835 */ /* 0x000fe20000100073 */
[----:B------:R-:W-:Y:S02]  /*b5c0*/  PRMT R115, R113, 0x7632, R116 ;  /* 0x0000763271737816 */ /* 0x000fe40000000074 */
[----:B---3--:R-:W-:-:S03]  /*b5d0*/  PRMT R91, R118, 0x7610, R91 ;  /* 0x00007610765b7816 */ /* 0x008fc6000000005b */
                                                                                                /* 0x0000006b6c717241 */
                                                                                                /* 0x000fe200000003ff */
[----:B------:R-:W-:Y:S01]  /*b5f0*/  HADD2 R110, R115, -R120 ;  /* 0x80000078736e7230 */ /* 0x000fe20000000000 */
[----:B------:R-:W-:Y:S02]  /*b600*/  PRMT R118, R118, 0x7632, R91 ;  /* 0x0000763276767816 */ /* 0x000fe4000000005b */
                                                                                                /* 0x0000005b68707241 */
                                                                                                /* 0x000fe400000003ff */
                                                                                                /* 0x0000006d6f737241 */
                                                                                                /* 0x000fe400000003ff */
                                                                                                /* 0x000000766e727241 */
                                                                                                /* 0x000fe200000003ff */
[----:B------:R-:W-:Y:S01]  /*b640*/  IMAD R112, R112, 0x10, R113 ;  /* 0x0000001070707824 */ /* 0x000fe200078e0271 */
                                                                                                /* 0x0000006b6c717242 */
                                                                                                /* 0x000fc600000017ff */
[----:B------:R-:W0:Y:S01]  /*b660*/  POPC R117, R112 ;  /* 0x0000007000757309 */ /* 0x000e220000000000 */
[----:B------:R-:W-:Y:S01]  /*b670*/  IMAD R119, R114, 0x10, R115 ;  /* 0x0000001072777824 */ /* 0x000fe200078e0273 */
                                                                                                /* 0x0000005b68727242 */
                                                                                                /* 0x000fe40000109771 */
                                                                                                /* 0x0000006d6f737242 */
                                                                                                /* 0x000fe400000017ff */
                                                                                                /* 0x0000006b6c717241 */
                                                                                                /* 0x000fe40000001071 */
                                                                                                /* 0x0000005b68747241 */
                                                                                                /* 0x000fe20000009072 */
[----:B------:R-:W1:Y:S01]  /*b6c0*/  POPC R122, R119 ;  /* 0x00000077007a7309 */ /* 0x000e620000000000 */
                                                                                                /* 0x000000766e797242 */
                                                                                                /* 0x000fc40000109773 */
                                                                                                /* 0x0000006d6f787241 */
                                                                                                /* 0x000fe40000001073 */
                                                                                                /* 0x0000007471737242 */
                                                                                                /* 0x000fe400000017ff */
                                                                                                /* 0x000000766e7b7241 */
                                                                                                /* 0x000fe40000009079 */
[----:B0-----:R-:W-:Y:S02]  /*b710*/  LOP3.LUT R117, R117, 0x1, RZ, 0xc0, !PT ;  /* 0x0000000175757812 */ /* 0x001fe400078ec0ff */
                                                                                                /* 0x0000007471717241 */
                                                                                                /* 0x000fe40000001073 */
                                                                                                /* 0x0000007b78747242 */
                                                                                                /* 0x000fc400000017ff */
[----:B------:R-:W-:Y:S01]  /*b740*/  ISETP.NE.U32.AND P0, PT, R117, 0x1, PT ;  /* 0x000000017500780c */ /* 0x000fe20003f05070 */
[----:B------:R-:W-:Y:S01]  /*b750*/  HMUL2 R113, R113, R90 ;  /* 0x0000005a71717232 */ /* 0x000fe20000000000 */
                                                                                                /* 0x0000007b787b7241 */
                                                                                                /* 0x000fe40000001074 */
                                                                                                /* 0x200000ff72727241 */
                                                                                                /* 0x000fe40000001073 */
[----:B------:R-:W-:Y:S02]  /*b780*/  SEL R115, R101, 0xa820a820, !P0 ;  /* 0xa820a82065737807 */ /* 0x000fe40004000000 */
                                                                                                /* 0x200000ff79747241 */
                                                                                                /* 0x000fe20000001074 */
[----:B------:R-:W-:Y:S01]  /*b7a0*/  HFMA2.MMA R123, R123, R90, -RZ ;  /* 0x0000005a7b7b7235 */ /* 0x000fe200001000ff */
[----:B-1----:R-:W-:Y:S01]  /*b7b0*/  LOP3.LUT R122, R122, 0x1, RZ, 0xc0, !PT ;  /* 0x000000017a7a7812 */ /* 0x002fe200078ec0ff */
[----:B------:R-:W-:Y:S01]  /*b7c0*/  IMAD.SHL.U32 R114, R114, 0x2, RZ ;  /* 0x0000000272727824 */ /* 0x000fe200078e00ff */
                                                                                                /* 0x4040007373707241 */
                                                                                                /* 0x000fe20000000070 */
[----:B------:R-:W-:Y:S01]  /*b7e0*/  IMAD.SHL.U32 R115, R116, 0x2, RZ ;  /* 0x0000000274737824 */ /* 0x000fe200078e00ff */
[----:B------:R-:W-:-:S02]  /*b7f0*/  ISETP.NE.U32.AND P0, PT, R122, 0x1, PT ;  /* 0x000000017a00780c */ /* 0x000fc40003f05070 */
[----:B------:R-:W-:Y:S02]  /*b800*/  LOP3.LUT R114, R114, 0x1e, RZ, 0xc0, !PT ;  /* 0x0000001e72727812 */ /* 0x000fe400078ec0ff */
[----:B------:R-:W-:Y:S02]  /*b810*/  SEL R116, R101, 0xa820a820, !P0 ;  /* 0xa820a82065747807 */ /* 0x000fe40004000000 */
[----:B------:R-:W-:Y:S02]  /*b820*/  LOP3.LUT R118, R115, 0x1e, RZ, 0xc0, !PT ;  /* 0x0000001e73767812 */ /* 0x000fe400078ec0ff */
                                                                                                /* 0x4040007474747241 */
                                                                                                /* 0x000fe40000000077 */
[----:B------:R-:W-:Y:S02]  /*b840*/  SHF.L.U32 R117, R35, R118, RZ ;  /* 0x0000007623757219 */ /* 0x000fe400000006ff */
[----:B------:R-:W-:-:S02]  /*b850*/  HMNMX2 R123, |R123|, 65504, 65504, PT ;  /* 0x7bff7bff7b7b7840 */ /* 0x000fc40003800200 */
[----:B------:R-:W-:Y:S02]  /*b860*/  LOP3.LUT R118, R117, R116, RZ, 0xfc, !PT ;  /* 0x0000007475767212 */ /* 0x000fe400078efcff */
[----:B------:R-:W-:Y:S02]  /*b870*/  HMNMX2 R113, |R113|, 65504, 65504, PT ;  /* 0x7bff7bff71717840 */ /* 0x000fe40003800200 */
[----:B------:R-:W-:Y:S02]  /*b880*/  LOP3.LUT R117, R123, 0x80008000, RZ, 0xfc, !PT ;  /* 0x800080007b757812 */ /* 0x000fe400078efcff */
[----:B------:R-:W-:Y:S02]  /*b890*/  SHF.L.U32 R115, R35, R114, RZ ;  /* 0x0000007223737219 */ /* 0x000fe400000006ff */
                                                                                                /* 0x000000757b787241 */
                                                                                                /* 0x000fe40000000076 */
[----:B------:R-:W-:-:S02]  /*b8b0*/  LOP3.LUT R112, R115, R112, RZ, 0xfc, !PT ;  /* 0x0000007073707212 */ /* 0x000fc400078efcff */
[----:B------:R-:W-:Y:S02]  /*b8c0*/  LOP3.LUT R114, R113, 0x80008000, RZ, 0xfc, !PT ;  /* 0x8000800071727812 */ /* 0x000fe400078efcff */
[----:B------:R-:W-:Y:S01]  /*b8d0*/  HFMA2.MMA R120, R111, 1, 1, R120 ;  /* 0x3c003c006f787835 */ /* 0x000fe20000000078 */
[----:B------:R-:W-:Y:S02]  /*b8e0*/  ISETP.NE.AND P0, PT, R100, 0xd, PT ;  /* 0x0000000d6400780c */ /* 0x000fe40003f05270 */
                                                                                                /* 0x0000007271737241 */
                                                                                                /* 0x000fe40000000070 */
                                                                                                /* 0x0000007271747241 */
                                                                                                /* 0x000fe40000008070 */
                                                                                                /* 0x00000072716f7241 */
                                                                                                /* 0x000fe20000010070 */
[----:B------:R-:W-:Y:S01]  /*b920*/  HADD2 R108, R108, R115 ;  /* 0x000000736c6c7230 */ /* 0x000fe20000000000 */
                                                                                                /* 0x000000757b727241 */
                                                                                                /* 0x000fe20000008076 */
[----:B------:R-:W-:Y:S01]  /*b940*/  HADD2 R107, R107, R116 ;  /* 0x000000746b6b7230 */ /* 0x000fe20000000000 */
                                                                                                /* 0x000000757b757241 */
                                                                                                /* 0x000fc40000010076 */
[----:B------:R-:W-:Y:S01]  /*b960*/  LOP3.LUT R115, R112, 0xffff, RZ, 0xc0, !PT ;  /* 0x0000ffff70737812 */ /* 0x000fe200078ec0ff */
[----:B------:R-:W-:Y:S01]  /*b970*/  HFMA2.MMA R111, R104, 1, 1, R111 ;  /* 0x3c003c00686f7835 */ /* 0x000fe2000000006f */
[----:B------:R-:W-:Y:S02]  /*b980*/  HADD2 R109, R109, R114 ;  /* 0x000000726d6d7230 */ /* 0x000fe40000000000 */
[----:B------:R-:W-:Y:S01]  /*b990*/  IMAD.IADD R104, R103, 0x1, R34 ;  /* 0x0000000167687824 */ /* 0x000fe200078e0222 */
[----:B------:R-:W-:Y:S01]  /*b9a0*/  HFMA2.MMA R110, R110, 1, 1, R117 ;  /* 0x3c003c006e6e7835 */ /* 0x000fe20000000075 */
[----:B------:R-:W-:Y:S02]  /*b9b0*/  PRMT R117, R118, 0x1054, R115 ;  /* 0x0000105476757816 */ /* 0x000fe40000000073 */
[--C-:B------:R-:W-:Y:S01]  /*b9c0*/  PRMT R115, R108, 0x5410, R120.reuse ;  /* 0x000054106c737816 */ /* 0x100fe20000000078 */
[----:B------:R-:W-:Y:S01]  /*b9d0*/  IMAD R104, R104, 0xc, R31 ;  /* 0x0000000c68687824 */ /* 0x000fe200078e021f */
[----:B------:R-:W-:-:S03]  /*b9e0*/  PRMT R120, R108, 0x7632, R120 ;  /* 0x000076326c787816 */ /* 0x000fc60000000078 */
[----:B------:R0:W-:Y:S04]  /*b9f0*/  STS [R82+UR9], R115 ;  /* 0x0000007352007988 */ /* 0x0001e80008000809 */
[----:B------:R1:W-:Y:S01]  /*ba00*/  STS [R83+UR9], R120 ;  /* 0x0000007853007988 */ /* 0x0003e20008000809 */
[C-C-:B0-----:R-:W-:Y:S02]  /*ba10*/  PRMT R82, R107.reuse, 0x5410, R109.reuse ;  /* 0x000054106b527816 */ /* 0x141fe4000000006d */
[----:B------:R-:W-:Y:S02]  /*ba20*/  PRMT R109, R107, 0x7632, R109 ;  /* 0x000076326b6d7816 */ /* 0x000fe4000000006d */
[C-C-:B-1----:R-:W-:Y:S01]  /*ba30*/  PRMT R83, R111.reuse, 0x5410, R110.reuse ;  /* 0x000054106f537816 */ /* 0x142fe2000000006e */
[----:B------:R0:W-:Y:S01]  /*ba40*/  STS [R105+UR9], R82 ;  /* 0x0000005269007988 */ /* 0x0001e20008000809 */
        /* <DEDUP_REMOVED lines=8> */
[----:B0-----:R-:W-:Y:S05]  /*bad0*/  @!P0 BRA `(.L_x_35) ;  /* 0x000000c000e88947 */ /* 0x001fea0003800000 */
[----:B------:R-:W0:Y:S01]  /*bae0*/  LDC R105, c[0x0][0xbd4] ;  /* 0x0002f500ff697b82 */ /* 0x000e220000000800 */
[----:B------:R-:W-:-:S04]  /*baf0*/  IMAD R108, R103, 0xc, R102 ;  /* 0x0000000c676c7824 */ /* 0x000fc800078e0266 */
[----:B------:R-:W-:-:S03]  /*bb00*/  IMAD R114, R103, 0xc, R108 ;  /* 0x0000000c67727824 */ /* 0x000fc600078e026c */
[----:B------:R-:W1:Y:S02]  /*bb10*/  LDC R106, c[0x0][0xbe0] ;  /* 0x0002f800ff6a7b82 */ /* 0x000e640000000800 */
[----:B------:R-:W2:Y:S04]  /*bb20*/  LDS R112, [R114+0x4] ;  /* 0x0000040072707984 */ /* 0x000ea80000000800 */
[----:B------:R-:W3:Y:S02]  /*bb30*/  LDS R113, [R114+0x8] ;  /* 0x0000080072717984 */ /* 0x000ee40000000800 */
[----:B------:R-:W4:Y:S02]  /*bb40*/  LDC R107, c[0x0][0xbec] ;  /* 0x0002fb00ff6b7b82 */ /* 0x000f240000000800 */
[----:B------:R-:W5:Y:S06]  /*bb50*/  LDS R111, [R114] ;  /* 0x00000000726f7984 */ /* 0x000f6c0000000800 */
[----:B------:R-:W2:Y:S01]  /*bb60*/  LDC.64 R82, c[0x0][0xbd8] ;  /* 0x0002f600ff527b82 */ /* 0x000ea20000000a00 */
[----:B0-----:R-:W-:-:S05]  /*bb70*/  HSET2.BF.GE.AND R105, R34.H0_H0, R105, PT ;  /* 0x0000006922697233 */ /* 0x001fca0003806880 */
[----:B------:R-:W-:Y:S02]  /*bb80*/  HFMA2 R105, -R105, UR5.H0_H0, R26.H0_H0 ;  /* 0x2000000569697c31 */ /* 0x000fe4000804011a */
[----:B------:R-:W0:Y:S01]  /*bb90*/  LDC R109, c[0x0][0xbe4] ;  /* 0x0002f900ff6d7b82 */ /* 0x000e220000000800 */
[----:B-1----:R-:W-:-:S05]  /*bba0*/  HSET2.BF.GE.AND R106, R34.H0_H0, R106, PT ;  /* 0x0000006a226a7233 */ /* 0x002fca0003806880 */
[----:B------:R-:W-:Y:S02]  /*bbb0*/  HFMA2 R106, -R106, UR5.H0_H0, R26.H0_H0 ;  /* 0x200000056a6a7c31 */ /* 0x000fe4000804011a */
[----:B------:R-:W1:Y:S01]  /*bbc0*/  LDC R115, c[0x0][0xbe8] ;  /* 0x0002fa00ff737b82 */ /* 0x000e620000000800 */
[----:B----4-:R-:W-:-:S05]  /*bbd0*/  HSET2.BF.GE.AND R107, R34.H0_H0, R107, PT ;  /* 0x0000006b226b7233 */ /* 0x010fca0003806880 */
[----:B------:R-:W-:Y:S02]  /*bbe0*/  HFMA2 R110, -R107, UR5.H0_H0, R26.H0_H0 ;  /* 0x200000056b6e7c31 */ /* 0x000fe4000804011a */
[----:B------:R-:W4:Y:S01]  /*bbf0*/  LDC.64 R84, c[0x0][0xbf0] ;  /* 0x0002fc00ff547b82 */ /* 0x000f220000000a00 */
[C---:B--2---:R-:W-:Y:S01]  /*bc00*/  IDP.2A.LO.S16.S8 R82, R105.reuse, UR6, R82 ;  /* 0x0000000669527c26 */ /* 0x044fe20008001652 */
[----:B------:R-:W-:Y:S01]  /*bc10*/  LOP3.LUT R118, R112, 0x80008000, RZ, 0xfc, !PT ;  /* 0x8000800070767812 */ /* 0x000fe200078efcff */
[----:B------:R-:W-:-:S03]  /*bc20*/  IDP.2A.HI.S16.S8 R83, R105, UR7, R83 ;  /* 0x0000000769537c26 */ /* 0x000fc60008003653 */
[----:B------:R-:W-:Y:S01]  /*bc30*/  LDS R105, [R82+UR9] ;  /* 0x0000000952697984 */ /* 0x000fe20008000800 */
[----:B---3--:R-:W-:Y:S01]  /*bc40*/  SHF.R.U32.HI R119, RZ, 0x10, R113 ;  /* 0x00000010ff777819 */ /* 0x008fe20000011671 */
[C---:B0-----:R-:W-:Y:S01]  /*bc50*/  IDP.2A.LO.S16.S8 R107, R106.reuse, UR6, R109 ;  /* 0x000000066a6b7c26 */ /* 0x041fe2000800166d */
[----:B------:R-:W-:Y:S02]  /*bc60*/  LOP3.LUT R116, R113, 0xffff, RZ, 0xc0, !PT ;  /* 0x0000ffff71747812 */ /* 0x000fe400078ec0ff */
[----:B-----5:R-:W-:Y:S02]  /*bc70*/  LOP3.LUT R117, R111, 0x80008000, RZ, 0xfc, !PT ;  /* 0x800080006f757812 */ /* 0x020fe400078efcff */
                                                                                                /* 0x0000007670787241 */
                                                                                                /* 0x000fe40000000077 */
                                                                                                /* 0x0000007670797241 */
                                                                                                /* 0x000fe20000008077 */
[----:B-1----:R-:W-:Y:S01]  /*bca0*/  IDP.2A.HI.S16.S8 R109, R106, UR7, R115 ;  /* 0x000000076a6d7c26 */ /* 0x002fe20008003673 */
                                                                                                /* 0x0000007670707241 */
                                                                                                /* 0x000fe20000010077 */
[----:B------:R-:W0:Y:S01]  /*bcc0*/  LDS R106, [R83+UR9] ;  /* 0x00000009536a7984 */ /* 0x000e220008000800 */
                                                                                                /* 0x000000756f717241 */
                                                                                                /* 0x000fc40000000074 */
                                                                                                /* 0x000000756f767241 */
                                                                                                /* 0x000fe20000008074 */
[----:B------:R-:W-:Y:S01]  /*bcf0*/  LDS R115, [R109+UR9] ;  /* 0x000000096d737984 */ /* 0x000fe20008000800 */
                                                                                                /* 0x000000756f6f7241 */
                                                                                                /* 0x000fe20000010074 */
[C---:B----4-:R-:W-:Y:S02]  /*bd10*/  IDP.2A.HI.S16.S8 R85, R110.reuse, UR7, R85 ;  /* 0x000000076e557c26 */ /* 0x050fe40008003655 */
[----:B------:R-:W-:Y:S02]  /*bd20*/  IDP.2A.LO.S16.S8 R84, R110, UR6, R84 ;  /* 0x000000066e547c26 */ /* 0x000fe40008001654 */
[----:B------:R-:W1:Y:S04]  /*bd30*/  LDS R110, [R107+UR9] ;  /* 0x000000096b6e7984 */ /* 0x000e680008000800 */
[----:B------:R-:W-:Y:S04]  /*bd40*/  LDS R85, [R85+UR9] ;  /* 0x0000000955557984 */ /* 0x000fe80008000800 */
[----:B------:R-:W2:Y:S01]  /*bd50*/  LDS R114, [R84+UR9] ;  /* 0x0000000954727984 */ /* 0x000ea20008000800 */
[----:B0-----:R-:W-:-:S02]  /*bd60*/  PRMT R116, R105, 0x5410, R106 ;  /* 0x0000541069747816 */ /* 0x001fc4000000006a */
[----:B------:R-:W-:-:S04]  /*bd70*/  PRMT R117, R105, 0x7632, R106 ;  /* 0x0000763269757816 */ /* 0x000fc8000000006a */
[----:B------:R-:W-:Y:S01]  /*bd80*/  HFMA2.MMA R113, R116, 1, 1, -R113 ;  /* 0x3c003c0074717835 */ /* 0x000fe20000100071 */
[----:B------:R-:W-:Y:S01]  /*bd90*/  HADD2 R106, R117, -R120 ;  /* 0x80000078756a7230 */ /* 0x000fe20000000000 */
[C-C-:B-1----:R-:W-:Y:S02]  /*bda0*/  PRMT R105, R110.reuse, 0x5410, R115.reuse ;  /* 0x000054106e697816 */ /* 0x142fe40000000073 */
[----:B------:R-:W-:Y:S02]  /*bdb0*/  PRMT R122, R110, 0x7632, R115 ;  /* 0x000076326e7a7816 */ /* 0x000fe40000000073 */
[----:B------:R-:W-:Y:S01]  /*bdc0*/  PRMT R110, R111, 0x5410, RZ ;  /* 0x000054106f6e7816 */ /* 0x000fe200000000ff */
[----:B------:R-:W-:Y:S01]  /*bdd0*/  HADD2 R111, R105, -R118 ;  /* 0x80000076696f7230 */ /* 0x000fe20000000000 */
[C-C-:B--2---:R-:W-:Y:S02]  /*bde0*/  PRMT R115, R114.reuse, 0x5410, R85.reuse ;  /* 0x0000541072737816 */ /* 0x144fe40000000055 */
[----:B------:R-:W-:-:S02]  /*bdf0*/  PRMT R114, R114, 0x7632, R85 ;  /* 0x0000763272727816 */ /* 0x000fc40000000055 */
[----:B------:R-:W-:Y:S01]  /*be00*/  PRMT R85, R112, 0x5410, RZ ;  /* 0x0000541070557816 */ /* 0x000fe200000000ff */
[----:B------:R-:W-:Y:S01]  /*be10*/  HADD2 R112, R122, -R121 ;  /* 0x800000797a707230 */ /* 0x000fe20000000000 */
[----:B------:R-:W-:Y:S01]  /*be20*/  HFMA2.MMA R110, R115, 1, 1, -R110 ;  /* 0x3c003c00736e7835 */ /* 0x000fe2000010006e */
[----:B------:R-:W0:Y:S03]  /*be30*/  LDC.U16 R122, c[0x0][0x216] ;  /* 0x00008580ff7a7b82 */ /* 0x000e260000000400 */
[----:B------:R-:W-:Y:S01]  /*be40*/  HFMA2.MMA R85, R114, 1, 1, -R85 ;  /* 0x3c003c0072557835 */ /* 0x000fe20000100055 */
                                                                                                /* 0x000000706a747241 */
                                                                                                /* 0x000fe400000003ff */
                                                                                                /* 0x0000006f71727241 */
                                                                                                /* 0x000fce00000003ff */
                                                                                                /* 0x000000ff55697241 */
                                                                                                /* 0x000fca00000003ff */
[----:B------:R-:W-:Y:S01]  /*be80*/  IMAD R118, R105, 0x10, R116 ;  /* 0x0000001069767824 */ /* 0x000fe200078e0274 */
                                                                                                /* 0x000000ff6e697241 */
                                                                                                /* 0x000fc600000003ff */
[----:B------:R-:W1:Y:S02]  /*bea0*/  POPC R121, R118 ;  /* 0x0000007600797309 */ /* 0x000e640000000000 */
[----:B------:R-:W-:Y:S01]  /*beb0*/  IMAD R114, R105, 0x10, R114 ;  /* 0x0000001069727824 */ /* 0x000fe200078e0272 */
[----:B0-----:R-:W-:Y:S01]  /*bec0*/  PRMT R122, R122, 0x9910, RZ ;  /* 0x000099107a7a7816 */ /* 0x001fe200000000ff */
[----:B------:R-:W-:-:S04]  /*bed0*/  IMAD.MOV.U32 R105, RZ, RZ, 0x5040000 ;  /* 0x05040000ff697424 */ /* 0x000fc800078e00ff */
[----:B------:R-:W0:Y:S01]  /*bee0*/  POPC R117, R114 ;  /* 0x0000007200757309 */ /* 0x000e220000000000 */
                                                                                                /* 0x000000706a777242 */
                                                                                                /* 0x000fe40000001769 */
                                                                                                /* 0x0000006f71747242 */
                                                                                                /* 0x000fe40000001769 */
                                                                                                /* 0x000000706a787241 */
                                                                                                /* 0x000fe40000001077 */
                                                                                                /* 0x0000006f71737241 */
                                                                                                /* 0x000fe40000001074 */
[----:B-1----:R-:W-:Y:S02]  /*bf30*/  LOP3.LUT R121, R121, 0x1, RZ, 0xc0, !PT ;  /* 0x0000000179797812 */ /* 0x002fe400078ec0ff */
                                                                                                /* 0x0000005578247242 */
                                                                                                /* 0x000fc40000001724 */
                                                                                                /* 0x0000006e73257242 */
                                                                                                /* 0x000fe40000001725 */
[----:B------:R-:W-:Y:S02]  /*bf60*/  ISETP.NE.U32.AND P0, PT, R121, 0x1, PT ;  /* 0x000000017900780c */ /* 0x000fe40003f05070 */
                                                                                                /* 0x0000005578797241 */
                                                                                                /* 0x000fe40000001024 */
                                                                                                /* 0x200000ff74747241 */
                                                                                                /* 0x000fe40000001025 */
[----:B0-----:R-:W-:Y:S02]  /*bf90*/  LOP3.LUT R117, R117, 0x1, RZ, 0xc0, !PT ;  /* 0x0000000175757812 */ /* 0x001fe400078ec0ff */
                                                                                                /* 0x200000ff77777241 */
                                                                                                /* 0x000fe20000001024 */
[----:B------:R-:W-:Y:S01]  /*bfb0*/  HFMA2.MMA R121, R121, R90, -RZ ;  /* 0x0000005a79797235 */ /* 0x000fe200001000ff */
[----:B------:R-:W-:Y:S01]  /*bfc0*/  SEL R123, R101, 0xa820a820, !P0 ;  /* 0xa820a820657b7807 */ /* 0x000fe20004000000 */
[----:B------:R-:W-:Y:S01]  /*bfd0*/  IMAD.SHL.U32 R116, R116, 0x2, RZ ;  /* 0x0000000274747824 */ /* 0x000fe200078e00ff */
[----:B------:R-:W-:Y:S01]  /*bfe0*/  ISETP.NE.U32.AND P0, PT, R117, 0x1, PT ;  /* 0x000000017500780c */ /* 0x000fe20003f05070 */
[----:B------:R-:W-:Y:S01]  /*bff0*/  IMAD.SHL.U32 R119, R119, 0x2, RZ ;  /* 0x0000000277777824 */ /* 0x000fe200078e00ff */
                                                                                                /* 0x0000006e73737241 */
                                                                                                /* 0x000fc40000001025 */
[----:B------:R-:W-:Y:S02]  /*c010*/  SEL R117, R101, 0xa820a820, !P0 ;  /* 0xa820a82065757807 */ /* 0x000fe40004000000 */
[----:B------:R-:W-:Y:S01]  /*c020*/  LOP3.LUT R116, R116, 0x1e, RZ, 0xc0, !PT ;  /* 0x0000001e74747812 */ /* 0x000fe200078ec0ff */
[----:B------:R-:W-:Y:S01]  /*c030*/  HMUL2 R115, R115, R90 ;  /* 0x0000005a73737232 */ /* 0x000fe20000000000 */
[----:B------:R-:W-:Y:S02]  /*c040*/  LOP3.LUT R120, R119, 0x1e, RZ, 0xc0, !PT ;  /* 0x0000001e77787812 */ /* 0x000fe400078ec0ff */
                                                                                                /* 0x4040007575727241 */
                                                                                                /* 0x000fe40000000072 */
[----:B------:R-:W-:Y:S02]  /*c060*/  SHF.L.U32 R117, R35, R116, RZ ;  /* 0x0000007423757219 */ /* 0x000fe400000006ff */
[----:B------:R-:W-:-:S02]  /*c070*/  HMNMX2 R121, |R121|, 65504, 65504, PT ;  /* 0x7bff7bff79797840 */ /* 0x000fc40003800200 */
                                                                                                /* 0x4040007b7b767241 */
                                                                                                /* 0x000fe40000000076 */
[----:B------:R-:W-:Y:S02]  /*c090*/  SHF.L.U32 R119, R35, R120, RZ ;  /* 0x0000007823777219 */ /* 0x000fe400000006ff */
[----:B------:R-:W-:Y:S02]  /*c0a0*/  LOP3.LUT R114, R117, R114, RZ, 0xfc, !PT ;  /* 0x0000007275727212 */ /* 0x000fe400078efcff */
[----:B------:R-:W-:Y:S02]  /*c0b0*/  LOP3.LUT R120, R119, R118, RZ, 0xfc, !PT ;  /* 0x0000007677787212 */ /* 0x000fe400078efcff */
[----:B------:R-:W-:Y:S02]  /*c0c0*/  LOP3.LUT R117, R121, 0x80008000, RZ, 0xfc, !PT ;  /* 0x8000800079757812 */ /* 0x000fe400078efcff */
[----:B------:R-:W-:-:S02]  /*c0d0*/  HMNMX2 R115, |R115|, 65504, 65504, PT ;  /* 0x7bff7bff73737840 */ /* 0x000fc40003800200 */
                                                                                                /* 0x0000007579777241 */
                                                                                                /* 0x000fe40000000078 */
                                                                                                /* 0x00000075797b7241 */
                                                                                                /* 0x000fe40000008078 */
[----:B------:R-:W-:Y:S02]  /*c100*/  LOP3.LUT R116, R115, 0x80008000, RZ, 0xfc, !PT ;  /* 0x8000800073747812 */ /* 0x000fe400078efcff */
[----:B------:R-:W-:Y:S01]  /*c110*/  HFMA2.MMA R119, R106, 1, 1, R119 ;  /* 0x3c003c006a777835 */ /* 0x000fe20000000077 */
[----:B------:R-:W-:Y:S01]  /*c120*/  HADD2 R123, R112, R123 ;  /* 0x0000007b707b7230 */ /* 0x000fe20000000000 */
                                                                                                /* 0x0000007473767241 */
                                                                                                /* 0x000fe40000000072 */
                                                                                                /* 0x0000007473707241 */
                                                                                                /* 0x000fc40000008072 */
                                                                                                /* 0x00000075796a7241 */
                                                                                                /* 0x000fe20000010078 */
[----:B------:R-:W-:Y:S01]  /*c160*/  HADD2 R118, R113, R118 ;  /* 0x0000007671767230 */ /* 0x000fe20000000000 */
[----:B------:R-:W-:Y:S02]  /*c170*/  LOP3.LUT R117, R114, 0xffff, RZ, 0xc0, !PT ;  /* 0x0000ffff72757812 */ /* 0x000fe400078ec0ff */
[----:B------:R-:W-:Y:S01]  /*c180*/  HFMA2.MMA R111, R111, 1, 1, R112 ;  /* 0x3c003c006f6f7835 */ /* 0x000fe20000000070 */
[----:B------:R-:W-:Y:S02]  /*c190*/  HADD2 R85, R85.H0_H0, R106.H0_H0 ;  /* 0x2000006a55557230 */ /* 0x000fe40000000800 */
[----:B------:R-:W-:Y:S01]  /*c1a0*/  IMAD.MOV.U32 R106, RZ, RZ, R122 ;  /* 0x000000ffff6a7224 */ /* 0x000fe200078e007a */
                                                                                                /* 0x0000007473717241 */
                                                                                                /* 0x000fe40000010072 */
[----:B------:R-:W-:Y:S01]  /*c1c0*/  PRMT R120, R120, 0x1054, R117 ;  /* 0x0000105478787816 */ /* 0x000fe20000000075 */
[----:B------:R-:W-:Y:S01]  /*c1d0*/  IMAD.SHL.U32 R125, R106, 0x2, RZ ;  /* 0x000000026a7d7824 */ /* 0x000fe200078e00ff */
[--C-:B------:R-:W-:Y:S01]  /*c1e0*/  PRMT R117, R118, 0x5410, R119.reuse ;  /* 0x0000541076757816 */ /* 0x100fe20000000077 */
[----:B------:R-:W-:Y:S01]  /*c1f0*/  HADD2 R113, R110.H0_H0, R113.H0_H0 ;  /* 0x200000716e717230 */ /* 0x000fe20000000800 */
[----:B------:R-:W-:Y:S01]  /*c200*/  ISETP.NE.AND P0, PT, R100, 0xe, PT ;  /* 0x0000000e6400780c */ /* 0x000fe20003f05270 */
[----:B------:R-:W-:Y:S01]  /*c210*/  IMAD.IADD R110, R125, 0x1, R34 ;  /* 0x000000017d6e7824 */ /* 0x000fe200078e0222 */
[----:B------:R-:W-:Y:S01]  /*c220*/  PRMT R119, R118, 0x7632, R119 ;  /* 0x0000763276777816 */ /* 0x000fe20000000077 */
[----:B------:R0:W-:Y:S01]  /*c230*/  STS [R82+UR9], R117 ;  /* 0x0000007552007988 */ /* 0x0001e20008000809 */
[----:B------:R-:W-:Y:S01]  /*c240*/  PRMT R113, R113, 0x5410, R85 ;  /* 0x0000541071717816 */ /* 0x000fe20000000055 */
[----:B------:R-:W-:-:S02]  /*c250*/  IMAD R110, R110, 0xc, R31 ;  /* 0x0000000c6e6e7824 */ /* 0x000fc400078e021f */
        /* <DEDUP_REMOVED lines=11> */
[----:B------:R-:W0:Y:S01]  /*c310*/  LDC R82, c[0x0][0xbf8] ;  /* 0x0002fe00ff527b82 */ /* 0x000e220000000800 */
[----:B------:R-:W-:-:S04]  /*c320*/  IMAD R108, R103, 0xc, R108 ;  /* 0x0000000c676c7824 */ /* 0x000fc800078e026c */
[----:B------:R-:W-:-:S03]  /*c330*/  IMAD R121, R103, 0xc, R108 ;  /* 0x0000000c67797824 */ /* 0x000fc600078e026c */
[----:B------:R-:W1:Y:S02]  /*c340*/  LDC R84, c[0x0][0xc04] ;  /* 0x00030100ff547b82 */ /* 0x000e640000000800 */
[----:B------:R-:W-:Y:S04]  /*c350*/  LDS R111, [R121] ;  /* 0x00000000796f7984 */ /* 0x000fe80000000800 */
[----:B------:R-:W2:Y:S02]  /*c360*/  LDS R113, [R121+0x8] ;  /* 0x0000080079717984 */ /* 0x000ea40000000800 */
[----:B------:R-:W3:Y:S08]  /*c370*/  LDC R85, c[0x0][0xc10] ;  /* 0x00030400ff557b82 */ /* 0x000ef00000000800 */
[----:B------:R-:W4:Y:S01]  /*c380*/  LDC R110, c[0x0][0xbfc] ;  /* 0x0002ff00ff6e7b82 */ /* 0x000f220000000800 */
[----:B0-----:R-:W-:-:S05]  /*c390*/  HSET2.BF.GE.AND R82, R34.H0_H0, R82, PT ;  /* 0x0000005222527233 */ /* 0x001fca0003806880 */
[----:B------:R-:W-:Y:S02]  /*c3a0*/  HFMA2 R83, -R82, UR5.H0_H0, R26.H0_H0 ;  /* 0x2000000552537c31 */ /* 0x000fe4000804011a */
[----:B------:R-:W0:Y:S01]  /*c3b0*/  LDC R114, c[0x0][0xc08] ;  /* 0x00030200ff727b82 */ /* 0x000e220000000800 */
[----:B-1----:R-:W-:-:S05]  /*c3c0*/  HSET2.BF.GE.AND R84, R34.H0_H0, R84, PT ;  /* 0x0000005422547233 */ /* 0x002fca0003806880 */
[----:B------:R-:W-:Y:S02]  /*c3d0*/  HFMA2 R107, -R84, UR5.H0_H0, R26.H0_H0 ;  /* 0x20000005546b7c31 */ /* 0x000fe4000804011a */
[----:B------:R-:W1:Y:S01]  /*c3e0*/  LDC R115, c[0x0][0xc1c] ;  /* 0x00030700ff737b82 */ /* 0x000e620000000800 */
[----:B---3--:R-:W-:-:S05]  /*c3f0*/  HSET2.BF.GE.AND R85, R34.H0_H0, R85, PT ;  /* 0x0000005522557233 */ /* 0x008fca0003806880 */
[----:B------:R-:W-:Y:S02]  /*c400*/  HFMA2 R109, -R85, UR5.H0_H0, R26.H0_H0 ;  /* 0x20000005556d7c31 */ /* 0x000fe4000804011a */
[----:B------:R-:W3:Y:S01]  /*c410*/  LDC R116, c[0x0][0xc0c] ;  /* 0x00030300ff747b82 */ /* 0x000ee20000000800 */
[----:B----4-:R-:W-:Y:S01]  /*c420*/  IDP.2A.LO.S16.S8 R82, R83, UR6, R110 ;  /* 0x0000000653527c26 */ /* 0x010fe2000800166e */
[----:B--2---:R-:W-:-:S06]  /*c430*/  LOP3.LUT R122, R113, 0xffff, RZ, 0xc0, !PT ;  /* 0x0000ffff717a7812 */ /* 0x004fcc00078ec0ff */
[----:B------:R-:W2:Y:S01]  /*c440*/  LDC R112, c[0x0][0xc00] ;  /* 0x00030000ff707b82 */ /* 0x000ea20000000800 */
[----:B0-----:R-:W-:Y:S01]  /*c450*/  IDP.2A.LO.S16.S8 R84, R107, UR6, R114 ;  /* 0x000000066b547c26 */ /* 0x001fe20008001672 */
[----:B------:R-:W-:Y:S01]  /*c460*/  SHF.R.U32.HI R125, RZ, 0x10, R113 ;  /* 0x00000010ff7d7819 */ /* 0x000fe20000011671 */
[----:B------:R-:W-:Y:S05]  /*c470*/  LDS R114, [R82+UR9] ;  /* 0x0000000952727984 */ /* 0x000fea0008000800 */
[----:B------:R-:W0:Y:S01]  /*c480*/  LDC R118, c[0x0][0xc14] ;  /* 0x00030500ff767b82 */ /* 0x000e220000000800 */
[----:B-1----:R-:W-:-:S05]  /*c490*/  HSET2.BF.GE.AND R110, R34.H0_H0, R115, PT ;  /* 0x00000073226e7233 */ /* 0x002fca0003806880 */
[----:B------:R-:W-:Y:S02]  /*c4a0*/  HFMA2 R110, -R110, UR5.H0_H0, R26.H0_H0 ;  /* 0x200000056e6e7c31 */ /* 0x000fe4000804011a */
[----:B------:R-:W1:Y:S01]  /*c4b0*/  LDC R120, c[0x0][0xc18] ;  /* 0x00030600ff787b82 */ /* 0x000e620000000800 */
[----:B---3--:R-:W-:Y:S02]  /*c4c0*/  IDP.2A.HI.S16.S8 R107, R107, UR7, R116 ;  /* 0x000000076b6b7c26 */ /* 0x008fe40008003674 */
[----:B------:R-:W-:Y:S04]  /*c4d0*/  LDS R116, [R84+UR9] ;  /* 0x0000000954747984 */ /* 0x000fe80008000800 */
[----:B------:R-:W3:Y:S01]  /*c4e0*/  LDS R117, [R107+UR9] ;  /* 0x000000096b757984 */ /* 0x000ee20008000800 */
[----:B------:R-:W4:Y:S01]  /*c4f0*/  LDC R119, c[0x0][0xc20] ;  /* 0x00030800ff777b82 */ /* 0x000f220000000800 */
[----:B--2---:R-:W-:-:S02]  /*c500*/  IDP.2A.HI.S16.S8 R83, R83, UR7, R112 ;  /* 0x0000000753537c26 */ /* 0x004fc40008003670 */
[----:B------:R2:W5:Y:S04]  /*c510*/  LDS R112, [R121+0x4] ;  /* 0x0000040079707984 */ /* 0x0005680000000800 */
[----:B------:R-:W5:Y:S01]  /*c520*/  LDS R115, [R83+UR9] ;  /* 0x0000000953737984 */ /* 0x000f620008000800 */
[----:B0-----:R-:W-:Y:S01]  /*c530*/  IDP.2A.LO.S16.S8 R85, R109, UR6, R118 ;  /* 0x000000066d557c26 */ /* 0x001fe20008001676 */
[----:B--2---:R-:W-:-:S04]  /*c540*/  LOP3.LUT R121, R111, 0x80008000, RZ, 0xfc, !PT ;  /* 0x800080006f797812 */ /* 0x004fc800078efcff */
[----:B------:R-:W-:Y:S01]  /*c550*/  LDS R118, [R85+UR9] ;  /* 0x0000000955767984 */ /* 0x000fe20008000800 */
                                                                                                /* 0x000000796f7b7241 */
                                                                                                /* 0x000fe2000000807a */
[----:B-1----:R-:W-:Y:S01]  /*c570*/  IDP.2A.HI.S16.S8 R109, R109, UR7, R120 ;  /* 0x000000076d6d7c26 */ /* 0x002fe20008003678 */
                                                                                                /* 0x000000796f717241 */
                                                                                                /* 0x000fe4000000007a */
                                                                                                /* 0x000000796f797241 */
                                                                                                /* 0x000fe2000001007a */
[----:B----4-:R-:W-:Y:S02]  /*c5a0*/  IDP.2A.LO.S16.S8 R110, R110, UR6, R119 ;  /* 0x000000066e6e7c26 */ /* 0x010fe40008001677 */
[----:B------:R-:W0:Y:S04]  /*c5b0*/  LDS R119, [R109+UR9] ;  /* 0x000000096d777984 */ /* 0x000e280008000800 */
[----:B------:R3:W1:Y:S02]  /*c5c0*/  LDS R120, [R110+UR9] ;  /* 0x000000096e787984 */ /* 0x0006640008000800 */
[----:B---3--:R-:W-:-:S02]  /*c5d0*/  PRMT R110, R116, 0x5410, R117 ;  /* 0x00005410746e7816 */ /* 0x008fc40000000075 */
[----:B-----5:R-:W-:-:S03]  /*c5e0*/  LOP3.LUT R124, R112, 0x80008000, RZ, 0xfc, !PT ;  /* 0x80008000707c7812 */ /* 0x020fc600078efcff */
[----:B------:R-:W-:Y:S01]  /*c5f0*/  HADD2 R111, R110, -R123 ;  /* 0x8000007b6e6f7230 */ /* 0x000fe20000000000 */
                                                                                                /* 0x0000007c707a7241 */
                                                                                                /* 0x000fe4000000007d */
                                                                                                /* 0x0000007c707e7241 */
                                                                                                /* 0x000fe4000000807d */
                                                                                                /* 0x0000007c707c7241 */
                                                                                                /* 0x000fe4000001007d */
[----:B------:R-:W-:Y:S02]  /*c630*/  PRMT R112, R114, 0x5410, R115 ;  /* 0x0000541072707816 */ /* 0x000fe40000000073 */
[----:B------:R-:W-:Y:S02]  /*c640*/  PRMT R125, R116, 0x7632, R117 ;  /* 0x00007632747d7816 */ /* 0x000fe40000000075 */
[----:B------:R-:W-:-:S02]  /*c650*/  PRMT R115, R114, 0x7632, R115 ;  /* 0x0000763272737816 */ /* 0x000fc40000000073 */
[----:B------:R-:W-:Y:S02]  /*c660*/  HFMA2.MMA R112, R112, 1, 1, -R113 ;  /* 0x3c003c0070707835 */ /* 0x000fe40000100071 */
[----:B------:R-:W-:Y:S01]  /*c670*/  HFMA2.MMA R113, R125, 1, 1, -R126 ;  /* 0x3c003c007d717835 */ /* 0x000fe2000010007e */
[----:B------:R-:W-:Y:S01]  /*c680*/  HADD2 R115, R115, -R122 ;  /* 0x8000007a73737230 */ /* 0x000fe20000000000 */
[C-C-:B0-----:R-:W-:Y:S02]  /*c690*/  PRMT R110, R118.reuse, 0x5410, R119.reuse ;  /* 0x00005410766e7816 */ /* 0x141fe40000000077 */
[----:B------:R-:W-:Y:S02]  /*c6a0*/  PRMT R119, R118, 0x7632, R119 ;  /* 0x0000763276777816 */ /* 0x000fe40000000077 */
[C---:B-1----:R-:W-:Y:S02]  /*c6b0*/  PRMT R91, R120.reuse, 0x7610, R91 ;  /* 0x00007610785b7816 */ /* 0x042fe4000000005b */
[----:B------:R-:W-:Y:S01]  /*c6c0*/  HFMA2.MMA R110, R110, 1, 1, -R121 ;  /* 0x3c003c006e6e7835 */ /* 0x000fe20000100079 */
                                                                                                /* 0x0000006f70757241 */
                                                                                                /* 0x000fe200000003ff */
[----:B------:R-:W-:Y:S01]  /*c6e0*/  HADD2 R114, R119, -R124 ;  /* 0x8000007c77727230 */ /* 0x000fe20000000000 */
[----:B------:R-:W-:-:S02]  /*c6f0*/  PRMT R120, R120, 0x7632, R91 ;  /* 0x0000763278787816 */ /* 0x000fc4000000005b */
                                                                                                /* 0x0000007173777241 */
                                                                                                /* 0x000fe400000003ff */
                                                                                                /* 0x0000007872767241 */
                                                                                                /* 0x000fc600000003ff */
                                                                                                /* 0x0000005b6e747241 */
                                                                                                /* 0x000fe400000003ff */
[----:B------:R-:W-:Y:S01]  /*c730*/  IMAD R123, R118, 0x10, R119 ;  /* 0x00000010767b7824 */ /* 0x000fe200078e0277 */
                                                                                                /* 0x0000007173777242 */
                                                                                                /* 0x000fe400000017ff */
[----:B------:R-:W-:Y:S01]  /*c750*/  IMAD R116, R116, 0x10, R117 ;  /* 0x0000001074747824 */ /* 0x000fe200078e0275 */
                                                                                                /* 0x0000006f70757242 */
                                                                                                /* 0x000fe200000017ff */
[----:B------:R-:W-:Y:S01]  /*c770*/  POPC R126, R123 ;  /* 0x0000007b007e7309 */ /* 0x000fe20000000000 */
                                                                                                /* 0x00000078727d7242 */
                                                                                                /* 0x000fe40000109777 */
                                                                                                /* 0x0000005b6e767242 */
                                                                                                /* 0x000fc40000109775 */
                                                                                                /* 0x00000071737c7241 */
                                                                                                /* 0x000fe40000001077 */
                                                                                                /* 0x00000078727f7241 */
                                                                                                /* 0x000fe2000000907d */
[----:B------:R-:W0:Y:S01]  /*c7c0*/  POPC R121, R116 ;  /* 0x0000007400797309 */ /* 0x000e220000000000 */
                                                                                                /* 0x0000006f70757241 */
                                                                                                /* 0x000fe40000001075 */
                                                                                                /* 0x0000005b6e7a7241 */
                                                                                                /* 0x000fe40000009076 */
                                                                                                /* 0x0000007f7c787242 */
                                                                                                /* 0x000fe400000017ff */
                                                                                                /* 0x0000007a75777242 */
                                                                                                /* 0x000fc400000017ff */
                                                                                                /* 0x0000007f7c7f7241 */
                                                                                                /* 0x000fe40000001078 */
                                                                                                /* 0x0000007a75757241 */
                                                                                                /* 0x000fe40000001077 */
                                                                                                /* 0x200000ff76767241 */
                                                                                                /* 0x000fe40000001077 */
                                                                                                /* 0x200000ff7d787241 */
                                                                                                /* 0x000fe20000001078 */
[----:B------:R-:W-:Y:S01]  /*c850*/  HFMA2.MMA R127, R127, R90, -RZ ;  /* 0x0000005a7f7f7235 */ /* 0x000fe200001000ff */
[----:B0-----:R-:W-:Y:S01]  /*c860*/  LOP3.LUT R121, R121, 0x1, RZ, 0xc0, !PT ;  /* 0x0000000179797812 */ /* 0x001fe200078ec0ff */
[----:B------:R-:W-:Y:S01]  /*c870*/  IMAD.SHL.U32 R118, R118, 0x2, RZ ;  /* 0x0000000276767824 */ /* 0x000fe200078e00ff */
[----:B------:R-:W-:Y:S01]  /*c880*/  LOP3.LUT R126, R126, 0x1, RZ, 0xc0, !PT ;  /* 0x000000017e7e7812 */ /* 0x000fe200078ec0ff */
[----:B------:R-:W-:Y:S01]  /*c890*/  HMUL2 R117, R117, R90 ;  /* 0x0000005a75757232 */ /* 0x000fe20000000000 */
[----:B------:R-:W-:-:S02]  /*c8a0*/  ISETP.NE.U32.AND P0, PT, R121, 0x1, PT ;  /* 0x000000017900780c */ /* 0x000fc40003f05070 */
[----:B------:R-:W-:Y:S02]  /*c8b0*/  LOP3.LUT R118, R118, 0x1e, RZ, 0xc0, !PT ;  /* 0x0000001e76767812 */ /* 0x000fe400078ec0ff */
[C---:B------:R-:W-:Y:S02]  /*c8c0*/  SEL R119, R101.reuse, 0xa820a820, !P0 ;  /* 0xa820a82065777807 */ /* 0x040fe40004000000 */
[----:B------:R-:W-:Y:S02]  /*c8d0*/  ISETP.NE.U32.AND P0, PT, R126, 0x1, PT ;  /* 0x000000017e00780c */ /* 0x000fe40003f05070 */
                                                                                                /* 0x4040007777747241 */
                                                                                                /* 0x000fe20000000074 */
[----:B------:R-:W-:Y:S01]  /*c8f0*/  IMAD.SHL.U32 R119, R120, 0x2, RZ ;  /* 0x0000000278777824 */ /* 0x000fe200078e00ff */
[----:B------:R-:W-:Y:S02]  /*c900*/  SEL R120, R101, 0xa820a820, !P0 ;  /* 0xa820a82065787807 */ /* 0x000fe40004000000 */
[----:B------:R-:W-:-:S02]  /*c910*/  HMNMX2 R127, |R127|, 65504, 65504, PT ;  /* 0x7bff7bff7f7f7840 */ /* 0x000fc40003800200 */
[----:B------:R-:W-:Y:S02]  /*c920*/  LOP3.LUT R122, R119, 0x1e, RZ, 0xc0, !PT ;  /* 0x0000001e777a7812 */ /* 0x000fe400078ec0ff */
                                                                                                /* 0x4040007878787241 */
                                                                                                /* 0x000fe4000000007b */
[----:B------:R-:W-:Y:S02]  /*c940*/  SHF.L.U32 R121, R35, R122, RZ ;  /* 0x0000007a23797219 */ /* 0x000fe400000006ff */
[----:B------:R-:W-:Y:S02]  /*c950*/  HMNMX2 R117, |R117|, 65504, 65504, PT ;  /* 0x7bff7bff75757840 */ /* 0x000fe40003800200 */
[----:B------:R-:W-:Y:S02]  /*c960*/  LOP3.LUT R122, R121, R120, RZ, 0xfc, !PT ;  /* 0x00000078797a7212 */ /* 0x000fe400078efcff */
[----:B------:R-:W-:-:S02]  /*c970*/  LOP3.LUT R121, R127, 0x80008000, RZ, 0xfc, !PT ;  /* 0x800080007f797812 */ /* 0x000fc400078efcff */
[----:B------:R-:W-:Y:S02]  /*c980*/  SHF.L.U32 R119, R35, R118, RZ ;  /* 0x0000007623777219 */ /* 0x000fe400000006ff */
                                                                                                /* 0x000000797f7c7241 */
                                                                                                /* 0x000fe4000000007a */
[----:B------:R-:W-:Y:S02]  /*c9a0*/  LOP3.LUT R116, R119, R116, RZ, 0xfc, !PT ;  /* 0x0000007477747212 */ /* 0x000fe400078efcff */
[----:B------:R-:W-:Y:S02]  /*c9b0*/  LOP3.LUT R118, R117, 0x80008000, RZ, 0xfc, !PT ;  /* 0x8000800075767812 */ /* 0x000fe400078efcff */
[----:B------:R-:W-:Y:S01]  /*c9c0*/  HFMA2.MMA R124, R115, 1, 1, R124 ;  /* 0x3c003c00737c7835 */ /* 0x000fe2000000007c */
[----:B------:R-:W-:Y:S02]  /*c9d0*/  ISETP.NE.AND P0, PT, R100, 0xf, PT ;  /* 0x0000000f6400780c */ /* 0x000fe40003f05270 */
                                                                                                /* 0x0000007675777241 */
                                                                                                /* 0x000fc40000000074 */
                                                                                                /* 0x0000007675787241 */
                                                                                                /* 0x000fe40000008074 */
                                                                                                /* 0x0000007675737241 */
                                                                                                /* 0x000fe20000010074 */
[----:B------:R-:W-:Y:S01]  /*ca10*/  HADD2 R112, R112, R119 ;  /* 0x0000007770707230 */ /* 0x000fe20000000000 */
                                                                                                /* 0x000000797f767241 */
                                                                                                /* 0x000fe2000000807a */
[----:B------:R-:W-:Y:S01]  /*ca30*/  HADD2 R111, R111, R120 ;  /* 0x000000786f6f7230 */ /* 0x000fe20000000000 */
                                                                                                /* 0x000000797f797241 */
                                                                                                /* 0x000fe4000001007a */
[----:B------:R-:W-:Y:S01]  /*ca50*/  HFMA2.MMA R110, R110, 1, 1, R115 ;  /* 0x3c003c006e6e7835 */ /* 0x000fe20000000073 */
[C-C-:B------:R-:W-:Y:S01]  /*ca60*/  PRMT R115, R112.reuse, 0x5410, R124.reuse ;  /* 0x0000541070737816 */ /* 0x140fe2000000007c */
[----:B------:R-:W-:Y:S01]  /*ca70*/  HADD2 R113, R113, R118 ;  /* 0x0000007671717230 */ /* 0x000fe20000000000 */
[----:B------:R-:W-:Y:S01]  /*ca80*/  PRMT R124, R112, 0x7632, R124 ;  /* 0x00007632707c7816 */ /* 0x000fe2000000007c */
[----:B------:R-:W-:Y:S01]  /*ca90*/  HFMA2.MMA R114, R114, 1, 1, R121 ;  /* 0x3c003c0072727835 */ /* 0x000fe20000000079 */
[----:B------:R-:W-:Y:S01]  /*caa0*/  LOP3.LUT R119, R116, 0xffff, RZ, 0xc0, !PT ;  /* 0x0000ffff74777812 */ /* 0x000fe200078ec0ff */
[----:B------:R0:W-:Y:S01]  /*cab0*/  STS [R82+UR9], R115 ;  /* 0x0000007352007988 */ /* 0x0001e20008000809 */
[----:B------:R-:W-:-:S02]  /*cac0*/  IMAD R112, R103, 0x18, R104 ;  /* 0x0000001867707824 */ /* 0x000fc400078e0268 */
[----:B------:R-:W-:Y:S01]  /*cad0*/  PRMT R119, R122, 0x1054, R119 ;  /* 0x000010547a777816 */ /* 0x000fe20000000077 */
[----:B------:R1:W-:Y:S04]  /*cae0*/  STS [R83+UR9], R124 ;  /* 0x0000007c53007988 */ /* 0x0003e80008000809 */
[C-C-:B0-----:R-:W-:Y:S02]  /*caf0*/  PRMT R82, R110.reuse, 0x5410, R114.reuse ;  /* 0x000054106e527816 */ /* 0x141fe40000000072 */
[----:B------:R-:W-:Y:S02]  /*cb00*/  PRMT R114, R110, 0x7632, R114 ;  /* 0x000076326e727816 */ /* 0x000fe40000000072 */
[C-C-:B-1----:R-:W-:Y:S02]  /*cb10*/  PRMT R83, R111.reuse, 0x5410, R113.reuse ;  /* 0x000054106f537816 */ /* 0x142fe40000000071 */
[----:B------:R-:W-:-:S03]  /*cb20*/  PRMT R113, R111, 0x7632, R113 ;  /* 0x000076326f717816 */ /* 0x000fc60000000071 */
[----:B------:R0:W-:Y:S04]  /*cb30*/  STS [R84+UR9], R83 ;  /* 0x0000005354007988 */ /* 0x0001e80008000809 */
        /* <DEDUP_REMOVED lines=12> */
[----:B------:R-:W2:Y:S06]  /*cc00*/  LDS R111, [R117+0x4] ;  /* 0x00000400756f7984 */ /* 0x000eac0000000800 */
        /* <DEDUP_REMOVED lines=12> */
[----:B--2---:R-:W-:Y:S01]  /*ccd0*/  LOP3.LUT R123, R111, 0x80008000, RZ, 0xfc, !PT ;  /* 0x800080006f7b7812 */ /* 0x004fe200078efcff */
[----:B------:R-:W2:Y:S05]  /*cce0*/  LDS R110, [R117] ;  /* 0x00000000756e7984 */ /* 0x000eaa0000000800 */
[----:B------:R-:W4:Y:S01]  /*ccf0*/  LDC R116, c[0x0][0xc3c] ;  /* 0x00030f00ff747b82 */ /* 0x000f220000000800 */
[----:B0-----:R-:W-:-:S02]  /*cd00*/  IDP.2A.HI.S16.S8 R83, R83, UR7, R112 ;  /* 0x0000000753537c26 */ /* 0x001fc40008003670 */
[----:B------:R-:W0:Y:S05]  /*cd10*/  LDS R112, [R117+0x8] ;  /* 0x0000080075707984 */ /* 0x000e2a0000000800 */
[----:B------:R-:W5:Y:S01]  /*cd20*/  LDC R113, c[0x0][0xc44] ;  /* 0x00031100ff717b82 */ /* 0x000f620000000800 */
[----:B-1----:R-:W-:Y:S02]  /*cd30*/  IDP.2A.LO.S16.S8 R84, R107, UR6, R114 ;  /* 0x000000066b547c26 */ /* 0x002fe40008001672 */
[----:B------:R-:W-:Y:S05]  /*cd40*/  LDS R114, [R83+UR9] ;  /* 0x0000000953727984 */ /* 0x000fea0008000800 */
[----:B------:R-:W1:Y:S01]  /*cd50*/  LDC R115, c[0x0][0xc48] ;  /* 0x00031200ff737b82 */ /* 0x000e620000000800 */
[----:B---3--:R-:W-:-:S05]  /*cd60*/  HSET2.BF.GE.AND R109, R34.H0_H0, R109, PT ;  /* 0x0000006d226d7233 */ /* 0x008fca0003806880 */
[----:B------:R-:W-:Y:S02]  /*cd70*/  HFMA2 R109, -R109, UR5.H0_H0, R26.H0_H0 ;  /* 0x200000056d6d7c31 */ /* 0x000fe4000804011a */
[----:B------:R-:W3:Y:S01]  /*cd80*/  LDC R118, c[0x0][0xc50] ;  /* 0x00031400ff767b82 */ /* 0x000ee20000000800 */
[----:B----4-:R-:W-:-:S05]  /*cd90*/  IDP.2A.HI.S16.S8 R107, R107, UR7, R116 ;  /* 0x000000076b6b7c26 */ /* 0x010fca0008003674 */
[----:B------:R-:W-:Y:S01]  /*cda0*/  LDS R116, [R107+UR9] ;  /* 0x000000096b747984 */ /* 0x000fe20008000800 */
[----:B-----5:R-:W-:-:S03]  /*cdb0*/  IDP.2A.LO.S16.S8 R85, R108, UR6, R113 ;  /* 0x000000066c557c26 */ /* 0x020fc60008001671 */
[----:B------:R-:W4:Y:S01]  /*cdc0*/  LDS R113, [R82+UR9] ;  /* 0x0000000952717984 */ /* 0x000f220008000800 */
[----:B--2---:R-:W-:-:S03]  /*cdd0*/  LOP3.LUT R121, R110, 0x80008000, RZ, 0xfc, !PT ;  /* 0x800080006e797812 */ /* 0x004fc600078efcff */
[----:B------:R-:W-:Y:S01]  /*cde0*/  LDS R117, [R85+UR9] ;  /* 0x0000000955757984 */ /* 0x000fe20008000800 */
[----:B-1----:R-:W-:-:S03]  /*cdf0*/  IDP.2A.HI.S16.S8 R108, R108, UR7, R115 ;  /* 0x000000076c6c7c26 */ /* 0x002fc60008003673 */
[----:B------:R-:W1:Y:S01]  /*ce00*/  LDS R115, [R84+UR9] ;  /* 0x0000000954737984 */ /* 0x000e620008000800 */
[----:B0-----:R-:W-:Y:S02]  /*ce10*/  LOP3.LUT R119, R112, 0xffff, RZ, 0xc0, !PT ;  /* 0x0000ffff70777812 */ /* 0x001fe400078ec0ff */
[----:B------:R-:W-:Y:S02]  /*ce20*/  SHF.R.U32.HI R124, RZ, 0x10, R112 ;  /* 0x00000010ff7c7819 */ /* 0x000fe40000011670 */
                                                                                                /* 0x000000796e707241 */
                                                                                                /* 0x000fe20000000077 */
[----:B---3--:R-:W-:Y:S01]  /*ce40*/  IDP.2A.LO.S16.S8 R109, R109, UR6, R118 ;  /* 0x000000066d6d7c26 */ /* 0x008fe20008001676 */
                                                                                                /* 0x000000796e7a7241 */
                                                                                                /* 0x000fe20000008077 */
[----:B------:R-:W0:Y:S01]  /*ce60*/  LDS R118, [R108+UR9] ;  /* 0x000000096c767984 */ /* 0x000e220008000800 */
                                                                                                /* 0x000000796e777241 */
                                                                                                /* 0x000fe40000010077 */
                                                                                                /* 0x0000007b6f797241 */
                                                                                                /* 0x000fe2000000007c */
[----:B------:R4:W2:Y:S01]  /*ce90*/  LDS R120, [R109+UR9] ;  /* 0x000000096d787984 */ /* 0x0008a20008000800 */
                                                                                                /* 0x0000007b6f7d7241 */
                                                                                                /* 0x000fc4000000807c */
                                                                                                /* 0x0000007b6f7b7241 */
                                                                                                /* 0x000fe4000001007c */
[C-C-:B----4-:R-:W-:Y:S02]  /*cec0*/  PRMT R109, R113.reuse, 0x5410, R114.reuse ;  /* 0x00005410716d7816 */ /* 0x150fe40000000072 */
[----:B------:R-:W-:-:S03]  /*ced0*/  PRMT R114, R113, 0x7632, R114 ;  /* 0x0000763271727816 */ /* 0x000fc60000000072 */
[----:B------:R-:W-:Y:S01]  /*cee0*/  HADD2 R110, R109, -R112 ;  /* 0x800000706d6e7230 */ /* 0x000fe20000000000 */
[C-C-:B-1----:R-:W-:Y:S02]  /*cef0*/  PRMT R111, R115.reuse, 0x5410, R116.reuse ;  /* 0x00005410736f7816 */ /* 0x142fe40000000074 */
[----:B------:R-:W-:-:S04]  /*cf00*/  PRMT R124, R115, 0x7632, R116 ;  /* 0x00007632737c7816 */ /* 0x000fc80000000074 */
[----:B------:R-:W-:Y:S01]  /*cf10*/  HFMA2.MMA R111, R111, 1, 1, -R122 ;  /* 0x3c003c006f6f7835 */ /* 0x000fe2000010007a */
[----:B------:R-:W-:Y:S01]  /*cf20*/  HADD2 R113, R124, -R125 ;  /* 0x8000007d7c717230 */ /* 0x000fe20000000000 */
[C-C-:B0-----:R-:W-:Y:S02]  /*cf30*/  PRMT R112, R117.reuse, 0x5410, R118.reuse ;  /* 0x0000541075707816 */ /* 0x141fe40000000076 */
[----:B------:R-:W-:Y:S02]  /*cf40*/  PRMT R118, R117, 0x7632, R118 ;  /* 0x0000763275767816 */ /* 0x000fe40000000076 */
[----:B--2---:R-:W-:Y:S01]  /*cf50*/  PRMT R91, R120, 0x7610, R91 ;  /* 0x00007610785b7816 */ /* 0x004fe2000000005b */
[----:B------:R-:W-:Y:S01]  /*cf60*/  HADD2 R109, R112, -R119 ;  /* 0x80000077706d7230 */ /* 0x000fe20000000000 */
[----:B------:R-:W-:Y:S02]  /*cf70*/  HFMA2.MMA R112, R114, 1, 1, -R121 ;  /* 0x3c003c0072707835 */ /* 0x000fe40000100079 */
[----:B------:R-:W-:Y:S01]  /*cf80*/  HFMA2.MMA R114, R118, 1, 1, -R123 ;  /* 0x3c003c0076727835 */ /* 0x000fe2000010007b */
                                                                                                /* 0x0000006f6e747241 */
                                                                                                /* 0x000fc400000003ff */
                                                                                                /* 0x0000005b6d737241 */
                                                                                                /* 0x000fe400000003ff */
[----:B------:R-:W-:-:S03]  /*cfb0*/  PRMT R120, R120, 0x7632, R91 ;  /* 0x0000763278787816 */ /* 0x000fc6000000005b */
[----:B------:R-:W-:Y:S01]  /*cfc0*/  IMAD R115, R115, 0x10, R116 ;  /* 0x0000001073737824 */ /* 0x000fe200078e0274 */
                                                                                                /* 0x0000007170757241 */
                                                                                                /* 0x000fe400000003ff */
                                                                                                /* 0x0000007872747241 */
                                                                                                /* 0x000fe200000003ff */
[----:B------:R-:W0:Y:S04]  /*cff0*/  POPC R119, R115 ;  /* 0x0000007300777309 */ /* 0x000e280000000000 */
[----:B------:R-:W-:Y:S01]  /*d000*/  IMAD R121, R116, 0x10, R117 ;  /* 0x0000001074797824 */ /* 0x000fe200078e0275 */
                                                                                                /* 0x0000006f6e747242 */
                                                                                                /* 0x000fe400000017ff */
                                                                                                /* 0x0000007170757242 */
                                                                                                /* 0x000fe200000017ff */
[----:B------:R-:W1:Y:S01]  /*d030*/  POPC R126, R121 ;  /* 0x00000079007e7309 */ /* 0x000e620000000000 */
                                                                                                /* 0x0000005b6d767242 */
                                                                                                /* 0x000fc40000109774 */
                                                                                                /* 0x00000078727b7242 */
                                                                                                /* 0x000fe40000109775 */
                                                                                                /* 0x00000071707a7241 */
                                                                                                /* 0x000fe40000001075 */
                                                                                                /* 0x0000006f6e747241 */
                                                                                                /* 0x000fe40000001074 */
                                                                                                /* 0x0000005b6d757241 */
                                                                                                /* 0x000fe40000009076 */
                                                                                                /* 0x00000078727d7241 */
                                                                                                /* 0x000fe4000000907b */
[----:B0-----:R-:W-:-:S02]  /*d0a0*/  LOP3.LUT R120, R119, 0x1, RZ, 0xc0, !PT ;  /* 0x0000000177787812 */ /* 0x001fc400078ec0ff */
                                                                                                /* 0x0000007574777242 */
                                                                                                /* 0x000fe400000017ff */
                                                                                                /* 0x0000007d7a7c7242 */
                                                                                                /* 0x000fe400000017ff */
                                                                                                /* 0x200000ff76767241 */
                                                                                                /* 0x000fe40000001077 */
                                                                                                /* 0x0000007d7a7d7241 */
                                                                                                /* 0x000fe4000000107c */
                                                                                                /* 0x0000007574757241 */
                                                                                                /* 0x000fe20000001077 */
[----:B------:R-:W-:Y:S01]  /*d100*/  IMAD.SHL.U32 R118, R118, 0x2, RZ ;  /* 0x0000000276767824 */ /* 0x000fe200078e00ff */
                                                                                                /* 0x200000ff7b7b7241 */
                                                                                                /* 0x000fc4000000107c */
[----:B------:R-:W-:Y:S01]  /*d120*/  ISETP.NE.U32.AND P0, PT, R120, 0x1, PT ;  /* 0x000000017800780c */ /* 0x000fe20003f05070 */
[----:B------:R-:W-:Y:S01]  /*d130*/  HMUL2 R117, R117, R90 ;  /* 0x0000005a75757232 */ /* 0x000fe20000000000 */
[----:B-1----:R-:W-:Y:S01]  /*d140*/  LOP3.LUT R126, R126, 0x1, RZ, 0xc0, !PT ;  /* 0x000000017e7e7812 */ /* 0x002fe200078ec0ff */
[----:B------:R-:W-:Y:S01]  /*d150*/  IMAD.SHL.U32 R123, R123, 0x2, RZ ;  /* 0x000000027b7b7824 */ /* 0x000fe200078e00ff */
[----:B------:R-:W-:Y:S01]  /*d160*/  SEL R116, R101, 0xa820a820, !P0 ;  /* 0xa820a82065747807 */ /* 0x000fe20004000000 */
[----:B------:R-:W-:Y:S01]  /*d170*/  HFMA2.MMA R125, R125, R90, -RZ ;  /* 0x0000005a7d7d7235 */ /* 0x000fe200001000ff */
[----:B------:R-:W-:Y:S02]  /*d180*/  ISETP.NE.U32.AND P0, PT, R126, 0x1, PT ;  /* 0x000000017e00780c */ /* 0x000fe40003f05070 */
[----:B------:R-:W-:Y:S02]  /*d190*/  LOP3.LUT R118, R118, 0x1e, RZ, 0xc0, !PT ;  /* 0x0000001e76767812 */ /* 0x000fe400078ec0ff */
                                                                                                /* 0x4040007474737241 */
                                                                                                /* 0x000fc40000000073 */
[----:B------:R-:W-:Y:S02]  /*d1b0*/  SEL R116, R101, 0xa820a820, !P0 ;  /* 0xa820a82065747807 */ /* 0x000fe40004000000 */
[----:B------:R-:W-:Y:S02]  /*d1c0*/  HMNMX2 R117, |R117|, 65504, 65504, PT ;  /* 0x7bff7bff75757840 */ /* 0x000fe40003800200 */
[----:B------:R-:W-:Y:S02]  /*d1d0*/  LOP3.LUT R120, R123, 0x1e, RZ, 0xc0, !PT ;  /* 0x0000001e7b787812 */ /* 0x000fe400078ec0ff */
[C---:B------:R-:W-:Y:S02]  /*d1e0*/  SHF.L.U32 R118, R35.reuse, R118, RZ ;  /* 0x0000007623767219 */ /* 0x040fe400000006ff */
                                                                                                /* 0x4040007474747241 */
                                                                                                /* 0x000fe40000000079 */
[----:B------:R-:W-:-:S02]  /*d200*/  SHF.L.U32 R119, R35, R120, RZ ;  /* 0x0000007823777219 */ /* 0x000fc400000006ff */
[----:B------:R-:W-:Y:S02]  /*d210*/  LOP3.LUT R118, R118, R115, RZ, 0xfc, !PT ;  /* 0x0000007376767212 */ /* 0x000fe400078efcff */
[----:B------:R-:W-:Y:S02]  /*d220*/  HMNMX2 R125, |R125|, 65504, 65504, PT ;  /* 0x7bff7bff7d7d7840 */ /* 0x000fe40003800200 */
[----:B------:R-:W-:Y:S02]  /*d230*/  LOP3.LUT R115, R117, 0x80008000, RZ, 0xfc, !PT ;  /* 0x8000800075737812 */ /* 0x000fe400078efcff */
[----:B------:R-:W-:Y:S02]  /*d240*/  LOP3.LUT R120, R119, R116, RZ, 0xfc, !PT ;  /* 0x0000007477787212 */ /* 0x000fe400078efcff */
                                                                                                /* 0x0000007375747241 */
                                                                                                /* 0x000fe40000008076 */
[----:B------:R-:W-:-:S02]  /*d260*/  LOP3.LUT R121, R125, 0x80008000, RZ, 0xfc, !PT ;  /* 0x800080007d797812 */ /* 0x000fc400078efcff */
                                                                                                /* 0x0000007375777241 */
                                                                                                /* 0x000fe40000000076 */
                                                                                                /* 0x000000797d7b7241 */
                                                                                                /* 0x000fe20000000078 */
[----:B------:R-:W-:Y:S01]  /*d290*/  HFMA2.MMA R111, R111, 1, 1, R116 ;  /* 0x3c003c006f6f7835 */ /* 0x000fe20000000074 */
                                                                                                /* 0x000000797d747241 */
                                                                                                /* 0x000fe20000008078 */
[----:B------:R-:W-:Y:S01]  /*d2b0*/  HADD2 R119, R110, R119 ;  /* 0x000000776e777230 */ /* 0x000fe20000000000 */
                                                                                                /* 0x00000073756e7241 */
                                                                                                /* 0x000fe20000010076 */
[----:B------:R-:W-:Y:S01]  /*d2d0*/  HADD2 R112, R112, R123 ;  /* 0x0000007b70707230 */ /* 0x000fe20000000000 */
                                                                                                /* 0x000000797d797241 */
                                                                                                /* 0x000fe20000010078 */
[----:B------:R-:W-:Y:S01]  /*d2f0*/  HADD2 R113, R113, R116 ;  /* 0x0000007471717230 */ /* 0x000fe20000000000 */
[----:B------:R-:W-:-:S02]  /*d300*/  LOP3.LUT R115, R118, 0xffff, RZ, 0xc0, !PT ;  /* 0x0000ffff76737812 */ /* 0x000fc400078ec0ff */
[----:B------:R-:W-:Y:S01]  /*d310*/  HFMA2.MMA R109, R109, 1, 1, R110 ;  /* 0x3c003c006d6d7835 */ /* 0x000fe2000000006e */
[----:B------:R-:W-:Y:S01]  /*d320*/  ISETP.NE.AND P0, PT, R100, 0x10, PT ;  /* 0x000000106400780c */ /* 0x000fe20003f05270 */
[----:B------:R-:W-:Y:S01]  /*d330*/  HFMA2.MMA R114, R114, 1, 1, R121 ;  /* 0x3c003c0072727835 */ /* 0x000fe20000000079 */
[----:B------:R-:W-:Y:S01]  /*d340*/  PRMT R120, R120, 0x1054, R115 ;  /* 0x0000105478787816 */ /* 0x000fe20000000073 */
[----:B------:R-:W-:Y:S01]  /*d350*/  IMAD.SHL.U32 R121, R106, 0x4, RZ ;  /* 0x000000046a797824 */ /* 0x000fe200078e00ff */
[C-C-:B------:R-:W-:Y:S02]  /*d360*/  PRMT R115, R119.reuse, 0x5410, R112.reuse ;  /* 0x0000541077737816 */ /* 0x140fe40000000070 */
[----:B------:R-:W-:Y:S01]  /*d370*/  PRMT R112, R119, 0x7632, R112 ;  /* 0x0000763277707816 */ /* 0x000fe20000000070 */
[----:B------:R-:W-:Y:S02]  /*d380*/  IMAD.IADD R110, R121, 0x1, R34 ;  /* 0x00000001796e7824 */ /* 0x000fe400078e0222 */
[----:B------:R0:W-:Y:S02]  /*d390*/  STS [R82+UR9], R115 ;  /* 0x0000007352007988 */ /* 0x0001e40008000809 */
[----:B------:R-:W-:-:S02]  /*d3a0*/  IMAD R110, R110, 0xc, R31 ;  /* 0x0000000c6e6e7824 */ /* 0x000fc400078e021f */
[----:B------:R1:W-:Y:S01]  /*d3b0*/  STS [R83+UR9], R112 ;  /* 0x0000007053007988 */ /* 0x0003e20008000809 */
        /* <DEDUP_REMOVED lines=14> */
[----:B------:R-:W1:Y:S04]  /*d4a0*/  LDS R111, [R27+0x8] ;  /* 0x000008001b6f7984 */ /* 0x000e680000000800 */
[----:B------:R-:W2:Y:S03]  /*d4b0*/  LDS R110, [R27+0x4] ;  /* 0x000004001b6e7984 */ /* 0x000ea60000000800 */
[----:B------:R-:W3:Y:S01]  /*d4c0*/  LDC R82, c[0x0][0xc58] ;  /* 0x00031600ff527b82 */ /* 0x000ee20000000800 */
[----:B------:R-:W4:Y:S07]  /*d4d0*/  LDS R109, [R27] ;  /* 0x000000001b6d7984 */ /* 0x000f2e0000000800 */
[----:B------:R-:W5:Y:S08]  /*d4e0*/  LDC R107, c[0x0][0xc64] ;  /* 0x00031900ff6b7b82 */ /* 0x000f700000000800 */
[----:B------:R-:W2:Y:S01]  /*d4f0*/  LDC R108, c[0x0][0xc5c] ;  /* 0x00031700ff6c7b82 */ /* 0x000ea20000000800 */
[----:B0-----:R-:W-:-:S05]  /*d500*/  HSET2.BF.GE.AND R84, R34.H0_H0, R84, PT ;  /* 0x0000005422547233 */ /* 0x001fca0003806880 */
[----:B------:R-:W-:Y:S02]  /*d510*/  HFMA2 R85, -R84, UR5.H0_H0, R26.H0_H0 ;  /* 0x2000000554557c31 */ /* 0x000fe4000804011a */
[----:B------:R-:W0:Y:S01]  /*d520*/  LDC R112, c[0x0][0xc60] ;  /* 0x00031800ff707b82 */ /* 0x000e220000000800 */
[----:B---3--:R-:W-:-:S05]  /*d530*/  HSET2.BF.GE.AND R82, R34.H0_H0, R82, PT ;  /* 0x0000005222527233 */ /* 0x008fca0003806880 */
[----:B------:R-:W-:Y:S02]  /*d540*/  HFMA2 R83, -R82, UR5.H0_H0, R26.H0_H0 ;  /* 0x2000000552537c31 */ /* 0x000fe4000804011a */
[----:B------:R-:W3:Y:S01]  /*d550*/  LDC R116, c[0x0][0xc74] ;  /* 0x00031d00ff747b82 */ /* 0x000ee20000000800 */
[----:B-----5:R-:W-:Y:S02]  /*d560*/  HSET2.BF.GE.AND R84, R34.H0_H0, R107, PT ;  /* 0x0000006b22547233 */ /* 0x020fe40003806880 */
[----:B-1----:R-:W-:-:S03]  /*d570*/  SHF.R.U32.HI R119, RZ, 0x10, R111 ;  /* 0x00000010ff777819 */ /* 0x002fc6000001166f */
[----:B------:R-:W-:Y:S02]  /*d580*/  HFMA2 R107, -R84, UR5.H0_H0, R26.H0_H0 ;  /* 0x20000005546b7c31 */ /* 0x000fe4000804011a */
[----:B------:R-:W1:Y:S01]  /*d590*/  LDC R120, c[0x0][0xc78] ;  /* 0x00031e00ff787b82 */ /* 0x000e620000000800 */
[----:B--2---:R-:W-:-:S07]  /*d5a0*/  IDP.2A.LO.S16.S8 R82, R83, UR6, R108 ;  /* 0x0000000653527c26 */ /* 0x004fce000800166c */
[----:B------:R-:W2:Y:S01]  /*d5b0*/  LDC R114, c[0x0][0xc68] ;  /* 0x00031a00ff727b82 */ /* 0x000ea20000000800 */
[----:B0-----:R-:W-:Y:S02]  /*d5c0*/  IDP.2A.HI.S16.S8 R83, R83, UR7, R112 ;  /* 0x0000000753537c26 */ /* 0x001fe40008003670 */
[----:B------:R-:W-:Y:S04]  /*d5d0*/  LDS R112, [R82+UR9] ;  /* 0x0000000952707984 */ /* 0x000fe80008000800 */
[----:B------:R-:W0:Y:S01]  /*d5e0*/  LDS R113, [R83+UR9] ;  /* 0x0000000953717984 */ /* 0x000e220008000800 */
[----:B------:R-:W5:Y:S01]  /*d5f0*/  LDC R118, c[0x0][0xc6c] ;  /* 0x00031b00ff767b82 */ /* 0x000f620000000800 */
[----:B---3--:R-:W-:-:S05]  /*d600*/  IDP.2A.LO.S16.S8 R84, R85, UR6, R116 ;  /* 0x0000000655547c26 */ /* 0x008fca0008001674 */
[----:B------:R-:W-:Y:S01]  /*d610*/  LDS R116, [R84+UR9] ;  /* 0x0000000954747984 */ /* 0x000fe20008000800 */
[----:B-1----:R-:W-:Y:S01]  /*d620*/  IDP.2A.HI.S16.S8 R108, R85, UR7, R120 ;  /* 0x00000007556c7c26 */ /* 0x002fe20008003678 */
[----:B------:R-:W-:-:S04]  /*d630*/  LOP3.LUT R120, R110, 0x80008000, RZ, 0xfc, !PT ;  /* 0x800080006e787812 */ /* 0x000fc800078efcff */
[----:B------:R1:W3:Y:S01]  /*d640*/  LDS R117, [R108+UR9] ;  /* 0x000000096c757984 */ /* 0x0002e20008000800 */
                                                                                                /* 0x000000786e797241 */
                                                                                                /* 0x000fe20000000077 */
[C---:B--2---:R-:W-:Y:S01]  /*d660*/  IDP.2A.LO.S16.S8 R85, R107.reuse, UR6, R114 ;  /* 0x000000066b557c26 */ /* 0x044fe20008001672 */
                                                                                                /* 0x000000786e7a7241 */
                                                                                                /* 0x000fe40000008077 */
                                                                                                /* 0x000000786e777241 */
                                                                                                /* 0x000fe40000010077 */
[----:B------:R-:W-:Y:S01]  /*d690*/  LDS R114, [R85+UR9] ;  /* 0x0000000955727984 */ /* 0x000fe20008000800 */
[----:B-----5:R-:W-:Y:S01]  /*d6a0*/  IDP.2A.HI.S16.S8 R107, R107, UR7, R118 ;  /* 0x000000076b6b7c26 */ /* 0x020fe20008003676 */
[----:B------:R-:W-:Y:S02]  /*d6b0*/  LOP3.LUT R118, R111, 0xffff, RZ, 0xc0, !PT ;  /* 0x0000ffff6f767812 */ /* 0x000fe400078ec0ff */
[----:B----4-:R-:W-:-:S02]  /*d6c0*/  LOP3.LUT R111, R109, 0x80008000, RZ, 0xfc, !PT ;  /* 0x800080006d6f7812 */ /* 0x010fc400078efcff */
[----:B------:R-:W2:Y:S02]  /*d6d0*/  LDS R115, [R107+UR9] ;  /* 0x000000096b737984 */ /* 0x000ea40008000800 */
                                                                                                /* 0x0000006f6d6e7241 */
                                                                                                /* 0x000fe40000010076 */
                                                                                                /* 0x0000006f6d6c7241 */
                                                                                                /* 0x002fe40000000076 */
[----:B------:R-:W-:Y:S02]  /*d700*/  PRMT R110, R110, 0x5410, RZ ;  /* 0x000054106e6e7816 */ /* 0x000fe400000000ff */
[C-C-:B0-----:R-:W-:Y:S02]  /*d710*/  PRMT R123, R112.reuse, 0x5410, R113.reuse ;  /* 0x00005410707b7816 */ /* 0x141fe40000000071 */
[----:B------:R-:W-:-:S02]  /*d720*/  PRMT R120, R112, 0x7632, R113 ;  /* 0x0000763270787816 */ /* 0x000fc40000000071 */
                                                                                                /* 0x0000006f6d707241 */
                                                                                                /* 0x000fe20000008076 */
[----:B------:R-:W-:Y:S01]  /*d740*/  HADD2 R109, R123, -R108 ;  /* 0x8000006c7b6d7230 */ /* 0x000fe20000000000 */
[C-C-:B---3--:R-:W-:Y:S02]  /*d750*/  PRMT R113, R116.reuse, 0x5410, R117.reuse ;  /* 0x0000541074717816 */ /* 0x148fe40000000075 */
[----:B------:R-:W-:-:S04]  /*d760*/  PRMT R117, R116, 0x7632, R117 ;  /* 0x0000763274757816 */ /* 0x000fc80000000075 */
[----:B------:R-:W-:Y:S01]  /*d770*/  HFMA2.MMA R108, R113, 1, 1, -R110 ;  /* 0x3c003c00716c7835 */ /* 0x000fe2000010006e */
[----:B------:R-:W-:Y:S01]  /*d780*/  PRMT R110, R119, 0x5410, RZ ;  /* 0x00005410776e7816 */ /* 0x000fe200000000ff */
[----:B------:R-:W-:-:S04]  /*d790*/  HFMA2.MMA R113, R120, 1, 1, -R121 ;  /* 0x3c003c0078717835 */ /* 0x000fc80000100079 */
[----:B------:R-:W-:Y:S01]  /*d7a0*/  HADD2 R110, R117, -R110 ;  /* 0x8000006e756e7230 */ /* 0x000fe20000000000 */
[----:B--2---:R-:W-:-:S05]  /*d7b0*/  PRMT R111, R114, 0x5410, R115 ;  /* 0x00005410726f7816 */ /* 0x004fca0000000073 */
[----:B------:R-:W-:Y:S01]  /*d7c0*/  HADD2 R112, R111, -R112 ;  /* 0x800000706f707230 */ /* 0x000fe20000000000 */
[----:B------:R-:W-:Y:S02]  /*d7d0*/  PRMT R111, R114, 0x7632, R115 ;  /* 0x00007632726f7816 */ /* 0x000fe40000000073 */
                                                                                                /* 0x000000ff6c727241 */
                                                                                                /* 0x000fe400000003ff */
                                                                                                /* 0x000000706d737241 */
                                                                                                /* 0x000fe400000003ff */
[----:B------:R-:W-:-:S03]  /*d800*/  HFMA2.MMA R111, R111, 1, 1, -R122 ;  /* 0x3c003c006f6f7835 */ /* 0x000fc6000010007a */
[----:B------:R-:W-:Y:S01]  /*d810*/  IMAD R114, R114, 0x10, R115 ;  /* 0x0000001072727824 */ /* 0x000fe200078e0273 */
                                                                                                /* 0x000000ff6e737241 */
                                                                                                /* 0x000fc600000003ff */
[----:B------:R-:W0:Y:S03]  /*d830*/  POPC R116, R114 ;  /* 0x0000007200747309 */ /* 0x000e260000000000 */
                                                                                                /* 0x0000006f71767241 */
                                                                                                /* 0x000fe400000003ff */
                                                                                                /* 0x0000006f71787242 */
                                                                                                /* 0x000fc60000001769 */
[----:B------:R-:W-:Y:S01]  /*d860*/  IMAD R118, R115, 0x10, R118 ;  /* 0x0000001073767824 */ /* 0x000fe200078e0276 */
                                                                                                /* 0x000000706d737242 */
                                                                                                /* 0x000fe40000001769 */
                                                                                                /* 0x0000006f71777241 */
                                                                                                /* 0x000fe20000001078 */
[----:B------:R-:W1:Y:S01]  /*d890*/  POPC R121, R118 ;  /* 0x0000007600797309 */ /* 0x000e620000000000 */
                                                                                                /* 0x000000706d757241 */
                                                                                                /* 0x000fe40000001073 */
                                                                                                /* 0x0000006e77277242 */
                                                                                                /* 0x000fe40000001727 */
                                                                                                /* 0x0000006c75267242 */
                                                                                                /* 0x000fe40000001726 */
[----:B0-----:R-:W-:-:S02]  /*d8d0*/  LOP3.LUT R116, R116, 0x1, RZ, 0xc0, !PT ;  /* 0x0000000174747812 */ /* 0x001fc400078ec0ff */
                                                                                                /* 0x200000ff73737241 */
                                                                                                /* 0x000fe40000001026 */
[----:B------:R-:W-:Y:S02]  /*d8f0*/  ISETP.NE.U32.AND P0, PT, R116, 0x1, PT ;  /* 0x000000017400780c */ /* 0x000fe40003f05070 */
                                                                                                /* 0x0000006c75757241 */
                                                                                                /* 0x000fe20000001026 */
[----:B------:R-:W-:Y:S01]  /*d910*/  IMAD.SHL.U32 R115, R115, 0x2, RZ ;  /* 0x0000000273737824 */ /* 0x000fe200078e00ff */
                                                                                                /* 0x200000ff78787241 */
                                                                                                /* 0x000fe40000001027 */
[----:B-1----:R-:W-:Y:S01]  /*d930*/  LOP3.LUT R116, R121, 0x1, RZ, 0xc0, !PT ;  /* 0x0000000179747812 */ /* 0x002fe200078ec0ff */
[----:B------:R-:W-:Y:S01]  /*d940*/  HMUL2 R117, R117, R90 ;  /* 0x0000005a75757232 */ /* 0x000fe20000000000 */
                                                                                                /* 0x0000006e77797241 */
                                                                                                /* 0x000fe20000001027 */
[----:B------:R-:W-:Y:S01]  /*d960*/  IMAD.SHL.U32 R120, R120, 0x2, RZ ;  /* 0x0000000278787824 */ /* 0x000fe200078e00ff */
[----:B------:R-:W-:-:S02]  /*d970*/  SEL R119, R101, 0xa820a820, !P0 ;  /* 0xa820a82065777807 */ /* 0x000fc40004000000 */
[----:B------:R-:W-:Y:S02]  /*d980*/  ISETP.NE.U32.AND P0, PT, R116, 0x1, PT ;  /* 0x000000017400780c */ /* 0x000fe40003f05070 */
[----:B------:R-:W-:Y:S01]  /*d990*/  HFMA2.MMA R121, R121, R90, -RZ ;  /* 0x0000005a79797235 */ /* 0x000fe200001000ff */
[----:B------:R-:W-:Y:S02]  /*d9a0*/  LOP3.LUT R116, R115, 0x1e, RZ, 0xc0, !PT ;  /* 0x0000001e73747812 */ /* 0x000fe400078ec0ff */
                                                                                                /* 0x4040007777727241 */
                                                                                                /* 0x000fe40000000072 */
[----:B------:R-:W-:Y:S02]  /*d9c0*/  HMNMX2 R117, |R117|, 65504, 65504, PT ;  /* 0x7bff7bff75757840 */ /* 0x000fe40003800200 */
[----:B------:R-:W-:Y:S02]  /*d9d0*/  SHF.L.U32 R115, R35, R116, RZ ;  /* 0x0000007423737219 */ /* 0x000fe400000006ff */
[----:B------:R-:W-:-:S02]  /*d9e0*/  SEL R119, R101, 0xa820a820, !P0 ;  /* 0xa820a82065777807 */ /* 0x000fc40004000000 */
[----:B------:R-:W-:Y:S02]  /*d9f0*/  LOP3.LUT R120, R120, 0x1e, RZ, 0xc0, !PT ;  /* 0x0000001e78787812 */ /* 0x000fe400078ec0ff */
[----:B------:R-:W-:Y:S02]  /*da00*/  LOP3.LUT R114, R115, R114, RZ, 0xfc, !PT ;  /* 0x0000007273727212 */ /* 0x000fe400078efcff */
[----:B------:R-:W-:Y:S02]  /*da10*/  LOP3.LUT R115, R117, 0x80008000, RZ, 0xfc, !PT ;  /* 0x8000800075737812 */ /* 0x000fe400078efcff */
                                                                                                /* 0x4040007777767241 */
                                                                                                /* 0x000fe40000000076 */
[----:B------:R-:W-:Y:S02]  /*da30*/  HMNMX2 R121, |R121|, 65504, 65504, PT ;  /* 0x7bff7bff79797840 */ /* 0x000fe40003800200 */
[----:B------:R-:W-:-:S02]  /*da40*/  SHF.L.U32 R119, R35, R120, RZ ;  /* 0x0000007823777219 */ /* 0x000fc400000006ff */
                                                                                                /* 0x0000007375747241 */
                                                                                                /* 0x000fe40000000072 */
[----:B------:R-:W-:Y:S02]  /*da60*/  LOP3.LUT R118, R119, R118, RZ, 0xfc, !PT ;  /* 0x0000007677767212 */ /* 0x000fe400078efcff */
[----:B------:R-:W-:Y:S01]  /*da70*/  LOP3.LUT R120, R121, 0x80008000, RZ, 0xfc, !PT ;  /* 0x8000800079787812 */ /* 0x000fe200078efcff */
[----:B------:R-:W-:Y:S01]  /*da80*/  HADD2 R109, R109, R116 ;  /* 0x000000746d6d7230 */ /* 0x000fe20000000000 */
                                                                                                /* 0x0000007375777241 */
                                                                                                /* 0x000fe40000008072 */
                                                                                                /* 0x00000078797a7241 */
                                                                                                /* 0x000fe40000000076 */
                                                                                                /* 0x0000007879747241 */
                                                                                                /* 0x000fc40000008076 */
[----:B------:R-:W-:Y:S01]  /*dac0*/  LOP3.LUT R123, R114, 0xffff, RZ, 0xc0, !PT ;  /* 0x0000ffff727b7812 */ /* 0x000fe200078ec0ff */
[----:B------:R-:W-:Y:S01]  /*dad0*/  HADD2 R113, R113, R122 ;  /* 0x0000007a71717230 */ /* 0x000fe20000000000 */
[----:B------:R-:W-:Y:S01]  /*dae0*/  HFMA2.MMA R112, R112, 1, 1, R119 ;  /* 0x3c003c0070707835 */ /* 0x000fe20000000077 */
                                                                                                /* 0x0000007375737241 */
                                                                                                /* 0x000fe20000010072 */
[----:B------:R-:W-:Y:S01]  /*db00*/  HFMA2.MMA R111, R111, 1, 1, R116 ;  /* 0x3c003c006f6f7835 */ /* 0x000fe20000000074 */
                                                                                                /* 0x0000007879777241 */
                                                                                                /* 0x000fe40000010076 */
[----:B------:R-:W-:Y:S01]  /*db20*/  PRMT R125, R118, 0x1054, R123 ;  /* 0x00001054767d7816 */ /* 0x000fe2000000007b */
[----:B------:R-:W-:Y:S01]  /*db30*/  HADD2 R115, R108.H0_H0, R115.H0_H0 ;  /* 0x200000736c737230 */ /* 0x000fe20000000800 */
[----:B------:R-:W-:Y:S01]  /*db40*/  PRMT R123, R109, 0x5410, R113 ;  /* 0x000054106d7b7816 */ /* 0x000fe20000000071 */
[----:B------:R-:W-:Y:S01]  /*db50*/  HADD2 R119, R110.H0_H0, R119.H0_H0 ;  /* 0x200000776e777230 */ /* 0x000fe20000000800 */
[----:B------:R-:W-:-:S02]  /*db60*/  ISETP.NE.AND P0, PT, R100, 0x11, PT ;  /* 0x000000116400780c */ /* 0x000fc40003f05270 */
[----:B------:R-:W-:Y:S01]  /*db70*/  PRMT R113, R109, 0x7632, R113 ;  /* 0x000076326d717816 */ /* 0x000fe20000000071 */
[----:B------:R0:W-:Y:S01]  /*db80*/  STS [R82+UR9], R123 ;  /* 0x0000007b52007988 */ /* 0x0001e20008000809 */
[----:B------:R-:W-:-:S03]  /*db90*/  PRMT R115, R115, 0x5410, R119 ;  /* 0x0000541073737816 */ /* 0x000fc60000000077 */
        /* <DEDUP_REMOVED lines=9> */
[----:B------:R-:W-:Y:S06]  /*dc30*/  @!P0 BAR.SYNC 0x0 ;  /* 0x000000ff0000891d */ /* 0x000fec0000000000 */
[----:B------:R-:W-:-:S13]  /*dc40*/  ISETP.NE.AND P0, PT, R100, 0x11, PT ;  /* 0x000000116400780c */ /* 0x000fda0003f05270 */
[----:B-1----:R-:W-:Y:S05]  /*dc50*/  @!P0 BRA `(.L_x_35) ;  /* 0x000000a000888947 */ /* 0x002fea0003800000 */
[----:B------:R-:W0:Y:S01]  /*dc60*/  LDC R84, c[0x0][0xc7c] ;  /* 0x00031f00ff547b82 */ /* 0x000e220000000800 */
[----:B------:R-:W-:-:S05]  /*dc70*/  IMAD R85, R106, 0xc, R27 ;  /* 0x0000000c6a557824 */ /* 0x000fca00078e021b */
[----:B------:R-:W1:Y:S02]  /*dc80*/  LDS R112, [R85+0x8] ;  /* 0x0000080055707984 */ /* 0x000e640000000800 */
[----:B------:R-:W2:Y:S02]  /*dc90*/  LDC R107, c[0x0][0xc94] ;  /* 0x00032500ff6b7b82 */ /* 0x000ea40000000800 */
[----:B------:R-:W3:Y:S04]  /*dca0*/  LDS R111, [R85+0x4] ;  /* 0x00000400556f7984 */ /* 0x000ee80000000800 */
[----:B------:R-:W4:Y:S02]  /*dcb0*/  LDS R110, [R85] ;  /* 0x00000000556e7984 */ /* 0x000f240000000800 */
[----:B------:R-:W5:Y:S08]  /*dcc0*/  LDC R108, c[0x0][0xc88] ;  /* 0x00032200ff6c7b82 */ /* 0x000f700000000800 */
[----:B------:R-:W1:Y:S01]  /*dcd0*/  LDC.64 R82, c[0x0][0xc80] ;  /* 0x00032000ff527b82 */ /* 0x000e620000000a00 */
[----:B0-----:R-:W-:-:S05]  /*dce0*/  HSET2.BF.GE.AND R84, R34.H0_H0, R84, PT ;  /* 0x0000005422547233 */ /* 0x001fca0003806880 */
[----:B------:R-:W-:Y:S02]  /*dcf0*/  HFMA2 R84, -R84, UR5.H0_H0, R26.H0_H0 ;  /* 0x2000000554547c31 */ /* 0x000fe4000804011a */
[----:B------:R-:W0:Y:S01]  /*dd00*/  LDC R114, c[0x0][0xc98] ;  /* 0x00032600ff727b82 */ /* 0x000e220000000800 */
[----:B--2---:R-:W-:-:S05]  /*dd10*/  HSET2.BF.GE.AND R107, R34.H0_H0, R107, PT ;  /* 0x0000006b226b7233 */ /* 0x004fca0003806880 */
[----:B------:R-:W-:Y:S02]  /*dd20*/  HFMA2 R109, -R107, UR5.H0_H0, R26.H0_H0 ;  /* 0x200000056b6d7c31 */ /* 0x000fe4000804011a */
[----:B------:R-:W2:Y:S01]  /*dd30*/  LDC R116, c[0x0][0xc9c] ;  /* 0x00032700ff747b82 */ /* 0x000ea20000000800 */
[----:B-----5:R-:W-:-:S05]  /*dd40*/  HSET2.BF.GE.AND R107, R34.H0_H0, R108, PT ;  /* 0x0000006c226b7233 */ /* 0x020fca0003806880 */
[----:B------:R-:W-:Y:S01]  /*dd50*/  HFMA2 R108, -R107, UR5.H0_H0, R26.H0_H0 ;  /* 0x200000056b6c7c31 */ /* 0x000fe2000804011a */
[----:B-1----:R-:W-:Y:S01]  /*dd60*/  SHF.R.U32.HI R120, RZ, 0x10, R112 ;  /* 0x00000010ff787819 */ /* 0x002fe20000011670 */
[----:B------:R-:W1:Y:S01]  /*dd70*/  LDC R115, c[0x0][0xc8c] ;  /* 0x00032300ff737b82 */ /* 0x000e620000000800 */
[C---:B------:R-:W-:Y:S01]  /*dd80*/  IDP.2A.LO.S16.S8 R82, R84.reuse, UR6, R82 ;  /* 0x0000000654527c26 */ /* 0x040fe20008001652 */
[----:B---3--:R-:W-:Y:S01]  /*dd90*/  LOP3.LUT R121, R111, 0x80008000, RZ, 0xfc, !PT ;  /* 0x800080006f797812 */ /* 0x008fe200078efcff */
[----:B------:R-:W-:-:S03]  /*dda0*/  IDP.2A.HI.S16.S8 R83, R84, UR7, R83 ;  /* 0x0000000754537c26 */ /* 0x000fc60008003653 */
[----:B------:R-:W-:Y:S01]  /*ddb0*/  LDS R113, [R82+UR9] ;  /* 0x0000000952717984 */ /* 0x000fe20008000800 */
                                                                                                /* 0x000000796f7a7241 */
                                                                                                /* 0x000fe20000000078 */
[----:B------:R-:W3:Y:S01]  /*ddd0*/  LDC R119, c[0x0][0xc90] ;  /* 0x00032400ff777b82 */ /* 0x000ee20000000800 */
[----:B0-----:R-:W-:Y:S01]  /*dde0*/  IDP.2A.LO.S16.S8 R84, R109, UR6, R114 ;  /* 0x000000066d547c26 */ /* 0x001fe20008001672 */
                                                                                                /* 0x000000796f7b7241 */
                                                                                                /* 0x000fe20000008078 */
[----:B------:R-:W0:Y:S01]  /*de00*/  LDS R114, [R83+UR9] ;  /* 0x0000000953727984 */ /* 0x000e220008000800 */
                                                                                                /* 0x000000796f787241 */
                                                                                                /* 0x000fc60000010078 */
[----:B------:R-:W-:Y:S01]  /*de20*/  LDS R117, [R84+UR9] ;  /* 0x0000000954757984 */ /* 0x000fe20008000800 */
[----:B--2---:R-:W-:-:S05]  /*de30*/  IDP.2A.HI.S16.S8 R109, R109, UR7, R116 ;  /* 0x000000076d6d7c26 */ /* 0x004fca0008003674 */
[----:B------:R2:W5:Y:S01]  /*de40*/  LDS R118, [R109+UR9] ;  /* 0x000000096d767984 */ /* 0x0005620008000800 */
[----:B-1----:R-:W-:-:S05]  /*de50*/  IDP.2A.LO.S16.S8 R107, R108, UR6, R115 ;  /* 0x000000066c6b7c26 */ /* 0x002fca0008001673 */
[----:B------:R-:W-:Y:S01]  /*de60*/  LDS R115, [R107+UR9] ;  /* 0x000000096b737984 */ /* 0x000fe20008000800 */
[----:B---3--:R-:W-:Y:S01]  /*de70*/  IDP.2A.HI.S16.S8 R108, R108, UR7, R119 ;  /* 0x000000076c6c7c26 */ /* 0x008fe20008003677 */
[----:B------:R-:W-:Y:S02]  /*de80*/  LOP3.LUT R119, R112, 0xffff, RZ, 0xc0, !PT ;  /* 0x0000ffff70777812 */ /* 0x000fe400078ec0ff */
[----:B----4-:R-:W-:Y:S02]  /*de90*/  LOP3.LUT R112, R110, 0x80008000, RZ, 0xfc, !PT ;  /* 0x800080006e707812 */ /* 0x010fe400078efcff */
[----:B------:R-:W1:Y:S02]  /*dea0*/  LDS R116, [R108+UR9] ;  /* 0x000000096c747984 */ /* 0x000e640008000800 */
                                                                                                /* 0x000000706e6f7241 */
                                                                                                /* 0x000fe40000010077 */
                                                                                                /* 0x000000706e6d7241 */
                                                                                                /* 0x004fc40000000077 */
[C-C-:B0-----:R-:W-:Y:S02]  /*ded0*/  PRMT R124, R113.reuse, 0x5410, R114.reuse ;  /* 0x00005410717c7816 */ /* 0x141fe40000000072 */
[----:B------:R-:W-:Y:S02]  /*dee0*/  PRMT R121, R113, 0x7632, R114 ;  /* 0x0000763271797816 */ /* 0x000fe40000000072 */
[----:B------:R-:W-:Y:S02]  /*def0*/  PRMT R113, R111, 0x5410, RZ ;  /* 0x000054106f717816 */ /* 0x000fe400000000ff */
                                                                                                /* 0x000000706e6f7241 */
                                                                                                /* 0x000fe20000008077 */
[----:B------:R-:W-:Y:S01]  /*df10*/  HFMA2.MMA R110, R124, 1, 1, -R109 ;  /* 0x3c003c007c6e7835 */ /* 0x000fe2000010006d */
[----:B------:R-:W-:Y:S01]  /*df20*/  PRMT R112, R120, 0x5410, RZ ;  /* 0x0000541078707816 */ /* 0x000fe200000000ff */
[----:B------:R-:W-:Y:S01]  /*df30*/  HADD2 R122, R121, -R122 ;  /* 0x8000007a797a7230 */ /* 0x000fe20000000000 */
[----:B-----5:R-:W-:-:S02]  /*df40*/  PRMT R114, R117, 0x5410, R118 ;  /* 0x0000541075727816 */ /* 0x020fc40000000076 */
[----:B------:R-:W-:-:S03]  /*df50*/  PRMT R117, R117, 0x7632, R118 ;  /* 0x0000763275757816 */ /* 0x000fc60000000076 */
[----:B------:R-:W-:-:S03]  /*df60*/  HADD2 R109, R114, -R113 ;  /* 0x80000071726d7230 */ /* 0x000fc60000000000 */
[----:B------:R-:W-:Y:S01]  /*df70*/  HFMA2.MMA R112, R117, 1, 1, -R112 ;  /* 0x3c003c0075707835 */ /* 0x000fe20000100070 */
[C-C-:B-1----:R-:W-:Y:S02]  /*df80*/  PRMT R114, R115.reuse, 0x5410, R116.reuse ;  /* 0x0000541073727816 */ /* 0x142fe40000000074 */
[----:B------:R-:W-:-:S04]  /*df90*/  PRMT R116, R115, 0x7632, R116 ;  /* 0x0000763273747816 */ /* 0x000fc80000000074 */
[----:B------:R-:W-:Y:S01]  /*dfa0*/  HFMA2.MMA R111, R114, 1, 1, -R111 ;  /* 0x3c003c00726f7835 */ /* 0x000fe2000010006f */
                                                                                                /* 0x000000ff6d727241 */
                                                                                                /* 0x000fe200000003ff */
[----:B------:R-:W-:-:S05]  /*dfc0*/  HADD2 R113, R116, -R123 ;  /* 0x8000007b74717230 */ /* 0x000fca0000000000 */
                                                                                                /* 0x000000717a747241 */
                                                                                                /* 0x000fe400000003ff */
                                                                                                /* 0x000000717a767242 */
                                                                                                /* 0x000fe40000001769 */
                                                                                                /* 0x0000006f6e737241 */
                                                                                                /* 0x000fe400000003ff */
                                                                                                /* 0x000000717a777241 */
                                                                                                /* 0x000fc60000001076 */
[----:B------:R-:W-:Y:S01]  /*e010*/  IMAD R114, R114, 0x10, R115 ;  /* 0x0000001072727824 */ /* 0x000fe200078e0273 */
                                                                                                /* 0x000000ff70737241 */
                                                                                                /* 0x000fe400000003ff */
                                                                                                /* 0x0000007077297242 */
                                                                                                /* 0x000fe20000001729 */
[----:B------:R-:W0:Y:S02]  /*e040*/  POPC R117, R114 ;  /* 0x0000007200757309 */ /* 0x000e240000000000 */
[----:B------:R-:W-:Y:S01]  /*e050*/  IMAD R120, R115, 0x10, R116 ;  /* 0x0000001073787824 */ /* 0x000fe200078e0274 */
                                                                                                /* 0x0000006f6e737242 */
                                                                                                /* 0x000fe40000001769 */
                                                                                                /* 0x0000007077797241 */
                                                                                                /* 0x000fe40000001029 */
                                                                                                /* 0x0000006f6e747241 */
                                                                                                /* 0x000fe20000001073 */
[----:B------:R-:W1:Y:S01]  /*e090*/  POPC R123, R120 ;  /* 0x00000078007b7309 */ /* 0x000e620000000000 */
                                                                                                /* 0x200000ff76767241 */
                                                                                                /* 0x000fc40000001029 */
                                                                                                /* 0x0000006d74287242 */
                                                                                                /* 0x000fe20000001728 */
[----:B------:R-:W-:-:S03]  /*e0c0*/  HFMA2.MMA R121, R121, R90, -RZ ;  /* 0x0000005a79797235 */ /* 0x000fc600001000ff */
                                                                                                /* 0x200000ff73737241 */
                                                                                                /* 0x000fe40000001028 */
[----:B0-----:R-:W-:-:S03]  /*e0e0*/  LOP3.LUT R117, R117, 0x1, RZ, 0xc0, !PT ;  /* 0x0000000175757812 */ /* 0x001fc600078ec0ff */
[----:B------:R-:W-:Y:S01]  /*e0f0*/  IMAD.SHL.U32 R115, R115, 0x2, RZ ;  /* 0x0000000273737824 */ /* 0x000fe200078e00ff */
[----:B------:R-:W-:Y:S02]  /*e100*/  ISETP.NE.U32.AND P0, PT, R117, 0x1, PT ;  /* 0x000000017500780c */ /* 0x000fe40003f05070 */
                                                                                                /* 0x0000006d74757241 */
                                                                                                /* 0x000fe20000001028 */
[----:B------:R-:W-:Y:S01]  /*e120*/  IMAD.SHL.U32 R116, R118, 0x2, RZ ;  /* 0x0000000276747824 */ /* 0x000fe200078e00ff */
[----:B-1----:R-:W-:Y:S02]  /*e130*/  LOP3.LUT R123, R123, 0x1, RZ, 0xc0, !PT ;  /* 0x000000017b7b7812 */ /* 0x002fe400078ec0ff */
[----:B------:R-:W-:Y:S01]  /*e140*/  SEL R119, R101, 0xa820a820, !P0 ;  /* 0xa820a82065777807 */ /* 0x000fe20004000000 */
[----:B------:R-:W-:Y:S01]  /*e150*/  HMUL2 R117, R117, R90 ;  /* 0x0000005a75757232 */ /* 0x000fe20000000000 */
[----:B------:R-:W-:Y:S02]  /*e160*/  ISETP.NE.U32.AND P0, PT, R123, 0x1, PT ;  /* 0x000000017b00780c */ /* 0x000fe40003f05070 */
                                                                                                /* 0x4040007777727241 */
                                                                                                /* 0x000fc40000000072 */
[----:B------:R-:W-:Y:S02]  /*e180*/  SEL R119, R101, 0xa820a820, !P0 ;  /* 0xa820a82065777807 */ /* 0x000fe40004000000 */
[----:B------:R-:W-:Y:S02]  /*e190*/  LOP3.LUT R124, R116, 0x1e, RZ, 0xc0, !PT ;  /* 0x0000001e747c7812 */ /* 0x000fe400078ec0ff */
                                                                                                /* 0x4040007777777241 */
                                                                                                /* 0x000fe40000000078 */
[----:B------:R-:W-:Y:S02]  /*e1b0*/  HMNMX2 R120, |R121|, 65504, 65504, PT ;  /* 0x7bff7bff79787840 */ /* 0x000fe40003800200 */
[----:B------:R-:W-:Y:S02]  /*e1c0*/  SHF.L.U32 R124, R35, R124, RZ ;  /* 0x0000007c237c7219 */ /* 0x000fe400000006ff */
[----:B------:R-:W-:-:S02]  /*e1d0*/  LOP3.LUT R118, R115, 0x1e, RZ, 0xc0, !PT ;  /* 0x0000001e73767812 */ /* 0x000fc400078ec0ff */
[----:B------:R-:W-:Y:S02]  /*e1e0*/  LOP3.LUT R119, R124, R119, RZ, 0xfc, !PT ;  /* 0x000000777c777212 */ /* 0x000fe400078efcff */
[----:B------:R-:W-:Y:S02]  /*e1f0*/  LOP3.LUT R121, R120, 0x80008000, RZ, 0xfc, !PT ;  /* 0x8000800078797812 */ /* 0x000fe400078efcff */
[----:B------:R-:W-:Y:S02]  /*e200*/  HMNMX2 R116, |R117|, 65504, 65504, PT ;  /* 0x7bff7bff75747840 */ /* 0x000fe40003800200 */
[----:B------:R-:W-:Y:S02]  /*e210*/  SHF.L.U32 R115, R35, R118, RZ ;  /* 0x0000007623737219 */ /* 0x000fe400000006ff */
                                                                                                /* 0x00000079787b7241 */
                                                                                                /* 0x000fe40000000077 */
[----:B------:R-:W-:-:S02]  /*e230*/  LOP3.LUT R115, R115, R114, RZ, 0xfc, !PT ;  /* 0x0000007273737212 */ /* 0x000fc400078efcff */
[----:B------:R-:W-:Y:S02]  /*e240*/  LOP3.LUT R114, R116, 0x80008000, RZ, 0xfc, !PT ;  /* 0x8000800074727812 */ /* 0x000fe400078efcff */
[----:B------:R-:W-:Y:S01]  /*e250*/  HFMA2.MMA R123, R122, 1, 1, R123 ;  /* 0x3c003c007a7b7835 */ /* 0x000fe2000000007b */
                                                                                                /* 0x00000079787a7241 */
                                                                                                /* 0x000fe40000008077 */
                                                                                                /* 0x0000007274757241 */
                                                                                                /* 0x000fe40000000073 */
                                                                                                /* 0x0000007274767241 */
                                                                                                /* 0x000fe40000008073 */
                                                                                                /* 0x0000007274727241 */
                                                                                                /* 0x000fe20000010073 */
[----:B------:R-:W-:Y:S01]  /*e2a0*/  HADD2 R110, R110, R117 ;  /* 0x000000756e6e7230 */ /* 0x000fe20000000000 */
[----:B------:R-:W-:Y:S01]  /*e2b0*/  HFMA2.MMA R113, R113, 1, 1, R122 ;  /* 0x3c003c0071717835 */ /* 0x000fe2000000007a */
                                                                                                /* 0x0000007978797241 */
                                                                                                /* 0x000fe20000010077 */
[----:B------:R-:W-:Y:S01]  /*e2d0*/  HADD2 R111, R111, R118 ;  /* 0x000000766f6f7230 */ /* 0x000fe20000000000 */
[----:B------:R-:W-:Y:S01]  /*e2e0*/  ISETP.NE.AND P0, PT, R100, 0x12, PT ;  /* 0x000000126400780c */ /* 0x000fe20003f05270 */
[----:B------:R-:W-:Y:S01]  /*e2f0*/  HADD2 R114, R109.H0_H0, R114.H0_H0 ;  /* 0x200000726d727230 */ /* 0x000fe20000000800 */
[----:B------:R-:W-:Y:S01]  /*e300*/  PRMT R109, R110, 0x5410, R123 ;  /* 0x000054106e6d7816 */ /* 0x000fe2000000007b */
[----:B------:R-:W-:Y:S01]  /*e310*/  HADD2 R121, R112.H0_H0, R121.H0_H0 ;  /* 0x2000007970797230 */ /* 0x000fe20000000800 */
[----:B------:R-:W-:-:S02]  /*e320*/  LOP3.LUT R118, R115, 0xffff, RZ, 0xc0, !PT ;  /* 0x0000ffff73767812 */ /* 0x000fc400078ec0ff */
[----:B------:R-:W-:Y:S01]  /*e330*/  PRMT R123, R110, 0x7632, R123 ;  /* 0x000076326e7b7816 */ /* 0x000fe2000000007b */
[----:B------:R0:W-:Y:S01]  /*e340*/  STS [R82+UR9], R109 ;  /* 0x0000006d52007988 */ /* 0x0001e20008000809 */
[----:B------:R-:W-:Y:S02]  /*e350*/  PRMT R114, R114, 0x5410, R121 ;  /* 0x0000541072727816 */ /* 0x000fe40000000079 */
[----:B------:R-:W-:Y:S01]  /*e360*/  PRMT R118, R119, 0x1054, R118 ;  /* 0x0000105477767816 */ /* 0x000fe20000000076 */
        /* <DEDUP_REMOVED lines=12> */
[----:B------:R-:W-:-:S05]  /*e430*/  IMAD R107, R106, 0xc, R85 ;  /* 0x0000000c6a6b7824 */ /* 0x000fca00078e0255 */
[----:B------:R-:W1:Y:S02]  /*e440*/  LDS R113, [R107+0x8] ;  /* 0x000008006b717984 */ /* 0x000e640000000800 */
[----:B------:R-:W2:Y:S08]  /*e450*/  LDC R109, c[0x0][0xcb8] ;  /* 0x00032e00ff6d7b82 */ /* 0x000eb00000000800 */
[----:B------:R-:W3:Y:S08]  /*e460*/  LDC R112, c[0x0][0xcac] ;  /* 0x00032b00ff707b82 */ /* 0x000ef00000000800 */
[----:B------:R-:W4:Y:S01]  /*e470*/  LDC R111, c[0x0][0xca4] ;  /* 0x00032900ff6f7b82 */ /* 0x000f220000000800 */
[----:B0-----:R-:W-:-:S05]  /*e480*/  HSET2.BF.GE.AND R84, R34.H0_H0, R84, PT ;  /* 0x0000005422547233 */ /* 0x001fca0003806880 */
[----:B------:R-:W-:Y:S02]  /*e490*/  HFMA2 R108, -R84, UR5.H0_H0, R26.H0_H0 ;  /* 0x20000005546c7c31 */ /* 0x000fe4000804011a */
[----:B------:R-:W0:Y:S01]  /*e4a0*/  LDC R115, c[0x0][0xca8] ;  /* 0x00032a00ff737b82 */ /* 0x000e220000000800 */
[----:B--2---:R-:W-:-:S05]  /*e4b0*/  HSET2.BF.GE.AND R109, R34.H0_H0, R109, PT ;  /* 0x0000006d226d7233 */ /* 0x004fca0003806880 */
[----:B------:R-:W-:Y:S02]  /*e4c0*/  HFMA2 R110, -R109, UR5.H0_H0, R26.H0_H0 ;  /* 0x200000056d6e7c31 */ /* 0x000fe4000804011a */
[----:B------:R-:W2:Y:S01]  /*e4d0*/  LDC R117, c[0x0][0xcbc] ;  /* 0x00032f00ff757b82 */ /* 0x000ea20000000800 */
[----:B---3--:R-:W-:Y:S02]  /*e4e0*/  HSET2.BF.GE.AND R85, R34.H0_H0, R112, PT ;  /* 0x0000007022557233 */ /* 0x008fe40003806880 */
[----:B------:R-:W3:Y:S03]  /*e4f0*/  LDS R112, [R107+0x4] ;  /* 0x000004006b707984 */ /* 0x000ee60000000800 */
[----:B------:R-:W-:Y:S01]  /*e500*/  HFMA2 R109, -R85, UR5.H0_H0, R26.H0_H0 ;  /* 0x20000005556d7c31 */ /* 0x000fe2000804011a */
[----:B-1----:R-:W-:Y:S01]  /*e510*/  SHF.R.U32.HI R121, RZ, 0x10, R113 ;  /* 0x00000010ff797819 */ /* 0x002fe20000011671 */
[----:B------:R-:W1:Y:S01]  /*e520*/  LDC R119, c[0x0][0xcc0] ;  /* 0x00033000ff777b82 */ /* 0x000e620000000800 */
[C---:B----4-:R-:W-:Y:S01]  /*e530*/  IDP.2A.LO.S16.S8 R84, R108.reuse, UR6, R111 ;  /* 0x000000066c547c26 */ /* 0x050fe2000800166f */
[----:B------:R-:W-:Y:S01]  /*e540*/  LOP3.LUT R120, R113, 0xffff, RZ, 0xc0, !PT ;  /* 0x0000ffff71787812 */ /* 0x000fe200078ec0ff */
[----:B------:R-:W4:Y:S04]  /*e550*/  LDS R111, [R107] ;  /* 0x000000006b6f7984 */ /* 0x000f280000000800 */
[----:B------:R-:W-:Y:S01]  /*e560*/  LDS R114, [R84+UR9] ;  /* 0x0000000954727984 */ /* 0x000fe20008000800 */
[----:B------:R-:W5:Y:S01]  /*e570*/  LDC.64 R82, c[0x0][0xcb0] ;  /* 0x00032c00ff527b82 */ /* 0x000f620000000a00 */
[----:B0-----:R-:W-:-:S05]  /*e580*/  IDP.2A.HI.S16.S8 R108, R108, UR7, R115 ;  /* 0x000000076c6c7c26 */ /* 0x001fca0008003673 */
[----:B------:R-:W0:Y:S01]  /*e590*/  LDS R115, [R108+UR9] ;  /* 0x000000096c737984 */ /* 0x000e220008000800 */
[----:B--2---:R-:W-:-:S05]  /*e5a0*/  IDP.2A.LO.S16.S8 R85, R110, UR6, R117 ;  /* 0x000000066e557c26 */ /* 0x004fca0008001675 */
[----:B------:R-:W-:Y:S01]  /*e5b0*/  LDS R118, [R85+UR9] ;  /* 0x0000000955767984 */ /* 0x000fe20008000800 */
[----:B-1----:R-:W-:-:S05]  /*e5c0*/  IDP.2A.HI.S16.S8 R110, R110, UR7, R119 ;  /* 0x000000076e6e7c26 */ /* 0x002fca0008003677 */
[----:B------:R1:W2:Y:S01]  /*e5d0*/  LDS R119, [R110+UR9] ;  /* 0x000000096e777984 */ /* 0x0002a20008000800 */
[C---:B-----5:R-:W-:Y:S02]  /*e5e0*/  IDP.2A.LO.S16.S8 R82, R109.reuse, UR6, R82 ;  /* 0x000000066d527c26 */ /* 0x060fe40008001652 */
[----:B------:R-:W-:Y:S01]  /*e5f0*/  IDP.2A.HI.S16.S8 R83, R109, UR7, R83 ;  /* 0x000000076d537c26 */ /* 0x000fe20008003653 */
[----:B---3--:R-:W-:Y:S02]  /*e600*/  LOP3.LUT R122, R112, 0x80008000, RZ, 0xfc, !PT ;  /* 0x80008000707a7812 */ /* 0x008fe400078efcff */
[----:B------:R-:W-:Y:S02]  /*e610*/  LDS R116, [R82+UR9] ;  /* 0x0000000952747984 */ /* 0x000fe40008000800 */
                                                                                                /* 0x0000007a70717241 */
                                                                                                /* 0x000fe40000000079 */
[----:B------:R-:W3:Y:S01]  /*e630*/  LDS R117, [R83+UR9] ;  /* 0x0000000953757984 */ /* 0x000ee20008000800 */
                                                                                                /* 0x0000007a707b7241 */
                                                                                                /* 0x000fc40000008079 */
[----:B----4-:R-:W-:Y:S02]  /*e650*/  LOP3.LUT R109, R111, 0x80008000, RZ, 0xfc, !PT ;  /* 0x800080006f6d7812 */ /* 0x010fe400078efcff */
                                                                                                /* 0x0000007a70797241 */
                                                                                                /* 0x000fe40000010079 */
                                                                                                /* 0x0000006d6f707241 */
                                                                                                /* 0x000fe40000010078 */
                                                                                                /* 0x0000006d6f6e7241 */
                                                                                                /* 0x002fe40000000078 */
[----:B------:R-:W-:Y:S02]  /*e690*/  PRMT R112, R112, 0x5410, RZ ;  /* 0x0000541070707816 */ /* 0x000fe400000000ff */
[----:B0-----:R-:W-:-:S02]  /*e6a0*/  PRMT R125, R114, 0x5410, R115 ;  /* 0x00005410727d7816 */ /* 0x001fc40000000073 */
[----:B------:R-:W-:Y:S02]  /*e6b0*/  PRMT R122, R114, 0x7632, R115 ;  /* 0x00007632727a7816 */ /* 0x000fe40000000073 */
                                                                                                /* 0x0000006d6f727241 */
                                                                                                /* 0x000fe40000008078 */
[----:B------:R-:W-:Y:S01]  /*e6d0*/  HFMA2.MMA R110, R125, 1, 1, -R110 ;  /* 0x3c003c007d6e7835 */ /* 0x000fe2000010006e */
[----:B------:R-:W-:Y:S02]  /*e6e0*/  PRMT R111, R121, 0x5410, RZ ;  /* 0x00005410796f7816 */ /* 0x000fe400000000ff */
[C-C-:B--2---:R-:W-:Y:S02]  /*e6f0*/  PRMT R115, R118.reuse, 0x5410, R119.reuse ;  /* 0x0000541076737816 */ /* 0x144fe40000000077 */
[----:B------:R-:W-:-:S03]  /*e700*/  PRMT R124, R118, 0x7632, R119 ;  /* 0x00007632767c7816 */ /* 0x000fc60000000077 */
[----:B------:R-:W-:Y:S02]  /*e710*/  HADD2 R109, R115, -R112 ;  /* 0x80000070736d7230 */ /* 0x000fe40000000000 */
[----:B------:R-:W-:Y:S01]  /*e720*/  HADD2 R112, R122, -R113 ;  /* 0x800000717a707230 */ /* 0x000fe20000000000 */
[----:B------:R-:W-:Y:S01]  /*e730*/  HFMA2.MMA R111, R124, 1, 1, -R111 ;  /* 0x3c003c007c6f7835 */ /* 0x000fe2000010006f */
[C-C-:B---3--:R-:W-:Y:S02]  /*e740*/  PRMT R115, R116.reuse, 0x5410, R117.reuse ;  /* 0x0000541074737816 */ /* 0x148fe40000000075 */
[----:B------:R-:W-:-:S04]  /*e750*/  PRMT R118, R116, 0x7632, R117 ;  /* 0x0000763274767816 */ /* 0x000fc80000000075 */
[----:B------:R-:W-:Y:S01]  /*e760*/  HFMA2.MMA R114, R115, 1, 1, -R114 ;  /* 0x3c003c0073727835 */ /* 0x000fe20000100072 */
                                                                                                /* 0x000000ff6d737241 */
                                                                                                /* 0x000fe200000003ff */
[----:B------:R-:W-:-:S05]  /*e780*/  HADD2 R113, R118, -R123 ;  /* 0x8000007b76717230 */ /* 0x000fca0000000000 */
                                                                                                /* 0x0000007170757241 */
                                                                                                /* 0x000fe400000003ff */
                                                                                                /* 0x00000071707a7242 */
                                                                                                /* 0x000fe40000001769 */
                                                                                                /* 0x000000726e747241 */
                                                                                                /* 0x000fe400000003ff */
                                                                                                /* 0x00000071707c7241 */
                                                                                                /* 0x000fc6000000107a */
[----:B------:R-:W-:Y:S01]  /*e7d0*/  IMAD R115, R115, 0x10, R116 ;  /* 0x0000001073737824 */ /* 0x000fe200078e0274 */
                                                                                                /* 0x000000ff6f747241 */
                                                                                                /* 0x000fe400000003ff */
                                                                                                /* 0x0000006f7c2b7242 */
                                                                                                /* 0x000fe2000000172b */
[----:B------:R-:W0:Y:S02]  /*e800*/  POPC R118, R115 ;  /* 0x0000007300767309 */ /* 0x000e240000000000 */
[----:B------:R-:W-:Y:S01]  /*e810*/  IMAD R120, R116, 0x10, R117 ;  /* 0x0000001074787824 */ /* 0x000fe200078e0275 */
                                                                                                /* 0x000000726e757242 */
                                                                                                /* 0x000fe40000001769 */
                                                                                                /* 0x200000ff7a7a7241 */
                                                                                                /* 0x000fe4000000102b */
                                                                                                /* 0x000000726e747241 */
                                                                                                /* 0x000fe20000001075 */
[----:B------:R-:W1:Y:S02]  /*e850*/  POPC R121, R120 ;  /* 0x0000007800797309 */ /* 0x000e640000000000 */
[----:B------:R-:W-:Y:S01]  /*e860*/  IMAD.SHL.U32 R122, R122, 0x2, RZ ;  /* 0x000000027a7a7824 */ /* 0x000fe200078e00ff */
                                                                                                /* 0x0000006d742a7242 */
                                                                                                /* 0x000fc8000000172a */
                                                                                                /* 0x200000ff75757241 */
                                                                                                /* 0x000fe4000000102a */
[----:B0-----:R-:W-:Y:S02]  /*e890*/  LOP3.LUT R118, R118, 0x1, RZ, 0xc0, !PT ;  /* 0x0000000176767812 */ /* 0x001fe400078ec0ff */
                                                                                                /* 0x0000006d74777241 */
                                                                                                /* 0x000fe2000000102a */
[----:B------:R-:W-:Y:S01]  /*e8b0*/  IMAD.SHL.U32 R117, R117, 0x2, RZ ;  /* 0x0000000275757824 */ /* 0x000fe200078e00ff */
[----:B------:R-:W-:Y:S02]  /*e8c0*/  ISETP.NE.U32.AND P0, PT, R118, 0x1, PT ;  /* 0x000000017600780c */ /* 0x000fe40003f05070 */
[----:B-1----:R-:W-:Y:S01]  /*e8d0*/  LOP3.LUT R118, R121, 0x1, RZ, 0xc0, !PT ;  /* 0x0000000179767812 */ /* 0x002fe200078ec0ff */
[----:B------:R-:W-:Y:S01]  /*e8e0*/  HMUL2 R119, R119, R90 ;  /* 0x0000005a77777232 */ /* 0x000fe20000000000 */
                                                                                                /* 0x0000006f7c797241 */
                                                                                                /* 0x000fc4000000102b */
[----:B------:R-:W-:Y:S02]  /*e900*/  SEL R116, R101, 0xa820a820, !P0 ;  /* 0xa820a82065747807 */ /* 0x000fe40004000000 */
[----:B------:R-:W-:Y:S02]  /*e910*/  ISETP.NE.U32.AND P0, PT, R118, 0x1, PT ;  /* 0x000000017600780c */ /* 0x000fe40003f05070 */
[----:B------:R-:W-:Y:S01]  /*e920*/  HFMA2.MMA R121, R121, R90, -RZ ;  /* 0x0000005a79797235 */ /* 0x000fe200001000ff */
[----:B------:R-:W-:Y:S02]  /*e930*/  LOP3.LUT R118, R117, 0x1e, RZ, 0xc0, !PT ;  /* 0x0000001e75767812 */ /* 0x000fe400078ec0ff */
[----:B------:R-:W-:Y:S02]  /*e940*/  SEL R117, R101, 0xa820a820, !P0 ;  /* 0xa820a82065757807 */ /* 0x000fe40004000000 */
[----:B------:R-:W-:Y:S02]  /*e950*/  LOP3.LUT R124, R122, 0x1e, RZ, 0xc0, !PT ;  /* 0x0000001e7a7c7812 */ /* 0x000fe400078ec0ff */
                                                                                                /* 0x4040007474737241 */
                                                                                                /* 0x000fc40000000073 */
[----:B------:R-:W-:Y:S02]  /*e970*/  HMNMX2 R116, |R119|, 65504, 65504, PT ;  /* 0x7bff7bff77747840 */ /* 0x000fe40003800200 */
[C---:B------:R-:W-:Y:S02]  /*e980*/  SHF.L.U32 R118, R35.reuse, R118, RZ ;  /* 0x0000007623767219 */ /* 0x040fe400000006ff */
[----:B------:R-:W-:Y:S02]  /*e990*/  HMNMX2 R122, |R121|, 65504, 65504, PT ;  /* 0x7bff7bff797a7840 */ /* 0x000fe40003800200 */
                                                                                                /* 0x4040007575787241 */
                                                                                                /* 0x000fe40000000078 */
[----:B------:R-:W-:Y:S02]  /*e9b0*/  SHF.L.U32 R119, R35, R124, RZ ;  /* 0x0000007c23777219 */ /* 0x000fe400000006ff */
[----:B------:R-:W-:-:S02]  /*e9c0*/  LOP3.LUT R115, R118, R115, RZ, 0xfc, !PT ;  /* 0x0000007376737212 */ /* 0x000fc400078efcff */
[----:B------:R-:W-:Y:S02]  /*e9d0*/  LOP3.LUT R117, R116, 0x80008000, RZ, 0xfc, !PT ;  /* 0x8000800074757812 */ /* 0x000fe400078efcff */
[----:B------:R-:W-:Y:S02]  /*e9e0*/  LOP3.LUT R123, R119, R120, RZ, 0xfc, !PT ;  /* 0x00000078777b7212 */ /* 0x000fe400078efcff */
[----:B------:R-:W-:Y:S02]  /*e9f0*/  LOP3.LUT R118, R122, 0x80008000, RZ, 0xfc, !PT ;  /* 0x800080007a767812 */ /* 0x000fe400078efcff */
                                                                                                /* 0x0000007574777241 */
                                                                                                /* 0x000fe40000000073 */
                                                                                                /* 0x0000007574797241 */
                                                                                                /* 0x000fe40000008073 */
                                                                                                /* 0x000000767a7d7241 */
                                                                                                /* 0x000fe2000000007b */
[----:B------:R-:W-:Y:S01]  /*ea30*/  HADD2 R119, R110, R119 ;  /* 0x000000776e777230 */ /* 0x000fe20000000000 */
                                                                                                /* 0x000000767a787241 */
                                                                                                /* 0x000fc4000000807b */
                                                                                                /* 0x000000767a767241 */
                                                                                                /* 0x000fe2000001007b */
[----:B------:R-:W-:Y:S01]  /*ea60*/  HADD2 R112, R112, R125 ;  /* 0x0000007d70707230 */ /* 0x000fe20000000000 */
[----:B------:R-:W-:Y:S01]  /*ea70*/  HFMA2.MMA R114, R114, 1, 1, R121 ;  /* 0x3c003c0072727835 */ /* 0x000fe20000000079 */
                                                                                                /* 0x00000075746e7241 */
                                                                                                /* 0x000fe20000010073 */
[----:B------:R-:W-:Y:S01]  /*ea90*/  HFMA2.MMA R113, R113, 1, 1, R120 ;  /* 0x3c003c0071717835 */ /* 0x000fe20000000078 */
[----:B------:R-:W-:Y:S01]  /*eaa0*/  HADD2 R118, R111.H0_H0, R118.H0_H0 ;  /* 0x200000766f767230 */ /* 0x000fe20000000800 */
[----:B------:R-:W-:Y:S02]  /*eab0*/  PRMT R111, R119, 0x5410, R112 ;  /* 0x00005410776f7816 */ /* 0x000fe40000000070 */
[----:B------:R-:W-:Y:S01]  /*eac0*/  HADD2 R110, R109.H0_H0, R110.H0_H0 ;  /* 0x2000006e6d6e7230 */ /* 0x000fe20000000800 */
[----:B------:R-:W-:Y:S01]  /*ead0*/  ISETP.NE.AND P0, PT, R100, 0x13, PT ;  /* 0x000000136400780c */ /* 0x000fe20003f05270 */
[----:B------:R-:W-:Y:S01]  /*eae0*/  IMAD R109, R106, 0x18, R30 ;  /* 0x000000186a6d7824 */ /* 0x000fe200078e021e */
[----:B------:R-:W-:Y:S01]  /*eaf0*/  LOP3.LUT R124, R115, 0xffff, RZ, 0xc0, !PT ;  /* 0x0000ffff737c7812 */ /* 0x000fe200078ec0ff */
[----:B------:R0:W-:Y:S01]  /*eb00*/  STS [R84+UR9], R111 ;  /* 0x0000006f54007988 */ /* 0x0001e20008000809 */
[----:B------:R-:W-:-:S02]  /*eb10*/  PRMT R112, R119, 0x7632, R112 ;  /* 0x0000763277707816 */ /* 0x000fc40000000070 */
        /* <DEDUP_REMOVED lines=26> */
[----:B------:R-:W2:Y:S01]  /*ecc0*/  LDC.64 R84, c[0x0][0xce0] ;  /* 0x00033800ff547b82 */ /* 0x000ea20000000a00 */
[----:B-----5:R-:W-:-:S05]  /*ecd0*/  HSET2.BF.GE.AND R111, R34.H0_H0, R111, PT ;  /* 0x0000006f226f7233 */ /* 0x020fca0003806880 */
[----:B------:R-:W-:Y:S01]  /*ece0*/  HFMA2 R111, -R111, UR5.H0_H0, R26.H0_H0 ;  /* 0x200000056f6f7c31 */ /* 0x000fe2000804011a */
[----:B-1----:R-:W-:Y:S01]  /*ecf0*/  SHF.R.U32.HI R122, RZ, 0x10, R114 ;  /* 0x00000010ff7a7819 */ /* 0x002fe20000011672 */
[----:B------:R-:W1:Y:S01]  /*ed00*/  LDC R117, c[0x0][0xcd8] ;  /* 0x00033600ff757b82 */ /* 0x000e620000000800 */
[C---:B------:R-:W-:Y:S01]  /*ed10*/  IDP.2A.LO.S16.S8 R82, R108.reuse, UR6, R82 ;  /* 0x000000066c527c26 */ /* 0x040fe20008001652 */
[----:B---3--:R-:W-:Y:S01]  /*ed20*/  LOP3.LUT R121, R113, 0x80008000, RZ, 0xfc, !PT ;  /* 0x8000800071797812 */ /* 0x008fe200078efcff */
[----:B------:R-:W-:Y:S01]  /*ed30*/  IDP.2A.HI.S16.S8 R108, R108, UR7, R83 ;  /* 0x000000076c6c7c26 */ /* 0x000fe20008003653 */
[----:B------:R-:W-:Y:S02]  /*ed40*/  LOP3.LUT R119, R114, 0xffff, RZ, 0xc0, !PT ;  /* 0x0000ffff72777812 */ /* 0x000fe400078ec0ff */
[----:B----4-:R-:W-:Y:S01]  /*ed50*/  LOP3.LUT R114, R112, 0x80008000, RZ, 0xfc, !PT ;  /* 0x8000800070727812 */ /* 0x010fe200078efcff */
[----:B0-----:R-:W-:Y:S01]  /*ed60*/  IDP.2A.LO.S16.S8 R83, R110, UR6, R115 ;  /* 0x000000066e537c26 */ /* 0x001fe20008001673 */
[----:B------:R-:W-:Y:S01]  /*ed70*/  LDS R116, [R108+UR9] ;  /* 0x000000096c747984 */ /* 0x000fe20008000800 */
                                                                                                /* 0x00000079717b7241 */
                                                                                                /* 0x000fc4000000007a */
                                                                                                /* 0x00000079717c7241 */
                                                                                                /* 0x000fe2000000807a */
[----:B------:R-:W0:Y:S01]  /*eda0*/  LDS R115, [R82+UR9] ;  /* 0x0000000952737984 */ /* 0x000e220008000800 */
                                                                                                /* 0x0000007971797241 */
                                                                                                /* 0x000fe2000001007a */
[C---:B--2---:R-:W-:Y:S01]  /*edc0*/  IDP.2A.LO.S16.S8 R84, R111.reuse, UR6, R84 ;  /* 0x000000066f547c26 */ /* 0x044fe20008001654 */
                                                                                                /* 0x0000007270717241 */
                                                                                                /* 0x000fe20000008077 */
[----:B------:R-:W-:Y:S02]  /*ede0*/  IDP.2A.HI.S16.S8 R85, R111, UR7, R85 ;  /* 0x000000076f557c26 */ /* 0x000fe40008003655 */
[----:B------:R-:W-:Y:S01]  /*edf0*/  LDS R111, [R83+UR9] ;  /* 0x00000009536f7984 */ /* 0x000fe20008000800 */
[----:B-1----:R-:W-:-:S03]  /*ee00*/  IDP.2A.HI.S16.S8 R110, R110, UR7, R117 ;  /* 0x000000076e6e7c26 */ /* 0x002fc60008003675 */
[----:B------:R1:W-:Y:S04]  /*ee10*/  LDS R120, [R85+UR9] ;  /* 0x0000000955787984 */ /* 0x0003e80008000800 */
[----:B------:R-:W2:Y:S04]  /*ee20*/  LDS R117, [R84+UR9] ;  /* 0x0000000954757984 */ /* 0x000ea80008000800 */
[----:B------:R-:W3:Y:S01]  /*ee30*/  LDS R118, [R110+UR9] ;  /* 0x000000096e767984 */ /* 0x000ee20008000800 */
                                                                                                /* 0x0000007270557241 */
                                                                                                /* 0x002fe40000000077 */
[----:B0-----:R-:W-:-:S02]  /*ee50*/  PRMT R122, R115, 0x5410, R116 ;  /* 0x00005410737a7816 */ /* 0x001fc40000000074 */
[----:B------:R-:W-:Y:S02]  /*ee60*/  PRMT R126, R115, 0x7632, R116 ;  /* 0x00007632737e7816 */ /* 0x000fe40000000074 */
                                                                                                /* 0x0000007270737241 */
                                                                                                /* 0x000fe40000010077 */
[----:B------:R-:W-:Y:S02]  /*ee80*/  HFMA2.MMA R114, R122, 1, 1, -R85 ;  /* 0x3c003c007a727835 */ /* 0x000fe40000100055 */
[----:B------:R-:W-:Y:S02]  /*ee90*/  PRMT R115, R115, 0x5410, RZ ;  /* 0x0000541073737816 */ /* 0x000fe400000000ff */
[C-C-:B--2---:R-:W-:Y:S02]  /*eea0*/  PRMT R112, R117.reuse, 0x5410, R120.reuse ;  /* 0x0000541075707816 */ /* 0x144fe40000000078 */
[----:B------:R-:W-:-:S02]  /*eeb0*/  PRMT R120, R117, 0x7632, R120 ;  /* 0x0000763275787816 */ /* 0x000fc40000000078 */
[C-C-:B---3--:R-:W-:Y:S02]  /*eec0*/  PRMT R116, R111.reuse, 0x5410, R118.reuse ;  /* 0x000054106f747816 */ /* 0x148fe40000000076 */
[----:B------:R-:W-:Y:S01]  /*eed0*/  PRMT R125, R111, 0x7632, R118 ;  /* 0x000076326f7d7816 */ /* 0x000fe20000000076 */
[----:B------:R-:W-:Y:S01]  /*eee0*/  HFMA2.MMA R85, R112, 1, 1, -R115 ;  /* 0x3c003c0070557835 */ /* 0x000fe20000100073 */
[----:B------:R-:W-:Y:S01]  /*eef0*/  PRMT R115, R121, 0x5410, RZ ;  /* 0x0000541079737816 */ /* 0x000fe200000000ff */
[----:B------:R-:W-:Y:S02]  /*ef00*/  HADD2 R113, R116, -R113 ;  /* 0x8000007174717230 */ /* 0x000fe40000000000 */
[----:B------:R-:W-:Y:S01]  /*ef10*/  HADD2 R111, R126, -R123 ;  /* 0x8000007b7e6f7230 */ /* 0x000fe20000000000 */
[----:B------:R-:W-:Y:S01]  /*ef20*/  HFMA2.MMA R112, R125, 1, 1, -R124 ;  /* 0x3c003c007d707835 */ /* 0x000fe2000010007c */
[----:B------:R-:W-:Y:S01]  /*ef30*/  HADD2 R115, R120, -R115 ;  /* 0x8000007378737230 */ /* 0x000fe20000000000 */
                                                                                                /* 0x0000007172757241 */
                                                                                                /* 0x000fc600000003ff */
                                                                                                /* 0x000000ff55747241 */
                                                                                                /* 0x000fca00000003ff */
[----:B------:R-:W-:Y:S01]  /*ef60*/  IMAD R116, R116, 0x10, R117 ;  /* 0x0000001074747824 */ /* 0x000fe200078e0275 */
                                                                                                /* 0x000000706f767241 */
                                                                                                /* 0x000fe400000003ff */
                                                                                                /* 0x000000ff73757241 */
                                                                                                /* 0x000fe200000003ff */
[----:B------:R-:W0:Y:S01]  /*ef90*/  POPC R119, R116 ;  /* 0x0000007400777309 */ /* 0x000e220000000000 */
                                                                                                /* 0x000000706f7a7242 */
                                                                                                /* 0x000fc60000001769 */
[----:B------:R-:W-:Y:S01]  /*efb0*/  IMAD R120, R117, 0x10, R118 ;  /* 0x0000001075787824 */ /* 0x000fe200078e0276 */
                                                                                                /* 0x0000007172757242 */
                                                                                                /* 0x000fe40000001769 */
                                                                                                /* 0x000000706f7c7241 */
                                                                                                /* 0x000fe2000000107a */
[----:B------:R-:W1:Y:S01]  /*efe0*/  POPC R121, R120 ;  /* 0x0000007800797309 */ /* 0x000e620000000000 */
                                                                                                /* 0x0000007172767241 */
                                                                                                /* 0x000fe40000001075 */
                                                                                                /* 0x000000737c2d7242 */
                                                                                                /* 0x000fe4000000172d */
                                                                                                /* 0x00000055762c7242 */
                                                                                                /* 0x000fe4000000172c */
                                                                                                /* 0x200000ff7a7a7241 */
                                                                                                /* 0x000fc4000000102d */
[----:B0-----:R-:W-:Y:S02]  /*f030*/  LOP3.LUT R119, R119, 0x1, RZ, 0xc0, !PT ;  /* 0x0000000177777812 */ /* 0x001fe400078ec0ff */
                                                                                                /* 0x200000ff75757241 */
                                                                                                /* 0x000fe2000000102c */
[----:B------:R-:W-:Y:S01]  /*f050*/  IMAD.SHL.U32 R122, R122, 0x2, RZ ;  /* 0x000000027a7a7824 */ /* 0x000fe200078e00ff */
[----:B------:R-:W-:Y:S02]  /*f060*/  ISETP.NE.U32.AND P0, PT, R119, 0x1, PT ;  /* 0x000000017700780c */ /* 0x000fe40003f05070 */
                                                                                                /* 0x0000005576777241 */
                                                                                                /* 0x000fe2000000102c */
[----:B------:R-:W-:Y:S01]  /*f080*/  IMAD.SHL.U32 R117, R117, 0x2, RZ ;  /* 0x0000000275757824 */ /* 0x000fe200078e00ff */
[----:B-1----:R-:W-:Y:S02]  /*f090*/  LOP3.LUT R118, R121, 0x1, RZ, 0xc0, !PT ;  /* 0x0000000179767812 */ /* 0x002fe400078ec0ff */
                                                                                                /* 0x000000737c7b7241 */
                                                                                                /* 0x000fe2000000102d */
[----:B------:R-:W-:Y:S01]  /*f0b0*/  HMUL2 R119, R119, R90 ;  /* 0x0000005a77777232 */ /* 0x000fe20000000000 */
[----:B------:R-:W-:-:S02]  /*f0c0*/  SEL R121, R101, 0xa820a820, !P0 ;  /* 0xa820a82065797807 */ /* 0x000fc40004000000 */
[----:B------:R-:W-:Y:S02]  /*f0d0*/  ISETP.NE.U32.AND P0, PT, R118, 0x1, PT ;  /* 0x000000017600780c */ /* 0x000fe40003f05070 */
[----:B------:R-:W-:Y:S01]  /*f0e0*/  LOP3.LUT R118, R117, 0x1e, RZ, 0xc0, !PT ;  /* 0x0000001e75767812 */ /* 0x000fe200078ec0ff */
[----:B------:R-:W-:Y:S01]  /*f0f0*/  HFMA2.MMA R123, R123, R90, -RZ ;  /* 0x0000005a7b7b7235 */ /* 0x000fe200001000ff */
                                                                                                /* 0x4040007979747241 */
                                                                                                /* 0x000fe40000000074 */
[----:B------:R-:W-:Y:S02]  /*f110*/  SEL R121, R101, 0xa820a820, !P0 ;  /* 0xa820a82065797807 */ /* 0x000fe40004000000 */
[----:B------:R-:W-:Y:S02]  /*f120*/  HMNMX2 R119, |R119|, 65504, 65504, PT ;  /* 0x7bff7bff77777840 */ /* 0x000fe40003800200 */
[----:B------:R-:W-:-:S02]  /*f130*/  LOP3.LUT R122, R122, 0x1e, RZ, 0xc0, !PT ;  /* 0x0000001e7a7a7812 */ /* 0x000fc400078ec0ff */
[C---:B------:R-:W-:Y:S02]  /*f140*/  SHF.L.U32 R117, R35.reuse, R118, RZ ;  /* 0x0000007623757219 */ /* 0x040fe400000006ff */
                                                                                                /* 0x4040007979787241 */
                                                                                                /* 0x000fe40000000078 */
[----:B------:R-:W-:Y:S02]  /*f160*/  SHF.L.U32 R121, R35, R122, RZ ;  /* 0x0000007a23797219 */ /* 0x000fe400000006ff */
[----:B------:R-:W-:Y:S02]  /*f170*/  LOP3.LUT R116, R117, R116, RZ, 0xfc, !PT ;  /* 0x0000007475747212 */ /* 0x000fe400078efcff */
[----:B------:R-:W-:Y:S02]  /*f180*/  LOP3.LUT R117, R119, 0x80008000, RZ, 0xfc, !PT ;  /* 0x8000800077757812 */ /* 0x000fe400078efcff */
[----:B------:R-:W-:-:S02]  /*f190*/  HMNMX2 R123, |R123|, 65504, 65504, PT ;  /* 0x7bff7bff7b7b7840 */ /* 0x000fc40003800200 */
[----:B------:R-:W-:Y:S02]  /*f1a0*/  LOP3.LUT R120, R121, R120, RZ, 0xfc, !PT ;  /* 0x0000007879787212 */ /* 0x000fe400078efcff */
                                                                                                /* 0x0000007577797241 */
                                                                                                /* 0x000fe40000000074 */
[----:B------:R-:W-:Y:S02]  /*f1c0*/  LOP3.LUT R122, R123, 0x80008000, RZ, 0xfc, !PT ;  /* 0x800080007b7a7812 */ /* 0x000fe400078efcff */
                                                                                                /* 0x0000007577767241 */
                                                                                                /* 0x000fe20000008074 */
[----:B------:R-:W-:Y:S01]  /*f1e0*/  HADD2 R121, R114, R121 ;  /* 0x0000007972797230 */ /* 0x000fe20000000000 */
                                                                                                /* 0x0000007577727241 */
                                                                                                /* 0x000fe40000010074 */
                                                                                                /* 0x0000007a7b7c7241 */
                                                                                                /* 0x000fc40000000078 */
                                                                                                /* 0x0000007a7b757241 */
                                                                                                /* 0x000fe20000008078 */
[----:B------:R-:W-:Y:S01]  /*f220*/  HFMA2.MMA R113, R113, 1, 1, R118 ;  /* 0x3c003c0071717835 */ /* 0x000fe20000000076 */
                                                                                                /* 0x0000007a7b7a7241 */
                                                                                                /* 0x000fe20000010078 */
[----:B------:R-:W-:Y:S01]  /*f240*/  HADD2 R111, R111, R124 ;  /* 0x0000007c6f6f7230 */ /* 0x000fe20000000000 */
[----:B------:R-:W-:Y:S01]  /*f250*/  ISETP.NE.AND P0, PT, R100, 0x14, PT ;  /* 0x000000146400780c */ /* 0x000fe20003f05270 */
[----:B------:R-:W-:Y:S01]  /*f260*/  HADD2 R114, R85.H0_H0, R114.H0_H0 ;  /* 0x2000007255727230 */ /* 0x000fe20000000800 */
[----:B------:R-:W-:Y:S01]  /*f270*/  HFMA2.MMA R112, R112, 1, 1, R117 ;  /* 0x3c003c0070707835 */ /* 0x000fe20000000075 */
[----:B------:R-:W-:Y:S01]  /*f280*/  HADD2 R122, R115.H0_H0, R122.H0_H0 ;  /* 0x2000007a737a7230 */ /* 0x000fe20000000800 */
[C---:B------:R-:W-:Y:S02]  /*f290*/  PRMT R85, R121.reuse, 0x5410, R111 ;  /* 0x0000541079557816 */ /* 0x040fe4000000006f */
[----:B------:R-:W-:Y:S01]  /*f2a0*/  LOP3.LUT R125, R116, 0xffff, RZ, 0xc0, !PT ;  /* 0x0000ffff747d7812 */ /* 0x000fe200078ec0ff */
[----:B------:R-:W-:Y:S01]  /*f2b0*/  IMAD R116, R106, 0xc, R109 ;  /* 0x0000000c6a747824 */ /* 0x000fe200078e026d */
[----:B------:R-:W-:Y:S01]  /*f2c0*/  PRMT R111, R121, 0x7632, R111 ;  /* 0x00007632796f7816 */ /* 0x000fe2000000006f */
[----:B------:R0:W-:Y:S01]  /*f2d0*/  STS [R82+UR9], R85 ;  /* 0x0000005552007988 */ /* 0x0001e20008000809 */
[----:B------:R-:W-:-:S02]  /*f2e0*/  PRMT R114, R114, 0x5410, R122 ;  /* 0x0000541072727816 */ /* 0x000fc4000000007a */
        /* <DEDUP_REMOVED lines=13> */
[C---:B------:R-:W-:Y:S02]  /*f3c0*/  IMAD R107, R106.reuse, 0xc, R107 ;  /* 0x0000000c6a6b7824 */ /* 0x040fe400078e026b */
[----:B------:R-:W-:-:S03]  /*f3d0*/  IMAD R109, R106, 0x18, R109 ;  /* 0x000000186a6d7824 */ /* 0x000fc600078e026d */
[----:B------:R-:W1:Y:S02]  /*f3e0*/  LDS R113, [R107+0x8] ;  /* 0x000008006b717984 */ /* 0x000e640000000800 */
[----:B------:R-:W2:Y:S02]  /*f3f0*/  LDC R83, c[0x0][0xd00] ;  /* 0x00034000ff537b82 */ /* 0x000ea40000000800 */
[----:B------:R-:W3:Y:S06]  /*f400*/  LDS R112, [R107+0x4] ;  /* 0x000004006b707984 */ /* 0x000eec0000000800 */
[----:B------:R-:W4:Y:S08]  /*f410*/  LDC R108, c[0x0][0xcf4] ;  /* 0x00033d00ff6c7b82 */ /* 0x000f300000000800 */
[----:B------:R-:W5:Y:S01]  /*f420*/  LDC R111, c[0x0][0xcec] ;  /* 0x00033b00ff6f7b82 */ /* 0x000f620000000800 */
[----:B0-----:R-:W-:-:S05]  /*f430*/  HSET2.BF.GE.AND R82, R34.H0_H0, R82, PT ;  /* 0x0000005222527233 */ /* 0x001fca0003806880 */
[----:B------:R-:W-:Y:S02]  /*f440*/  HFMA2 R84, -R82, UR5.H0_H0, R26.H0_H0 ;  /* 0x2000000552547c31 */ /* 0x000fe4000804011a */
[----:B------:R-:W0:Y:S01]  /*f450*/  LDC R115, c[0x0][0xcf0] ;  /* 0x00033c00ff737b82 */ /* 0x000e220000000800 */
[----:B--2---:R-:W-:-:S05]  /*f460*/  HSET2.BF.GE.AND R83, R34.H0_H0, R83, PT ;  /* 0x0000005322537233 */ /* 0x004fca0003806880 */
[----:B------:R-:W-:Y:S02]  /*f470*/  HFMA2 R85, -R83, UR5.H0_H0, R26.H0_H0 ;  /* 0x2000000553557c31 */ /* 0x000fe4000804011a */
[----:B------:R-:W2:Y:S01]  /*f480*/  LDC R110, c[0x0][0xd04] ;  /* 0x00034100ff6e7b82 */ /* 0x000ea20000000800 */
[----:B----4-:R-:W-:-:S05]  /*f490*/  HSET2.BF.GE.AND R83, R34.H0_H0, R108, PT ;  /* 0x0000006c22537233 */ /* 0x010fca0003806880 */
[----:B------:R-:W-:Y:S01]  /*f4a0*/  HFMA2 R108, -R83, UR5.H0_H0, R26.H0_H0 ;  /* 0x20000005536c7c31 */ /* 0x000fe2000804011a */
[----:B-1----:R-:W-:Y:S01]  /*f4b0*/  LOP3.LUT R120, R113, 0xffff, RZ, 0xc0, !PT ;  /* 0x0000ffff71787812 */ /* 0x002fe200078ec0ff */
[----:B------:R-:W1:Y:S01]  /*f4c0*/  LDC R114, c[0x0][0xd08] ;  /* 0x00034200ff727b82 */ /* 0x000e620000000800 */
[----:B-----5:R-:W-:Y:S01]  /*f4d0*/  IDP.2A.LO.S16.S8 R82, R84, UR6, R111 ;  /* 0x0000000654527c26 */ /* 0x020fe2000800166f */
[----:B---3--:R-:W-:Y:S01]  /*f4e0*/  LOP3.LUT R122, R112, 0x80008000, RZ, 0xfc, !PT ;  /* 0x80008000707a7812 */ /* 0x008fe200078efcff */
[----:B------:R-:W3:Y:S05]  /*f4f0*/  LDS R111, [R107] ;  /* 0x000000006b6f7984 */ /* 0x000eea0000000800 */
[----:B------:R-:W4:Y:S01]  /*f500*/  LDC R117, c[0x0][0xcf8] ;  /* 0x00033e00ff757b82 */ /* 0x000f220000000800 */
[----:B0-----:R-:W-:-:S05]  /*f510*/  IDP.2A.HI.S16.S8 R84, R84, UR7, R115 ;  /* 0x0000000754547c26 */ /* 0x001fca0008003673 */
[----:B------:R-:W-:Y:S02]  /*f520*/  LDS R115, [R84+UR9] ;  /* 0x0000000954737984 */ /* 0x000fe40008000800 */
[----:B------:R-:W0:Y:S01]  /*f530*/  LDC R121, c[0x0][0xcfc] ;  /* 0x00033f00ff797b82 */ /* 0x000e220000000800 */
[----:B--2---:R-:W-:-:S05]  /*f540*/  IDP.2A.LO.S16.S8 R83, R85, UR6, R110 ;  /* 0x0000000655537c26 */ /* 0x004fca000800166e */
[----:B------:R-:W-:Y:S01]  /*f550*/  LDS R118, [R83+UR9] ;  /* 0x0000000953767984 */ /* 0x000fe20008000800 */
[----:B-1----:R-:W-:-:S03]  /*f560*/  IDP.2A.HI.S16.S8 R110, R85, UR7, R114 ;  /* 0x00000007556e7c26 */ /* 0x002fc60008003672 */
[----:B------:R-:W1:Y:S04]  /*f570*/  LDS R114, [R82+UR9] ;  /* 0x0000000952727984 */ /* 0x000e680008000800 */
[----:B------:R2:W5:Y:S01]  /*f580*/  LDS R119, [R110+UR9] ;  /* 0x000000096e777984 */ /* 0x0005620008000800 */
[----:B----4-:R-:W-:-:S05]  /*f590*/  IDP.2A.LO.S16.S8 R85, R108, UR6, R117 ;  /* 0x000000066c557c26 */ /* 0x010fca0008001675 */
[----:B------:R-:W-:Y:S01]  /*f5a0*/  LDS R116, [R85+UR9] ;  /* 0x0000000955747984 */ /* 0x000fe20008000800 */
[----:B0-----:R-:W-:Y:S01]  /*f5b0*/  IDP.2A.HI.S16.S8 R108, R108, UR7, R121 ;  /* 0x000000076c6c7c26 */ /* 0x001fe20008003679 */
[----:B------:R-:W-:Y:S02]  /*f5c0*/  SHF.R.U32.HI R121, RZ, 0x10, R113 ;  /* 0x00000010ff797819 */ /* 0x000fe40000011671 */
[----:B---3--:R-:W-:Y:S02]  /*f5d0*/  LOP3.LUT R113, R111, 0x80008000, RZ, 0xfc, !PT ;  /* 0x800080006f717812 */ /* 0x008fe400078efcff */
[----:B------:R-:W0:Y:S01]  /*f5e0*/  LDS R117, [R108+UR9] ;  /* 0x000000096c757984 */ /* 0x000e220008000800 */
                                                                                                /* 0x0000007a707b7241 */
                                                                                                /* 0x000fe40000000079 */
                                                                                                /* 0x0000007a707c7241 */
                                                                                                /* 0x000fe40000008079 */
                                                                                                /* 0x0000007a70797241 */
                                                                                                /* 0x000fc40000010079 */
                                                                                                /* 0x000000716f707241 */
                                                                                                /* 0x000fe40000010078 */
                                                                                                /* 0x000000716f6e7241 */
                                                                                                /* 0x004fe40000000078 */
[C-C-:B-1----:R-:W-:Y:S02]  /*f640*/  PRMT R125, R114.reuse, 0x5410, R115.reuse ;  /* 0x00005410727d7816 */ /* 0x142fe40000000073 */
[----:B------:R-:W-:Y:S02]  /*f650*/  PRMT R122, R114, 0x7632, R115 ;  /* 0x00007632727a7816 */ /* 0x000fe40000000073 */
[----:B------:R-:W-:Y:S02]  /*f660*/  PRMT R114, R112, 0x5410, RZ ;  /* 0x0000541070727816 */ /* 0x000fe400000000ff */
[----:B-----5:R-:W-:-:S02]  /*f670*/  PRMT R115, R118, 0x5410, R119 ;  /* 0x0000541076737816 */ /* 0x020fc40000000077 */
                                                                                                /* 0x000000716f707241 */
                                                                                                /* 0x000fe20000008078 */
[----:B------:R-:W-:Y:S01]  /*f690*/  HFMA2.MMA R111, R125, 1, 1, -R110 ;  /* 0x3c003c007d6f7835 */ /* 0x000fe2000010006e */
[----:B------:R-:W-:Y:S01]  /*f6a0*/  PRMT R118, R118, 0x7632, R119 ;  /* 0x0000763276767816 */ /* 0x000fe20000000077 */
[----:B------:R-:W-:Y:S01]  /*f6b0*/  HADD2 R110, R115, -R114 ;  /* 0x80000072736e7230 */ /* 0x000fe20000000000 */
[----:B------:R-:W-:Y:S01]  /*f6c0*/  PRMT R113, R121, 0x5410, RZ ;  /* 0x0000541079717816 */ /* 0x000fe200000000ff */
[----:B------:R-:W-:-:S05]  /*f6d0*/  HADD2 R114, R122, -R123 ;  /* 0x8000007b7a727230 */ /* 0x000fca0000000000 */
[----:B------:R-:W-:Y:S01]  /*f6e0*/  HFMA2.MMA R113, R118, 1, 1, -R113 ;  /* 0x3c003c0076717835 */ /* 0x000fe20000100071 */
[----:B0-----:R-:W-:-:S06]  /*f6f0*/  PRMT R115, R116, 0x5410, R117 ;  /* 0x0000541074737816 */ /* 0x001fcc0000000075 */
[----:B------:R-:W-:Y:S01]  /*f700*/  HFMA2.MMA R112, R115, 1, 1, -R112 ;  /* 0x3c003c0073707835 */ /* 0x000fe20000100070 */
[----:B------:R-:W-:Y:S02]  /*f710*/  PRMT R115, R116, 0x7632, R117 ;  /* 0x0000763274737816 */ /* 0x000fe40000000075 */
                                                                                                /* 0x000000ff6e747241 */
                                                                                                /* 0x000fc600000003ff */
[----:B------:R-:W-:-:S04]  /*f730*/  HADD2 R115, R115, -R124 ;  /* 0x8000007c73737230 */ /* 0x000fc80000000000 */
                                                                                                /* 0x000000706f757241 */
                                                                                                /* 0x000fe400000003ff */
                                                                                                /* 0x0000007372787241 */
                                                                                                /* 0x000fc600000003ff */
[----:B------:R-:W-:Y:S01]  /*f760*/  IMAD R116, R116, 0x10, R117 ;  /* 0x0000001074747824 */ /* 0x000fe200078e0275 */
                                                                                                /* 0x000000ff71757241 */
                                                                                                /* 0x000fc600000003ff */
[----:B------:R-:W0:Y:S02]  /*f780*/  POPC R118, R116 ;  /* 0x0000007400767309 */ /* 0x000e240000000000 */
[----:B------:R-:W-:Y:S01]  /*f790*/  IMAD R122, R117, 0x10, R120 ;  /* 0x00000010757a7824 */ /* 0x000fe200078e0278 */
                                                                                                /* 0x000000706f757242 */
                                                                                                /* 0x000fe40000001769 */
                                                                                                /* 0x0000007372787242 */
                                                                                                /* 0x000fe40000001769 */
                                                                                                /* 0x000000706f777241 */
                                                                                                /* 0x000fe20000001075 */
[----:B------:R-:W1:Y:S01]  /*f7d0*/  POPC R121, R122 ;  /* 0x0000007a00797309 */ /* 0x000e620000000000 */
                                                                                                /* 0x00000073727c7241 */
                                                                                                /* 0x000fe40000001078 */
                                                                                                /* 0x0000006e772e7242 */
                                                                                                /* 0x000fc4000000172e */
                                                                                                /* 0x000000717c2f7242 */
                                                                                                /* 0x000fe4000000172f */
                                                                                                /* 0x200000ff75757241 */
                                                                                                /* 0x000fe4000000102e */
[----:B0-----:R-:W-:Y:S02]  /*f820*/  LOP3.LUT R118, R118, 0x1, RZ, 0xc0, !PT ;  /* 0x0000000176767812 */ /* 0x001fe400078ec0ff */
                                                                                                /* 0x0000006e77777241 */
                                                                                                /* 0x000fe2000000102e */
[----:B------:R-:W-:Y:S01]  /*f840*/  IMAD.SHL.U32 R117, R117, 0x2, RZ ;  /* 0x0000000275757824 */ /* 0x000fe200078e00ff */
                                                                                                /* 0x200000ff78787241 */
                                                                                                /* 0x000fe4000000102f */
                                                                                                /* 0x000000717c7b7241 */
                                                                                                /* 0x000fe2000000102f */
[----:B------:R-:W-:Y:S01]  /*f870*/  HMUL2 R119, R119, R90 ;  /* 0x0000005a77777232 */ /* 0x000fe20000000000 */
[----:B------:R-:W-:Y:S01]  /*f880*/  ISETP.NE.U32.AND P0, PT, R118, 0x1, PT ;  /* 0x000000017600780c */ /* 0x000fe20003f05070 */
[----:B------:R-:W-:Y:S01]  /*f890*/  IMAD.SHL.U32 R124, R120, 0x2, RZ ;  /* 0x00000002787c7824 */ /* 0x000fe200078e00ff */
[----:B-1----:R-:W-:-:S02]  /*f8a0*/  LOP3.LUT R118, R121, 0x1, RZ, 0xc0, !PT ;  /* 0x0000000179767812 */ /* 0x002fc400078ec0ff */
[----:B------:R-:W-:Y:S01]  /*f8b0*/  SEL R121, R101, 0xa820a820, !P0 ;  /* 0xa820a82065797807 */ /* 0x000fe20004000000 */
[----:B------:R-:W-:Y:S01]  /*f8c0*/  HFMA2.MMA R123, R123, R90, -RZ ;  /* 0x0000005a7b7b7235 */ /* 0x000fe200001000ff */
[----:B------:R-:W-:Y:S02]  /*f8d0*/  LOP3.LUT R120, R117, 0x1e, RZ, 0xc0, !PT ;  /* 0x0000001e75787812 */ /* 0x000fe400078ec0ff */
[----:B------:R-:W-:Y:S02]  /*f8e0*/  ISETP.NE.U32.AND P0, PT, R118, 0x1, PT ;  /* 0x000000017600780c */ /* 0x000fe40003f05070 */
                                                                                                /* 0x4040007979747241 */
                                                                                                /* 0x000fe40000000074 */
[----:B------:R-:W-:Y:S02]  /*f900*/  HMNMX2 R118, |R119|, 65504, 65504, PT ;  /* 0x7bff7bff77767840 */ /* 0x000fe40003800200 */
[----:B------:R-:W-:-:S02]  /*f910*/  SHF.L.U32 R117, R35, R120, RZ ;  /* 0x0000007823757219 */ /* 0x000fc400000006ff */
[----:B------:R-:W-:Y:S02]  /*f920*/  SEL R121, R101, 0xa820a820, !P0 ;  /* 0xa820a82065797807 */ /* 0x000fe40004000000 */
[----:B------:R-:W-:Y:S02]  /*f930*/  LOP3.LUT R124, R124, 0x1e, RZ, 0xc0, !PT ;  /* 0x0000001e7c7c7812 */ /* 0x000fe400078ec0ff */
[----:B------:R-:W-:Y:S02]  /*f940*/  LOP3.LUT R117, R117, R116, RZ, 0xfc, !PT ;  /* 0x0000007475757212 */ /* 0x000fe400078efcff */
[----:B------:R-:W-:Y:S02]  /*f950*/  LOP3.LUT R116, R118, 0x80008000, RZ, 0xfc, !PT ;  /* 0x8000800076747812 */ /* 0x000fe400078efcff */
                                                                                                /* 0x4040007979797241 */
                                                                                                /* 0x000fe4000000007a */
[----:B------:R-:W-:-:S02]  /*f970*/  HMNMX2 R122, |R123|, 65504, 65504, PT ;  /* 0x7bff7bff7b7a7840 */ /* 0x000fc40003800200 */
[----:B------:R-:W-:Y:S02]  /*f980*/  SHF.L.U32 R124, R35, R124, RZ ;  /* 0x0000007c237c7219 */ /* 0x000fe400000006ff */
                                                                                                /* 0x0000007476787241 */
                                                                                                /* 0x000fe40000000075 */
[----:B------:R-:W-:Y:S02]  /*f9a0*/  LOP3.LUT R121, R124, R121, RZ, 0xfc, !PT ;  /* 0x000000797c797212 */ /* 0x000fe400078efcff */
[----:B------:R-:W-:Y:S01]  /*f9b0*/  LOP3.LUT R123, R122, 0x80008000, RZ, 0xfc, !PT ;  /* 0x800080007a7b7812 */ /* 0x000fe200078efcff */
[----:B------:R-:W-:Y:S01]  /*f9c0*/  HADD2 R120, R111, R120 ;  /* 0x000000786f787230 */ /* 0x000fe20000000000 */
                                                                                                /* 0x0000007476777241 */
                                                                                                /* 0x000fe40000008075 */
                                                                                                /* 0x00000074766f7241 */
                                                                                                /* 0x000fc40000010075 */
                                                                                                /* 0x0000007b7a7d7241 */
                                                                                                /* 0x000fe40000000079 */
                                                                                                /* 0x0000007b7a747241 */
                                                                                                /* 0x000fe20000008079 */
[----:B------:R-:W-:Y:S01]  /*fa10*/  HFMA2.MMA R112, R112, 1, 1, R119 ;  /* 0x3c003c0070707835 */ /* 0x000fe20000000077 */
                                                                                                /* 0x0000007b7a7c7241 */
                                                                                                /* 0x000fe20000010079 */
[----:B------:R-:W-:Y:S01]  /*fa30*/  HADD2 R114, R114, R125 ;  /* 0x0000007d72727230 */ /* 0x000fe20000000000 */
[----:B------:R-:W-:Y:S01]  /*fa40*/  ISETP.NE.AND P0, PT, R100, 0x15, PT ;  /* 0x000000156400780c */ /* 0x000fe20003f05270 */
[----:B------:R-:W-:Y:S01]  /*fa50*/  HADD2 R111, R110.H0_H0, R111.H0_H0 ;  /* 0x2000006f6e6f7230 */ /* 0x000fe20000000800 */
[----:B------:R-:W-:Y:S01]  /*fa60*/  HFMA2.MMA R115, R115, 1, 1, R116 ;  /* 0x3c003c0073737835 */ /* 0x000fe20000000074 */
[----:B------:R-:W-:Y:S01]  /*fa70*/  HADD2 R124, R113.H0_H0, R124.H0_H0 ;  /* 0x2000007c717c7230 */ /* 0x000fe20000000800 */
[----:B------:R-:W-:-:S02]  /*fa80*/  PRMT R113, R120, 0x5410, R114 ;  /* 0x0000541078717816 */ /* 0x000fc40000000072 */
[----:B------:R-:W-:Y:S02]  /*fa90*/  LOP3.LUT R126, R117, 0xffff, RZ, 0xc0, !PT ;  /* 0x0000ffff757e7812 */ /* 0x000fe400078ec0ff */
        /* <DEDUP_REMOVED lines=32> */
[----:B-1----:R-:W-:Y:S01]  /*fca0*/  LOP3.LUT R120, R113, 0xffff, RZ, 0xc0, !PT ;  /* 0x0000ffff71787812 */ /* 0x002fe200078ec0ff */
[----:B------:R-:W1:Y:S01]  /*fcb0*/  LDC R117, c[0x0][0xd1c] ;  /* 0x00034700ff757b82 */ /* 0x000e620000000800 */
[----:B------:R-:W-:Y:S01]  /*fcc0*/  IDP.2A.LO.S16.S8 R82, R84, UR6, R82 ;  /* 0x0000000654527c26 */ /* 0x000fe20008001652 */
[----:B---3--:R-:W-:Y:S01]  /*fcd0*/  LOP3.LUT R122, R112, 0x80008000, RZ, 0xfc, !PT ;  /* 0x80008000707a7812 */ /* 0x008fe200078efcff */
[----:B------:R-:W-:-:S03]  /*fce0*/  IDP.2A.HI.S16.S8 R84, R84, UR7, R83 ;  /* 0x0000000754547c26 */ /* 0x000fc60008003653 */
[----:B------:R-:W-:Y:S02]  /*fcf0*/  LDS R114, [R82+UR9] ;  /* 0x0000000952727984 */ /* 0x000fe40008000800 */
[----:B------:R-:W3:Y:S01]  /*fd00*/  LDC R121, c[0x0][0xd20] ;  /* 0x00034800ff797b82 */ /* 0x000ee20000000800 */
[C---:B0-----:R-:W-:Y:S02]  /*fd10*/  IDP.2A.LO.S16.S8 R83, R110.reuse, UR6, R115 ;  /* 0x000000066e537c26 */ /* 0x041fe40008001673 */
[----:B------:R-:W0:Y:S04]  /*fd20*/  LDS R115, [R84+UR9] ;  /* 0x0000000954737984 */ /* 0x000e280008000800 */
[----:B------:R-:W-:Y:S01]  /*fd30*/  LDS R118, [R83+UR9] ;  /* 0x0000000953767984 */ /* 0x000fe20008000800 */
[----:B--2---:R-:W-:-:S05]  /*fd40*/  IDP.2A.HI.S16.S8 R110, R110, UR7, R119 ;  /* 0x000000076e6e7c26 */ /* 0x004fca0008003677 */
[----:B------:R2:W5:Y:S01]  /*fd50*/  LDS R119, [R110+UR9] ;  /* 0x000000096e777984 */ /* 0x0005620008000800 */
[----:B-1----:R-:W-:-:S05]  /*fd60*/  IDP.2A.LO.S16.S8 R85, R108, UR6, R117 ;  /* 0x000000066c557c26 */ /* 0x002fca0008001675 */
[----:B------:R-:W-:Y:S01]  /*fd70*/  LDS R116, [R85+UR9] ;  /* 0x0000000955747984 */ /* 0x000fe20008000800 */
[----:B---3--:R-:W-:Y:S01]  /*fd80*/  IDP.2A.HI.S16.S8 R108, R108, UR7, R121 ;  /* 0x000000076c6c7c26 */ /* 0x008fe20008003679 */
[----:B------:R-:W-:Y:S02]  /*fd90*/  SHF.R.U32.HI R121, RZ, 0x10, R113 ;  /* 0x00000010ff797819 */ /* 0x000fe40000011671 */
[----:B----4-:R-:W-:Y:S02]  /*fda0*/  LOP3.LUT R113, R111, 0x80008000, RZ, 0xfc, !PT ;  /* 0x800080006f717812 */ /* 0x010fe400078efcff */
[----:B------:R-:W1:Y:S01]  /*fdb0*/  LDS R117, [R108+UR9] ;  /* 0x000000096c757984 */ /* 0x000e620008000800 */
                                                                                                /* 0x0000007a707b7241 */
                                                                                                /* 0x000fe40000000079 */
                                                                                                /* 0x0000007a707c7241 */
                                                                                                /* 0x000fe40000008079 */
                                                                                                /* 0x0000007a70797241 */
                                                                                                /* 0x000fc40000010079 */
                                                                                                /* 0x000000716f707241 */
                                                                                                /* 0x000fe40000010078 */
                                                                                                /* 0x000000716f6e7241 */
                                                                                                /* 0x004fe40000000078 */
[C-C-:B0-----:R-:W-:Y:S02]  /*fe10*/  PRMT R125, R114.reuse, 0x5410, R115.reuse ;  /* 0x00005410727d7816 */ /* 0x141fe40000000073 */
[----:B------:R-:W-:Y:S02]  /*fe20*/  PRMT R122, R114, 0x7632, R115 ;  /* 0x00007632727a7816 */ /* 0x000fe40000000073 */
[----:B------:R-:W-:Y:S02]  /*fe30*/  PRMT R114, R112, 0x5410, RZ ;  /* 0x0000541070727816 */ /* 0x000fe400000000ff */
                                                                                                /* 0x000000716f707241 */
                                                                                                /* 0x000fe20000008078 */
[----:B------:R-:W-:Y:S01]  /*fe50*/  HFMA2.MMA R111, R125, 1, 1, -R110 ;  /* 0x3c003c007d6f7835 */ /* 0x000fe2000010006e */
[----:B------:R-:W-:-:S02]  /*fe60*/  PRMT R113, R121, 0x5410, RZ ;  /* 0x0000541079717816 */ /* 0x000fc400000000ff */
[C-C-:B-----5:R-:W-:Y:S02]  /*fe70*/  PRMT R115, R118.reuse, 0x5410, R119.reuse ;  /* 0x0000541076737816 */ /* 0x160fe40000000077 */
[----:B------:R-:W-:-:S03]  /*fe80*/  PRMT R118, R118, 0x7632, R119 ;  /* 0x0000763276767816 */ /* 0x000fc60000000077 */
[----:B------:R-:W-:Y:S02]  /*fe90*/  HADD2 R110, R115, -R114 ;  /* 0x80000072736e7230 */ /* 0x000fe40000000000 */
[----:B------:R-:W-:Y:S01]  /*fea0*/  HADD2 R114, R122, -R123 ;  /* 0x8000007b7a727230 */ /* 0x000fe20000000000 */
[----:B------:R-:W-:Y:S01]  /*feb0*/  HFMA2.MMA R113, R118, 1, 1, -R113 ;  /* 0x3c003c0076717835 */ /* 0x000fe20000100071 */
[----:B-1----:R-:W-:-:S06]  /*fec0*/  PRMT R115, R116, 0x5410, R117 ;  /* 0x0000541074737816 */ /* 0x002fcc0000000075 */
[----:B------:R-:W-:Y:S01]  /*fed0*/  HFMA2.MMA R112, R115, 1, 1, -R112 ;  /* 0x3c003c0073707835 */ /* 0x000fe20000100070 */
[----:B------:R-:W-:Y:S02]  /*fee0*/  PRMT R115, R116, 0x7632, R117 ;  /* 0x0000763274737816 */ /* 0x000fe40000000075 */
                                                                                                /* 0x000000ff6e747241 */
                                                                                                /* 0x000fc600000003ff */
[----:B------:R-:W-:-:S04]  /*ff00*/  HADD2 R115, R115, -R124 ;  /* 0x8000007c73737230 */ /* 0x000fc80000000000 */
                                                                                                /* 0x000000706f757241 */
                                                                                                /* 0x000fe400000003ff */
                                                                                                /* 0x0000007372787241 */
                                                                                                /* 0x000fc600000003ff */
[----:B------:R-:W-:Y:S01]  /*ff30*/  IMAD R116, R116, 0x10, R117 ;  /* 0x0000001074747824 */ /* 0x000fe200078e0275 */
                                                                                                /* 0x000000ff71757241 */
                                                                                                /* 0x000fc600000003ff */
[----:B------:R-:W0:Y:S02]  /*ff50*/  POPC R118, R116 ;  /* 0x0000007400767309 */ /* 0x000e240000000000 */
[----:B------:R-:W-:Y:S01]  /*ff60*/  IMAD R122, R117, 0x10, R120 ;  /* 0x00000010757a7824 */ /* 0x000fe200078e0278 */
                                                                                                /* 0x000000706f757242 */
                                                                                                /* 0x000fe40000001769 */
                                                                                                /* 0x0000007372787242 */
                                                                                                /* 0x000fe40000001769 */
                                                                                                /* 0x000000706f777241 */
                                                                                                /* 0x000fe20000001075 */
[----:B------:R-:W1:Y:S01]  /*ffa0*/  POPC R121, R122 ;  /* 0x0000007a00797309 */ /* 0x000e620000000000 */
                                                                                                /* 0x00000073727c7241 */
                                                                                                /* 0x000fe40000001078 */
                                                                                                /* 0x0000006e77307242 */
                                                                                                /* 0x000fc40000001730 */
                                                                                                /* 0x000000717c317242 */
                                                                                                /* 0x000fe40000001731 */
                                                                                                /* 0x200000ff75757241 */
                                                                                                /* 0x000fe40000001030 */
[----:B0-----:R-:W-:Y:S02]  /*fff0*/  LOP3.LUT R118, R118, 0x1, RZ, 0xc0, !PT ;  /* 0x0000000176767812 */ /* 0x001fe400078ec0ff */
                                                                                                /* 0x0000006e77777241 */
                                                                                                /* 0x000fe20000001030 */
[----:B------:R-:W-:Y:S01]  /*10010*/  IMAD.SHL.U32 R117, R117, 0x2, RZ ;  /* 0x0000000275757824 */ /* 0x000fe200078e00ff */
                                                                                                /* 0x200000ff78787241 */
                                                                                                /* 0x000fe40000001031 */
                                                                                                /* 0x000000717c7b7241 */
                                                                                                /* 0x000fe20000001031 */
        /* <DEDUP_REMOVED lines=8> */
                                                                                                /* 0x4040007979747241 */
                                                                                                /* 0x000fe40000000074 */
[----:B------:R-:W-:Y:S02]  /*100d0*/  HMNMX2 R118, |R119|, 65504, 65504, PT ;  /* 0x7bff7bff77767840 */ /* 0x000fe40003800200 */
[----:B------:R-:W-:-:S02]  /*100e0*/  SHF.L.U32 R117, R35, R120, RZ ;  /* 0x0000007823757219 */ /* 0x000fc400000006ff */
[----:B------:R-:W-:Y:S02]  /*100f0*/  SEL R121, R101, 0xa820a820, !P0 ;  /* 0xa820a82065797807 */ /* 0x000fe40004000000 */
[----:B------:R-:W-:Y:S02]  /*10100*/  LOP3.LUT R124, R124, 0x1e, RZ, 0xc0, !PT ;  /* 0x0000001e7c7c7812 */ /* 0x000fe400078ec0ff */
[----:B------:R-:W-:Y:S02]  /*10110*/  LOP3.LUT R117, R117, R116, RZ, 0xfc, !PT ;  /* 0x0000007475757212 */ /* 0x000fe400078efcff */
[----:B------:R-:W-:Y:S02]  /*10120*/  LOP3.LUT R116, R118, 0x80008000, RZ, 0xfc, !PT ;  /* 0x8000800076747812 */ /* 0x000fe400078efcff */
                                                                                                /* 0x4040007979797241 */
                                                                                                /* 0x000fe4000000007a */
[----:B------:R-:W-:-:S02]  /*10140*/  HMNMX2 R122, |R123|, 65504, 65504, PT ;  /* 0x7bff7bff7b7a7840 */ /* 0x000fc40003800200 */
[----:B------:R-:W-:Y:S02]  /*10150*/  SHF.L.U32 R124, R35, R124, RZ ;  /* 0x0000007c237c7219 */ /* 0x000fe400000006ff */
                                                                                                /* 0x0000007476787241 */
                                                                                                /* 0x000fe40000000075 */
[----:B------:R-:W-:Y:S02]  /*10170*/  LOP3.LUT R121, R124, R121, RZ, 0xfc, !PT ;  /* 0x000000797c797212 */ /* 0x000fe400078efcff */
[----:B------:R-:W-:Y:S01]  /*10180*/  LOP3.LUT R123, R122, 0x80008000, RZ, 0xfc, !PT ;  /* 0x800080007a7b7812 */ /* 0x000fe200078efcff */
[----:B------:R-:W-:Y:S01]  /*10190*/  HADD2 R120, R111, R120 ;  /* 0x000000786f787230 */ /* 0x000fe20000000000 */
                                                                                                /* 0x0000007476777241 */
                                                                                                /* 0x000fe40000008075 */
                                                                                                /* 0x00000074766f7241 */
                                                                                                /* 0x000fc40000010075 */
                                                                                                /* 0x0000007b7a7d7241 */
                                                                                                /* 0x000fe40000000079 */
                                                                                                /* 0x0000007b7a747241 */
                                                                                                /* 0x000fe20000008079 */
[----:B------:R-:W-:Y:S01]  /*101e0*/  HFMA2.MMA R112, R112, 1, 1, R119 ;  /* 0x3c003c0070707835 */ /* 0x000fe20000000077 */
                                                                                                /* 0x0000007b7a7c7241 */
                                                                                                /* 0x000fe20000010079 */
[----:B------:R-:W-:Y:S01]  /*10200*/  HADD2 R114, R114, R125 ;  /* 0x0000007d72727230 */ /* 0x000fe20000000000 */
[----:B------:R-:W-:Y:S01]  /*10210*/  ISETP.NE.AND P0, PT, R100, 0x16, PT ;  /* 0x000000166400780c */ /* 0x000fe20003f05270 */
[----:B------:R-:W-:Y:S01]  /*10220*/  HADD2 R110, R110.H0_H0, R111.H0_H0 ;  /* 0x2000006f6e6e7230 */ /* 0x000fe20000000800 */
[----:B------:R-:W-:Y:S01]  /*10230*/  HFMA2.MMA R115, R115, 1, 1, R116 ;  /* 0x3c003c0073737835 */ /* 0x000fe20000000074 */
[----:B------:R-:W-:Y:S01]  /*10240*/  HADD2 R124, R113.H0_H0, R124.H0_H0 ;  /* 0x2000007c717c7230 */ /* 0x000fe20000000800 */
[----:B------:R-:W-:Y:S01]  /*10250*/  PRMT R113, R120, 0x5410, R114 ;  /* 0x0000541078717816 */ /* 0x000fe20000000072 */
[----:B------:R-:W-:Y:S01]  /*10260*/  IMAD R111, R106, 0x30, R29 ;  /* 0x000000306a6f7824 */ /* 0x000fe200078e021d */
        /* <DEDUP_REMOVED lines=21> */
[----:B------:R-:W3:Y:S04]  /*103c0*/  LDS R113, [R107+0x4] ;  /* 0x000004006b717984 */ /* 0x000ee80000000800 */
[----:B------:R-:W4:Y:S02]  /*103d0*/  LDS R112, [R107] ;  /* 0x000000006b707984 */ /* 0x000f240000000800 */
[----:B------:R-:W5:Y:S08]  /*103e0*/  LDC R110, c[0x0][0xd48] ;  /* 0x00035200ff6e7b82 */ /* 0x000f700000000800 */
[----:B------:R-:W1:Y:S01]  /*103f0*/  LDC R116, c[0x0][0xd34] ;  /* 0x00034d00ff747b82 */ /* 0x000e620000000800 */
        /* <DEDUP_REMOVED lines=8> */
[----:B-1----:R-:W-:Y:S01]  /*10480*/  LOP3.LUT R119, R114, 0xffff, RZ, 0xc0, !PT ;  /* 0x0000ffff72777812 */ /* 0x002fe200078ec0ff */
[----:B------:R-:W1:Y:S01]  /*10490*/  LDC R115, c[0x0][0xd4c] ;  /* 0x00035300ff737b82 */ /* 0x000e620000000800 */
[----:B------:R-:W-:Y:S01]  /*104a0*/  IDP.2A.LO.S16.S8 R84, R85, UR6, R116 ;  /* 0x0000000655547c26 */ /* 0x000fe20008001674 */
[----:B---3--:R-:W-:Y:S01]  /*104b0*/  LOP3.LUT R121, R113, 0x80008000, RZ, 0xfc, !PT ;  /* 0x8000800071797812 */ /* 0x008fe200078efcff */
[----:B0-----:R-:W-:-:S05]  /*104c0*/  IDP.2A.HI.S16.S8 R85, R85, UR7, R118 ;  /* 0x0000000755557c26 */ /* 0x001fca0008003676 */
[----:B------:R-:W-:Y:S01]  /*104d0*/  LDS R116, [R85+UR9] ;  /* 0x0000000955747984 */ /* 0x000fe20008000800 */
[C---:B--2---:R-:W-:Y:S02]  /*104e0*/  IDP.2A.LO.S16.S8 R82, R108.reuse, UR6, R82 ;  /* 0x000000066c527c26 */ /* 0x044fe40008001652 */
[----:B------:R-:W-:-:S03]  /*104f0*/  IDP.2A.HI.S16.S8 R83, R108, UR7, R83 ;  /* 0x000000076c537c26 */ /* 0x000fc60008003653 */
[----:B------:R-:W-:Y:S01]  /*10500*/  LDS R117, [R82+UR9] ;  /* 0x0000000952757984 */ /* 0x000fe20008000800 */
[----:B-1----:R-:W-:-:S03]  /*10510*/  IDP.2A.LO.S16.S8 R108, R110, UR6, R115 ;  /* 0x000000066e6c7c26 */ /* 0x002fc60008001673 */
[----:B------:R-:W0:Y:S01]  /*10520*/  LDS R118, [R83+UR9] ;  /* 0x0000000953767984 */ /* 0x000e220008000800 */
[----:B------:R-:W-:Y:S02]  /*10530*/  SHF.R.U32.HI R110, RZ, 0x10, R114 ;  /* 0x00000010ff6e7819 */ /* 0x000fe40000011672 */
[----:B----4-:R-:W-:Y:S01]  /*10540*/  LOP3.LUT R114, R112, 0x80008000, RZ, 0xfc, !PT ;  /* 0x8000800070727812 */ /* 0x010fe200078efcff */
[----:B------:R-:W1:Y:S01]  /*10550*/  LDS R115, [R84+UR9] ;  /* 0x0000000954737984 */ /* 0x000e620008000800 */
                                                                                                /* 0x00000079717a7241 */
                                                                                                /* 0x000fe4000000006e */
                                                                                                /* 0x0000007971717241 */
                                                                                                /* 0x000fe2000000806e */
[----:B------:R0:W2:Y:S01]  /*10580*/  LDS R120, [R108+UR9] ;  /* 0x000000096c787984 */ /* 0x0000a20008000800 */
                                                                                                /* 0x0000007270797241 */
                                                                                                /* 0x000fe40000000077 */
                                                                                                /* 0x0000007270707241 */
                                                                                                /* 0x000fc40000008077 */
[C-C-:B0-----:R-:W-:Y:S02]  /*105b0*/  PRMT R108, R117.reuse, 0x7632, R118.reuse ;  /* 0x00007632756c7816 */ /* 0x141fe40000000076 */
[----:B------:R-:W-:Y:S02]  /*105c0*/  PRMT R117, R117, 0x5410, R118 ;  /* 0x0000541075757816 */ /* 0x000fe40000000076 */
[C-C-:B-1----:R-:W-:Y:S01]  /*105d0*/  PRMT R119, R115.reuse, 0x7632, R116.reuse ;  /* 0x0000763273777816 */ /* 0x142fe20000000074 */
[----:B------:R-:W-:Y:S01]  /*105e0*/  HADD2 R108, R108, -R113 ;  /* 0x800000716c6c7230 */ /* 0x000fe20000000000 */
[----:B------:R-:W-:Y:S01]  /*105f0*/  PRMT R116, R115, 0x5410, R116 ;  /* 0x0000541073747816 */ /* 0x000fe20000000074 */
[----:B------:R-:W-:Y:S01]  /*10600*/  HADD2 R112, R117, -R112 ;  /* 0x8000007075707230 */ /* 0x000fe20000000000 */
[C-C-:B--2---:R-:W-:Y:S02]  /*10610*/  PRMT R113, R120.reuse, 0x7632, R91.reuse ;  /* 0x0000763278717816 */ /* 0x144fe4000000005b */
[----:B------:R-:W-:Y:S01]  /*10620*/  HFMA2.MMA R110, R119, 1, 1, -R122 ;  /* 0x3c003c00776e7835 */ /* 0x000fe2000010007a */
[----:B------:R-:W-:Y:S01]  /*10630*/  PRMT R91, R120, 0x7610, R91 ;  /* 0x00007610785b7816 */ /* 0x000fe2000000005b */
[----:B------:R-:W-:Y:S01]  /*10640*/  HFMA2.MMA R121, R116, 1, 1, -R121 ;  /* 0x3c003c0074797835 */ /* 0x000fe20000100079 */
                                                                                                /* 0x000000ff71727241 */
                                                                                                /* 0x000fce00000003ff */
                                                                                                /* 0x0000006c6e737241 */
                                                                                                /* 0x000fe400000003ff */
                                                                                                /* 0x0000006c6e777242 */
                                                                                                /* 0x000fe40000001769 */
                                                                                                /* 0x0000007079747242 */
                                                                                                /* 0x000fe20000001769 */
[----:B------:R-:W-:Y:S01]  /*10690*/  IMAD R117, R114, 0x10, R115 ;  /* 0x0000001072757824 */ /* 0x000fe200078e0273 */
                                                                                                /* 0x000000ff5b727241 */
                                                                                                /* 0x000fe400000003ff */
                                                                                                /* 0x0000007079737241 */
                                                                                                /* 0x000fe200000003ff */
[----:B------:R-:W0:Y:S01]  /*106c0*/  POPC R122, R117 ;  /* 0x00000075007a7309 */ /* 0x000e220000000000 */
                                                                                                /* 0x0000006c6e787241 */
                                                                                                /* 0x000fc40000001077 */
                                                                                                /* 0x0000007079767241 */
                                                                                                /* 0x000fe20000001074 */
[----:B------:R-:W-:Y:S01]  /*106f0*/  IMAD R114, R114, 0x10, R115 ;  /* 0x0000001072727824 */ /* 0x000fe200078e0273 */
                                                                                                /* 0x0000007178327242 */
                                                                                                /* 0x000fe40000001732 */
                                                                                                /* 0x0000005b76337242 */
                                                                                                /* 0x000fe20000001733 */
[----:B------:R-:W1:Y:S01]  /*10720*/  POPC R115, R114 ;  /* 0x0000007200737309 */ /* 0x000e620000000000 */
                                                                                                /* 0x00000071787b7241 */
                                                                                                /* 0x000fe40000001032 */
                                                                                                /* 0x0000005b76717241 */
                                                                                                /* 0x000fe40000001033 */
                                                                                                /* 0x200000ff74747241 */
                                                                                                /* 0x000fe20000001033 */
[----:B------:R-:W-:Y:S01]  /*10760*/  HMUL2 R123, R123, R90 ;  /* 0x0000005a7b7b7232 */ /* 0x000fe20000000000 */
                                                                                                /* 0x200000ff77777241 */
                                                                                                /* 0x000fc40000001032 */
[----:B0-----:R-:W-:Y:S01]  /*10780*/  LOP3.LUT R122, R122, 0x1, RZ, 0xc0, !PT ;  /* 0x000000017a7a7812 */ /* 0x001fe200078ec0ff */
[----:B------:R-:W-:Y:S01]  /*10790*/  HFMA2.MMA R113, R113, R90, -RZ ;  /* 0x0000005a71717235 */ /* 0x000fe200001000ff */
[----:B------:R-:W-:Y:S01]  /*107a0*/  IMAD.SHL.U32 R116, R116, 0x2, RZ ;  /* 0x0000000274747824 */ /* 0x000fe200078e00ff */
[----:B------:R-:W-:Y:S01]  /*107b0*/  HMNMX2 R120, |R123|, 65504, 65504, PT ;  /* 0x7bff7bff7b787840 */ /* 0x000fe20003800200 */
[----:B------:R-:W-:Y:S01]  /*107c0*/  IMAD.SHL.U32 R119, R119, 0x2, RZ ;  /* 0x0000000277777824 */ /* 0x000fe200078e00ff */
[----:B------:R-:W-:Y:S02]  /*107d0*/  ISETP.NE.U32.AND P0, PT, R122, 0x1, PT ;  /* 0x000000017a00780c */ /* 0x000fe40003f05070 */
[----:B-1----:R-:W-:Y:S02]  /*107e0*/  LOP3.LUT R115, R115, 0x1, RZ, 0xc0, !PT ;  /* 0x0000000173737812 */ /* 0x002fe400078ec0ff */
[----:B------:R-:W-:Y:S02]  /*107f0*/  SEL R118, R101, 0xa820a820, !P0 ;  /* 0xa820a82065767807 */ /* 0x000fe40004000000 */
[----:B------:R-:W-:-:S02]  /*10800*/  ISETP.NE.U32.AND P0, PT, R115, 0x1, PT ;  /* 0x000000017300780c */ /* 0x000fc40003f05070 */
                                                                                                /* 0x4040007676757241 */
                                                                                                /* 0x000fe40000000075 */
[----:B------:R-:W-:Y:S02]  /*10820*/  SEL R115, R101, 0xa820a820, !P0 ;  /* 0xa820a82065737807 */ /* 0x000fe40004000000 */
[----:B------:R-:W-:Y:S02]  /*10830*/  LOP3.LUT R118, R116, 0x1e, RZ, 0xc0, !PT ;  /* 0x0000001e74767812 */ /* 0x000fe400078ec0ff */
[----:B------:R-:W-:Y:S02]  /*10840*/  HMNMX2 R116, |R113|, 65504, 65504, PT ;  /* 0x7bff7bff71747840 */ /* 0x000fe40003800200 */
                                                                                                /* 0x4040007373727241 */
                                                                                                /* 0x000fe40000000072 */
[----:B------:R-:W-:-:S02]  /*10860*/  SHF.L.U32 R113, R35, R118, RZ ;  /* 0x0000007623717219 */ /* 0x000fc400000006ff */
[----:B------:R-:W-:Y:S02]  /*10870*/  LOP3.LUT R122, R119, 0x1e, RZ, 0xc0, !PT ;  /* 0x0000001e777a7812 */ /* 0x000fe400078ec0ff */
[----:B------:R-:W-:Y:S02]  /*10880*/  LOP3.LUT R113, R113, R114, RZ, 0xfc, !PT ;  /* 0x0000007271717212 */ /* 0x000fe400078efcff */
[----:B------:R-:W-:Y:S02]  /*10890*/  LOP3.LUT R114, R116, 0x80008000, RZ, 0xfc, !PT ;  /* 0x8000800074727812 */ /* 0x000fe400078efcff */
[----:B------:R-:W-:Y:S02]  /*108a0*/  SHF.L.U32 R122, R35, R122, RZ ;  /* 0x0000007a237a7219 */ /* 0x000fe400000006ff */
                                                                                                /* 0x0000007274767241 */
                                                                                                /* 0x000fe40000000071 */
[----:B------:R-:W-:-:S02]  /*108c0*/  LOP3.LUT R117, R122, R117, RZ, 0xfc, !PT ;  /* 0x000000757a757212 */ /* 0x000fc400078efcff */
[----:B------:R-:W-:Y:S02]  /*108d0*/  LOP3.LUT R115, R120, 0x80008000, RZ, 0xfc, !PT ;  /* 0x8000800078737812 */ /* 0x000fe400078efcff */
[----:B------:R-:W-:Y:S01]  /*108e0*/  HFMA2.MMA R118, R121, 1, 1, R118 ;  /* 0x3c003c0079767835 */ /* 0x000fe20000000076 */
[----:B------:R-:W-:Y:S02]  /*108f0*/  ISETP.NE.AND P0, PT, R100, 0x17, PT ;  /* 0x000000176400780c */ /* 0x000fe40003f05270 */
                                                                                                /* 0x0000007378777241 */
                                                                                                /* 0x000fe40000000075 */
                                                                                                /* 0x00000073787b7241 */
                                                                                                /* 0x000fe40000008075 */
                                                                                                /* 0x0000007274737241 */
                                                                                                /* 0x000fe20000008071 */
[----:B------:R-:W-:Y:S01]  /*10930*/  HADD2 R110, R110, R119 ;  /* 0x000000776e6e7230 */ /* 0x000fe20000000000 */
[----:B------:R-:W-:Y:S01]  /*10940*/  LOP3.LUT R114, R113, 0xffff, RZ, 0xc0, !PT ;  /* 0x0000ffff71727812 */ /* 0x000fe200078ec0ff */
[----:B------:R-:W-:-:S03]  /*10950*/  HADD2 R108, R108, R123 ;  /* 0x0000007b6c6c7230 */ /* 0x000fc60000000000 */
[----:B------:R-:W-:Y:S01]  /*10960*/  HFMA2.MMA R112, R112, 1, 1, R115 ;  /* 0x3c003c0070707835 */ /* 0x000fe20000000073 */
[C-C-:B------:R-:W-:Y:S02]  /*10970*/  PRMT R113, R118.reuse, 0x5410, R110.reuse ;  /* 0x0000541076717816 */ /* 0x140fe4000000006e */
[----:B------:R-:W-:Y:S02]  /*10980*/  PRMT R110, R118, 0x7632, R110 ;  /* 0x00007632766e7816 */ /* 0x000fe4000000006e */
[----:B------:R-:W-:Y:S01]  /*10990*/  PRMT R114, R117, 0x1054, R114 ;  /* 0x0000105475727816 */ /* 0x000fe20000000072 */
[----:B------:R-:W-:Y:S04]  /*109a0*/  STS [R84+UR9], R113 ;  /* 0x0000007154007988 */ /* 0x000fe80008000809 */
[----:B------:R0:W-:Y:S02]  /*109b0*/  STS [R85+UR9], R110 ;  /* 0x0000006e55007988 */ /* 0x0001e40008000809 */
[----:B0-----:R-:W-:-:S02]  /*109c0*/  PRMT R85, R112, 0x5410, R108 ;  /* 0x0000541070557816 */ /* 0x001fc4000000006c */
[----:B------:R-:W-:-:S03]  /*109d0*/  PRMT R108, R112, 0x7632, R108 ;  /* 0x00007632706c7816 */ /* 0x000fc6000000006c */
[----:B------:R0:W-:Y:S04]  /*109e0*/  STS [R82+UR9], R85 ;  /* 0x0000005552007988 */ /* 0x0001e80008000809 */
[----:B------:R0:W-:Y:S04]  /*109f0*/  STS [R83+UR9], R108 ;  /* 0x0000006c53007988 */ /* 0x0001e80008000809 */
[----:B------:R0:W-:Y:S04]  /*10a00*/  STS [R109], R116 ;  /* 0x000000746d007388 */ /* 0x0001e80000000800 */
[----:B------:R0:W-:Y:S04]  /*10a10*/  STS [R109+0x4], R120 ;  /* 0x000004786d007388 */ /* 0x0001e80000000800 */
[----:B------:R0:W-:Y:S01]  /*10a20*/  STS [R109+0x8], R114 ;  /* 0x000008726d007388 */ /* 0x0001e20000000800 */
[----:B------:R-:W-:Y:S06]  /*10a30*/  @!P0 BAR.SYNC 0x0 ;  /* 0x000000ff0000891d */ /* 0x000fec0000000000 */
[----:B------:R-:W-:-:S13]  /*10a40*/  ISETP.NE.AND P0, PT, R100, 0x17, PT ;  /* 0x000000176400780c */ /* 0x000fda0003f05270 */
[----:B0-----:R-:W-:Y:S05]  /*10a50*/  @!P0 BRA `(.L_x_35) ;  /* 0x0000007400088947 */ /* 0x001fea0003800000 */
[----:B------:R-:W0:Y:S01]  /*10a60*/  LDC R84, c[0x0][0xd54] ;  /* 0x00035500ff547b82 */ /* 0x000e220000000800 */
[----:B------:R-:W-:-:S05]  /*10a70*/  IMAD R107, R106, 0xc, R107 ;  /* 0x0000000c6a6b7824 */ /* 0x000fca00078e026b */
[----:B------:R-:W1:Y:S02]  /*10a80*/  LDS R113, [R107+0x8] ;  /* 0x000008006b717984 */ /* 0x000e640000000800 */
[----:B------:R-:W2:Y:S02]  /*10a90*/  LDC R85, c[0x0][0xd60] ;  /* 0x00035800ff557b82 */ /* 0x000ea40000000800 */
[----:B------:R-:W3:Y:S04]  /*10aa0*/  LDS R112, [R107+0x4] ;  /* 0x000004006b707984 */ /* 0x000ee80000000800 */
[----:B------:R-:W4:Y:S02]  /*10ab0*/  LDS R110, [R107] ;  /* 0x000000006b6e7984 */ /* 0x000f240000000800 */
[----:B------:R-:W5:Y:S08]  /*10ac0*/  LDC.64 R82, c[0x0][0xd58] ;  /* 0x00035600ff527b82 */ /* 0x000f700000000a00 */
[----:B------:R-:W3:Y:S01]  /*10ad0*/  LDC R114, c[0x0][0xd64] ;  /* 0x00035900ff727b82 */ /* 0x000ee20000000800 */
[----:B0-----:R-:W-:-:S05]  /*10ae0*/  HSET2.BF.GE.AND R84, R34.H0_H0, R84, PT ;  /* 0x0000005422547233 */ /* 0x001fca0003806880 */
[----:B------:R-:W-:Y:S02]  /*10af0*/  HFMA2 R84, -R84, UR5.H0_H0, R26.H0_H0 ;  /* 0x2000000554547c31 */ /* 0x000fe4000804011a */
[----:B------:R-:W0:Y:S01]  /*10b00*/  LDC R108, c[0x0][0xd6c] ;  /* 0x00035b00ff6c7b82 */ /* 0x000e220000000800 */
[----:B--2---:R-:W-:-:S05]  /*10b10*/  HSET2.BF.GE.AND R85, R34.H0_H0, R85, PT ;  /* 0x0000005522557233 */ /* 0x004fca0003806880 */
[----:B------:R-:W-:Y:S02]  /*10b20*/  HFMA2 R85, -R85, UR5.H0_H0, R26.H0_H0 ;  /* 0x2000000555557c31 */ /* 0x000fe4000804011a */
[----:B------:R-:W2:Y:S01]  /*10b30*/  LDC R116, c[0x0][0xd68] ;  /* 0x00035a00ff747b82 */ /* 0x000ea20000000800 */
[C---:B-----5:R-:W-:Y:S02]  /*10b40*/  IDP.2A.LO.S16.S8 R82, R84.reuse, UR6, R82 ;  /* 0x0000000654527c26 */ /* 0x060fe40008001652 */
[----:B------:R-:W-:Y:S01]  /*10b50*/  IDP.2A.HI.S16.S8 R84, R84, UR7, R83 ;  /* 0x0000000754547c26 */ /* 0x000fe20008003653 */
[----:B-1----:R-:W-:-:S04]  /*10b60*/  SHF.R.U32.HI R119, RZ, 0x10, R113 ;  /* 0x00000010ff777819 */ /* 0x002fc80000011671 */
[----:B------:R-:W1:Y:S01]  /*10b70*/  LDC R115, c[0x0][0xd70] ;  /* 0x00035c00ff737b82 */ /* 0x000e620000000800 */
[----:B---3--:R-:W-:Y:S01]  /*10b80*/  IDP.2A.LO.S16.S8 R83, R85, UR6, R114 ;  /* 0x0000000655537c26 */ /* 0x008fe20008001672 */
[----:B------:R-:W-:Y:S01]  /*10b90*/  LOP3.LUT R121, R112, 0x80008000, RZ, 0xfc, !PT ;  /* 0x8000800070797812 */ /* 0x000fe200078efcff */
[----:B------:R-:W-:Y:S01]  /*10ba0*/  LDS R114, [R82+UR9] ;  /* 0x0000000952727984 */ /* 0x000fe20008000800 */
[----:B------:R-:W-:Y:S02]  /*10bb0*/  LOP3.LUT R113, R113, 0xffff, RZ, 0xc0, !PT ;  /* 0x0000ffff71717812 */ /* 0x000fe400078ec0ff */
                                                                                                /* 0x00000079707a7241 */
                                                                                                /* 0x000fe40000000077 */
[----:B0-----:R-:W-:Y:S02]  /*10bd0*/  HSET2.BF.GE.AND R108, R34.H0_H0, R108, PT ;  /* 0x0000006c226c7233 */ /* 0x001fe40003806880 */
[----:B----4-:R-:W-:-:S02]  /*10be0*/  LOP3.LUT R120, R110, 0x80008000, RZ, 0xfc, !PT ;  /* 0x800080006e787812 */ /* 0x010fc400078efcff */
                                                                                                /* 0x0000007970777241 */
                                                                                                /* 0x000fe20000008077 */
[----:B------:R-:W-:Y:S01]  /*10c00*/  HFMA2 R108, -R108, UR5.H0_H0, R26.H0_H0 ;  /* 0x200000056c6c7c31 */ /* 0x000fe2000804011a */
                                                                                                /* 0x000000786e707241 */
                                                                                                /* 0x000fe20000000071 */
[----:B--2---:R-:W-:Y:S01]  /*10c20*/  IDP.2A.HI.S16.S8 R85, R85, UR7, R116 ;  /* 0x0000000755557c26 */ /* 0x004fe20008003674 */
                                                                                                /* 0x000000786e787241 */
                                                                                                /* 0x000fe20000008071 */
[----:B------:R-:W-:Y:S04]  /*10c40*/  LDS R116, [R83+UR9] ;  /* 0x0000000953747984 */ /* 0x000fe80008000800 */
[----:B------:R-:W0:Y:S01]  /*10c50*/  LDS R117, [R85+UR9] ;  /* 0x0000000955757984 */ /* 0x000e220008000800 */
[----:B-1----:R-:W-:-:S03]  /*10c60*/  IDP.2A.LO.S16.S8 R108, R108, UR6, R115 ;  /* 0x000000066c6c7c26 */ /* 0x002fc60008001673 */
[----:B------:R-:W1:Y:S04]  /*10c70*/  LDS R115, [R84+UR9] ;  /* 0x0000000954737984 */ /* 0x000e680008000800 */
[----:B------:R0:W2:Y:S02]  /*10c80*/  LDS R118, [R108+UR9] ;  /* 0x000000096c767984 */ /* 0x0000a40008000800 */
[C-C-:B0-----:R-:W-:Y:S02]  /*10c90*/  PRMT R108, R116.reuse, 0x7632, R117.reuse ;  /* 0x00007632746c7816 */ /* 0x141fe40000000075 */
[----:B------:R-:W-:Y:S02]  /*10ca0*/  PRMT R117, R116, 0x5410, R117 ;  /* 0x0000541074757816 */ /* 0x000fe40000000075 */
[----:B-1----:R-:W-:-:S02]  /*10cb0*/  PRMT R113, R114, 0x7632, R115 ;  /* 0x0000763272717816 */ /* 0x002fc40000000073 */
[----:B------:R-:W-:Y:S01]  /*10cc0*/  HFMA2.MMA R108, R108, 1, 1, -R119 ;  /* 0x3c003c006c6c7835 */ /* 0x000fe20000100077 */
[----:B------:R-:W-:Y:S01]  /*10cd0*/  PRMT R119, R114, 0x5410, R115 ;  /* 0x0000541072777816 */ /* 0x000fe20000000073 */
[----:B------:R-:W-:Y:S01]  /*10ce0*/  HFMA2.MMA R120, R117, 1, 1, -R120 ;  /* 0x3c003c0075787835 */ /* 0x000fe20000100078 */
[----:B------:R-:W-:Y:S01]  /*10cf0*/  HADD2 R110, R113, -R122 ;  /* 0x8000007a716e7230 */ /* 0x000fe20000000000 */
[C-C-:B--2---:R-:W-:Y:S02]  /*10d00*/  PRMT R113, R118.reuse, 0x7632, R91.reuse ;  /* 0x0000763276717816 */ /* 0x144fe4000000005b */
[----:B------:R-:W-:Y:S01]  /*10d10*/  HADD2 R112, R119, -R112 ;  /* 0x8000007077707230 */ /* 0x000fe20000000000 */
[----:B------:R-:W-:Y:S02]  /*10d20*/  PRMT R91, R118, 0x7610, R91 ;  /* 0x00007610765b7816 */ /* 0x000fe4000000005b */
                                                                                                /* 0x000000ff71727241 */
                                                                                                /* 0x000fe400000003ff */
                                                                                                /* 0x0000006c6e737241 */
                                                                                                /* 0x000fc400000003ff */
                                                                                                /* 0x0000006c6e797242 */
                                                                                                /* 0x000fc60000001769 */
[----:B------:R-:W-:Y:S01]  /*10d60*/  IMAD R119, R114, 0x10, R115 ;  /* 0x0000001072777824 */ /* 0x000fe200078e0273 */
                                                                                                /* 0x000000ff5b727241 */
                                                                                                /* 0x000fe400000003ff */
                                                                                                /* 0x0000007870737241 */
                                                                                                /* 0x000fe200000003ff */
[----:B------:R-:W0:Y:S01]  /*10d90*/  POPC R122, R119 ;  /* 0x00000077007a7309 */ /* 0x000e220000000000 */
                                                                                                /* 0x0000006c6e767241 */
                                                                                                /* 0x000fc60000001079 */
[----:B------:R-:W-:Y:S01]  /*10db0*/  IMAD R114, R114, 0x10, R115 ;  /* 0x0000001072727824 */ /* 0x000fe200078e0273 */
                                                                                                /* 0x0000007870737242 */
                                                                                                /* 0x000fe40000001769 */
                                                                                                /* 0x0000007176347242 */
                                                                                                /* 0x000fe20000001734 */
[----:B------:R-:W1:Y:S01]  /*10de0*/  POPC R117, R114 ;  /* 0x0000007200757309 */ /* 0x000e620000000000 */
                                                                                                /* 0x0000007870747241 */
                                                                                                /* 0x000fe40000001073 */
                                                                                                /* 0x00000071767b7241 */
                                                                                                /* 0x000fe40000001034 */
                                                                                                /* 0x0000005b74357242 */
                                                                                                /* 0x000fe40000001735 */
                                                                                                /* 0x200000ff79797241 */
                                                                                                /* 0x000fe20000001034 */
[----:B------:R-:W-:Y:S01]  /*10e30*/  HMUL2 R123, R123, R90 ;  /* 0x0000005a7b7b7232 */ /* 0x000fe20000000000 */
[----:B0-----:R-:W-:-:S02]  /*10e40*/  LOP3.LUT R122, R122, 0x1, RZ, 0xc0, !PT ;  /* 0x000000017a7a7812 */ /* 0x001fc400078ec0ff */
                                                                                                /* 0x0000005b74717241 */
                                                                                                /* 0x000fe20000001035 */
[----:B------:R-:W-:Y:S01]  /*10e60*/  IMAD.SHL.U32 R121, R121, 0x2, RZ ;  /* 0x0000000279797824 */ /* 0x000fe200078e00ff */
[----:B------:R-:W-:Y:S02]  /*10e70*/  ISETP.NE.U32.AND P0, PT, R122, 0x1, PT ;  /* 0x000000017a00780c */ /* 0x000fe40003f05070 */
                                                                                                /* 0x200000ff73737241 */
                                                                                                /* 0x000fe40000001035 */
[----:B------:R-:W-:Y:S01]  /*10e90*/  SEL R116, R101, 0xa820a820, !P0 ;  /* 0xa820a82065747807 */ /* 0x000fe20004000000 */
[----:B------:R-:W-:Y:S01]  /*10ea0*/  HFMA2.MMA R113, R113, R90, -RZ ;  /* 0x0000005a71717235 */ /* 0x000fe200001000ff */
[----:B-1----:R-:W-:Y:S02]  /*10eb0*/  LOP3.LUT R117, R117, 0x1, RZ, 0xc0, !PT ;  /* 0x0000000175757812 */ /* 0x002fe400078ec0ff */
                                                                                                /* 0x4040007474777241 */
                                                                                                /* 0x000fe20000000077 */
[----:B------:R-:W-:Y:S01]  /*10ed0*/  IMAD.SHL.U32 R116, R115, 0x2, RZ ;  /* 0x0000000273747824 */ /* 0x000fe200078e00ff */
[----:B------:R-:W-:-:S02]  /*10ee0*/  ISETP.NE.U32.AND P0, PT, R117, 0x1, PT ;  /* 0x000000017500780c */ /* 0x000fc40003f05070 */
[----:B------:R-:W-:Y:S02]  /*10ef0*/  LOP3.LUT R118, R121, 0x1e, RZ, 0xc0, !PT ;  /* 0x0000001e79767812 */ /* 0x000fe400078ec0ff */
[----:B------:R-:W-:Y:S02]  /*10f00*/  SEL R115, R101, 0xa820a820, !P0 ;  /* 0xa820a82065737807 */ /* 0x000fe40004000000 */
[----:B------:R-:W-:Y:S02]  /*10f10*/  LOP3.LUT R116, R116, 0x1e, RZ, 0xc0, !PT ;  /* 0x0000001e74747812 */ /* 0x000fe400078ec0ff */
                                                                                                /* 0x4040007373727241 */
                                                                                                /* 0x000fe40000000072 */
[----:B------:R-:W-:Y:S02]  /*10f30*/  SHF.L.U32 R115, R35, R116, RZ ;  /* 0x0000007423737219 */ /* 0x000fe400000006ff */
[----:B------:R-:W-:-:S02]  /*10f40*/  HMNMX2 R113, |R113|, 65504, 65504, PT ;  /* 0x7bff7bff71717840 */ /* 0x000fc40003800200 */
[----:B------:R-:W-:Y:S02]  /*10f50*/  LOP3.LUT R114, R115, R114, RZ, 0xfc, !PT ;  /* 0x0000007273727212 */ /* 0x000fe400078efcff */
[----:B------:R-:W-:Y:S02]  /*10f60*/  HMNMX2 R123, |R123|, 65504, 65504, PT ;  /* 0x7bff7bff7b7b7840 */ /* 0x000fe40003800200 */
[----:B------:R-:W-:Y:S02]  /*10f70*/  LOP3.LUT R115, R113, 0x80008000, RZ, 0xfc, !PT ;  /* 0x8000800071737812 */ /* 0x000fe400078efcff */
[----:B------:R-:W-:Y:S02]  /*10f80*/  SHF.L.U32 R118, R35, R118, RZ ;  /* 0x0000007623767219 */ /* 0x000fe400000006ff */
                                                                                                /* 0x0000007371757241 */
                                                                                                /* 0x000fe40000000072 */
[----:B------:R-:W-:-:S02]  /*10fa0*/  LOP3.LUT R118, R118, R119, RZ, 0xfc, !PT ;  /* 0x0000007776767212 */ /* 0x000fc400078efcff */
[----:B------:R-:W-:Y:S02]  /*10fb0*/  LOP3.LUT R116, R123, 0x80008000, RZ, 0xfc, !PT ;  /* 0x800080007b747812 */ /* 0x000fe400078efcff */
                                                                                                /* 0x0000007371737241 */
                                                                                                /* 0x000fe20000008072 */
[----:B------:R-:W-:Y:S01]  /*10fd0*/  HFMA2.MMA R112, R112, 1, 1, R117 ;  /* 0x3c003c0070707835 */ /* 0x000fe20000000075 */
                                                                                                /* 0x000000747b777241 */
                                                                                                /* 0x000fe40000000076 */
[----:B------:R-:W-:Y:S02]  /*10ff0*/  LOP3.LUT R117, R114, 0xffff, RZ, 0xc0, !PT ;  /* 0x0000ffff72757812 */ /* 0x000fe400078ec0ff */
                                                                                                /* 0x000000747b797241 */
                                                                                                /* 0x000fe20000008076 */
[----:B------:R-:W-:Y:S01]  /*11010*/  HADD2 R110, R110, R119 ;  /* 0x000000776e6e7230 */ /* 0x000fe20000000000 */
[----:B------:R-:W-:Y:S01]  /*11020*/  HFMA2.MMA R115, R120, 1, 1, R115 ;  /* 0x3c003c0078737835 */ /* 0x000fe20000000073 */
[----:B------:R-:W-:-:S02]  /*11030*/  PRMT R119, R118, 0x1054, R117 ;  /* 0x0000105476777816 */ /* 0x000fc40000000075 */
[----:B------:R-:W-:Y:S01]  /*11040*/  HADD2 R108, R108, R121 ;  /* 0x000000796c6c7230 */ /* 0x000fe20000000000 */
[--C-:B------:R-:W-:Y:S02]  /*11050*/  PRMT R117, R112, 0x5410, R110.reuse ;  /* 0x0000541070757816 */ /* 0x100fe4000000006e */
[----:B------:R-:W-:Y:S02]  /*11060*/  ISETP.NE.AND P0, PT, R100, 0x18, PT ;  /* 0x000000186400780c */ /* 0x000fe40003f05270 */
[----:B------:R-:W-:Y:S01]  /*11070*/  PRMT R110, R112, 0x7632, R110 ;  /* 0x00007632706e7816 */ /* 0x000fe2000000006e */
[----:B------:R0:W-:Y:S04]  /*11080*/  STS [R82+UR9], R117 ;  /* 0x0000007552007988 */ /* 0x0001e80008000809 */
[----:B------:R1:W-:Y:S01]  /*11090*/  STS [R84+UR9], R110 ;  /* 0x0000006e54007988 */ /* 0x0003e20008000809 */
[----:B0-----:R-:W-:-:S02]  /*110a0*/  PRMT R82, R115, 0x5410, R108 ;  /* 0x0000541073527816 */ /* 0x001fc4000000006c */
[----:B------:R-:W-:-:S03]  /*110b0*/  PRMT R108, R115, 0x7632, R108 ;  /* 0x00007632736c7816 */ /* 0x000fc6000000006c */
        /* <DEDUP_REMOVED lines=26> */
[----:B------:R-:W-:Y:S01]  /*11260*/  IDP.2A.LO.S16.S8 R82, R84, UR6, R115 ;  /* 0x0000000654527c26 */ /* 0x000fe20008001673 */
[----:B---3--:R-:W-:-:S04]  /*11270*/  LOP3.LUT R122, R113, 0x80008000, RZ, 0xfc, !PT ;  /* 0x80008000717a7812 */ /* 0x008fc800078efcff */
[----:B------:R-:W-:Y:S01]  /*11280*/  LDS R115, [R82+UR9] ;  /* 0x0000000952737984 */ /* 0x000fe20008000800 */
                                                                                                /* 0x0000007a717b7241 */
                                                                                                /* 0x000fe20000000078 */
[----:B------:R-:W3:Y:S01]  /*112a0*/  LDC R119, c[0x0][0xd88] ;  /* 0x00036200ff777b82 */ /* 0x000ee20000000800 */
[----:B0-----:R-:W-:Y:S01]  /*112b0*/  IDP.2A.HI.S16.S8 R84, R84, UR7, R117 ;  /* 0x0000000754547c26 */ /* 0x001fe20008003675 */
                                                                                                /* 0x0000007a717c7241 */
                                                                                                /* 0x000fe40000008078 */
                                                                                                /* 0x0000007a717a7241 */
                                                                                                /* 0x000fc80000010078 */
[----:B------:R-:W0:Y:S01]  /*112e0*/  LDC R121, c[0x0][0xd8c] ;  /* 0x00036300ff797b82 */ /* 0x000e220000000800 */
[C---:B--2---:R-:W-:Y:S01]  /*112f0*/  IDP.2A.LO.S16.S8 R83, R85.reuse, UR6, R110 ;  /* 0x0000000655537c26 */ /* 0x044fe2000800166e */
[----:B------:R-:W-:Y:S01]  /*11300*/  PRMT R122, R122, 0x5410, RZ ;  /* 0x000054107a7a7816 */ /* 0x000fe200000000ff */
[----:B-1----:R-:W-:Y:S02]  /*11310*/  IDP.2A.HI.S16.S8 R110, R85, UR7, R116 ;  /* 0x00000007556e7c26 */ /* 0x002fe40008003674 */
[----:B------:R-:W1:Y:S04]  /*11320*/  LDS R116, [R84+UR9] ;  /* 0x0000000954747984 */ /* 0x000e680008000800 */
[----:B------:R-:W-:Y:S01]  /*11330*/  LDS R110, [R110+UR9] ;  /* 0x000000096e6e7984 */ /* 0x000fe20008000800 */
[----:B---3--:R-:W-:-:S03]  /*11340*/  IDP.2A.LO.S16.S8 R85, R108, UR6, R119 ;  /* 0x000000066c557c26 */ /* 0x008fc60008001677 */
[----:B------:R-:W2:Y:S04]  /*11350*/  LDS R119, [R83+UR9] ;  /* 0x0000000953777984 */ /* 0x000ea80008000800 */
[----:B------:R-:W-:Y:S01]  /*11360*/  LDS R117, [R85+UR9] ;  /* 0x0000000955757984 */ /* 0x000fe20008000800 */
[----:B0-----:R-:W-:Y:S01]  /*11370*/  IDP.2A.HI.S16.S8 R108, R108, UR7, R121 ;  /* 0x000000076c6c7c26 */ /* 0x001fe20008003679 */
[----:B------:R-:W-:Y:S02]  /*11380*/  LOP3.LUT R121, R114, 0xffff, RZ, 0xc0, !PT ;  /* 0x0000ffff72797812 */ /* 0x000fe400078ec0ff */
[----:B----4-:R-:W-:Y:S02]  /*11390*/  LOP3.LUT R114, R112, 0x80008000, RZ, 0xfc, !PT ;  /* 0x8000800070727812 */ /* 0x010fe400078efcff */
[----:B------:R-:W0:Y:S02]  /*113a0*/  LDS R118, [R108+UR9] ;  /* 0x000000096c767984 */ /* 0x000e240008000800 */
                                                                                                /* 0x0000007270787241 */
                                                                                                /* 0x000fc40000010079 */
                                                                                                /* 0x0000007270717241 */
                                                                                                /* 0x000fe40000000079 */
[----:B------:R-:W-:Y:S02]  /*113d0*/  PRMT R120, R120, 0x5410, RZ ;  /* 0x0000541078787816 */ /* 0x000fe400000000ff */
                                                                                                /* 0x0000007270727241 */
                                                                                                /* 0x000fe40000008079 */
[C-C-:B-1----:R-:W-:Y:S02]  /*113f0*/  PRMT R126, R115.reuse, 0x5410, R116.reuse ;  /* 0x00005410737e7816 */ /* 0x142fe40000000074 */
[----:B------:R-:W-:-:S03]  /*11400*/  PRMT R116, R115, 0x7632, R116 ;  /* 0x0000763273747816 */ /* 0x000fc60000000074 */
[----:B------:R-:W-:Y:S01]  /*11410*/  HADD2 R112, R126, -R113 ;  /* 0x800000717e707230 */ /* 0x000fe20000000000 */
[C-C-:B--2---:R-:W-:Y:S02]  /*11420*/  PRMT R115, R119.reuse, 0x5410, R110.reuse ;  /* 0x0000541077737816 */ /* 0x144fe4000000006e */
[----:B------:R-:W-:-:S04]  /*11430*/  PRMT R125, R119, 0x7632, R110 ;  /* 0x00007632777d7816 */ /* 0x000fc8000000006e */
[----:B------:R-:W-:Y:S02]  /*11440*/  HFMA2.MMA R110, R115, 1, 1, -R120 ;  /* 0x3c003c00736e7835 */ /* 0x000fe40000100078 */
[----:B------:R-:W-:Y:S01]  /*11450*/  HFMA2.MMA R115, R116, 1, 1, -R123 ;  /* 0x3c003c0074737835 */ /* 0x000fe2000010007b */
[C-C-:B0-----:R-:W-:Y:S02]  /*11460*/  PRMT R119, R117.reuse, 0x7632, R118.reuse ;  /* 0x0000763275777816 */ /* 0x141fe40000000076 */
[----:B------:R-:W-:-:S05]  /*11470*/  PRMT R113, R117, 0x5410, R118 ;  /* 0x0000541075717816 */ /* 0x000fca0000000076 */
                                                                                                /* 0x000000ff6e757241 */
                                                                                                /* 0x000fe200000003ff */
[----:B------:R-:W-:Y:S01]  /*11490*/  HFMA2.MMA R116, R119, 1, 1, -R124 ;  /* 0x3c003c0077747835 */ /* 0x000fe2000010007c */
[----:B------:R-:W-:Y:S02]  /*114a0*/  HADD2 R113, R113, -R114 ;  /* 0x8000007271717230 */ /* 0x000fe40000000000 */
[----:B------:R-:W-:-:S03]  /*114b0*/  HADD2 R114, R125, -R122 ;  /* 0x8000007a7d727230 */ /* 0x000fc60000000000 */
                                                                                                /* 0x0000007170767241 */
                                                                                                /* 0x000fe400000003ff */
                                                                                                /* 0x000000ff72777241 */
                                                                                                /* 0x000fe400000003ff */
                                                                                                /* 0x0000007473787241 */
                                                                                                /* 0x000fe200000003ff */
[----:B------:R-:W-:-:S04]  /*114f0*/  IMAD R117, R117, 0x10, R118 ;  /* 0x0000001075757824 */ /* 0x000fc800078e0276 */
[----:B------:R-:W0:Y:S01]  /*11500*/  POPC R118, R117 ;  /* 0x0000007500767309 */ /* 0x000e220000000000 */
[----:B------:R-:W-:Y:S01]  /*11510*/  IMAD R122, R119, 0x10, R120 ;  /* 0x00000010777a7824 */ /* 0x000fe200078e0278 */
                                                                                                /* 0x0000007170777242 */
                                                                                                /* 0x000fe40000001769 */
                                                                                                /* 0x0000007473787242 */
                                                                                                /* 0x000fe40000001769 */
                                                                                                /* 0x0000007170797241 */
                                                                                                /* 0x000fe40000001077 */
[----:B------:R-:W1:Y:S01]  /*11550*/  POPC R124, R122 ;  /* 0x0000007a007c7309 */ /* 0x000e620000000000 */
                                                                                                /* 0x00000074737b7241 */
                                                                                                /* 0x000fe40000001078 */
                                                                                                /* 0x0000006e79367242 */
                                                                                                /* 0x000fc40000001736 */
                                                                                                /* 0x000000727b377242 */
                                                                                                /* 0x000fe40000001737 */
                                                                                                /* 0x200000ff77777241 */
                                                                                                /* 0x000fe40000001036 */
[----:B0-----:R-:W-:Y:S02]  /*115a0*/  LOP3.LUT R118, R118, 0x1, RZ, 0xc0, !PT ;  /* 0x0000000176767812 */ /* 0x001fe400078ec0ff */
                                                                                                /* 0x0000006e79797241 */
                                                                                                /* 0x000fe20000001036 */
[----:B------:R-:W-:Y:S01]  /*115c0*/  IMAD.SHL.U32 R119, R119, 0x2, RZ ;  /* 0x0000000277777824 */ /* 0x000fe200078e00ff */
[----:B------:R-:W-:Y:S02]  /*115d0*/  ISETP.NE.U32.AND P0, PT, R118, 0x1, PT ;  /* 0x000000017600780c */ /* 0x000fe40003f05070 */
                                                                                                /* 0x000000727b7b7241 */
                                                                                                /* 0x000fe20000001037 */
[----:B------:R-:W-:Y:S01]  /*115f0*/  HMUL2 R121, R121, R90 ;  /* 0x0000005a79797232 */ /* 0x000fe20000000000 */
[----:B-1----:R-:W-:-:S02]  /*11600*/  LOP3.LUT R124, R124, 0x1, RZ, 0xc0, !PT ;  /* 0x000000017c7c7812 */ /* 0x002fc400078ec0ff */
                                                                                                /* 0x200000ff78787241 */
                                                                                                /* 0x000fe40000001037 */
[----:B------:R-:W-:Y:S01]  /*11620*/  SEL R118, R101, 0xa820a820, !P0 ;  /* 0xa820a82065767807 */ /* 0x000fe20004000000 */
[----:B------:R-:W-:Y:S01]  /*11630*/  HFMA2.MMA R123, R123, R90, -RZ ;  /* 0x0000005a7b7b7235 */ /* 0x000fe200001000ff */
[----:B------:R-:W-:Y:S01]  /*11640*/  ISETP.NE.U32.AND P0, PT, R124, 0x1, PT ;  /* 0x000000017c00780c */ /* 0x000fe20003f05070 */
[----:B------:R-:W-:Y:S01]  /*11650*/  IMAD.SHL.U32 R124, R120, 0x2, RZ ;  /* 0x00000002787c7824 */ /* 0x000fe200078e00ff */
[----:B------:R-:W-:Y:S02]  /*11660*/  LOP3.LUT R120, R119, 0x1e, RZ, 0xc0, !PT ;  /* 0x0000001e77787812 */ /* 0x000fe400078ec0ff */
                                                                                                /* 0x4040007676757241 */
                                                                                                /* 0x000fe40000000075 */
[----:B------:R-:W-:-:S02]  /*11680*/  SEL R119, R101, 0xa820a820, !P0 ;  /* 0xa820a82065777807 */ /* 0x000fc40004000000 */
[----:B------:R-:W-:Y:S02]  /*11690*/  HMNMX2 R118, |R121|, 65504, 65504, PT ;  /* 0x7bff7bff79767840 */ /* 0x000fe40003800200 */
[----:B------:R-:W-:Y:S02]  /*116a0*/  LOP3.LUT R126, R124, 0x1e, RZ, 0xc0, !PT ;  /* 0x0000001e7c7e7812 */ /* 0x000fe400078ec0ff */
[C---:B------:R-:W-:Y:S02]  /*116b0*/  SHF.L.U32 R120, R35.reuse, R120, RZ ;  /* 0x0000007823787219 */ /* 0x040fe400000006ff */
                                                                                                /* 0x40400077777a7241 */
                                                                                                /* 0x000fe4000000007a */
[----:B------:R-:W-:Y:S02]  /*116d0*/  SHF.L.U32 R121, R35, R126, RZ ;  /* 0x0000007e23797219 */ /* 0x000fe400000006ff */
[----:B------:R-:W-:-:S02]  /*116e0*/  LOP3.LUT R117, R120, R117, RZ, 0xfc, !PT ;  /* 0x0000007578757212 */ /* 0x000fc400078efcff */
[----:B------:R-:W-:Y:S02]  /*116f0*/  LOP3.LUT R119, R118, 0x80008000, RZ, 0xfc, !PT ;  /* 0x8000800076777812 */ /* 0x000fe400078efcff */
[----:B------:R-:W-:Y:S02]  /*11700*/  HMNMX2 R124, |R123|, 65504, 65504, PT ;  /* 0x7bff7bff7b7c7840 */ /* 0x000fe40003800200 */
[----:B------:R-:W-:Y:S02]  /*11710*/  LOP3.LUT R123, R121, R122, RZ, 0xfc, !PT ;  /* 0x0000007a797b7212 */ /* 0x000fe400078efcff */
                                                                                                /* 0x0000007776797241 */
                                                                                                /* 0x000fe40000000075 */
[----:B------:R-:W-:Y:S02]  /*11730*/  LOP3.LUT R122, R124, 0x80008000, RZ, 0xfc, !PT ;  /* 0x800080007c7a7812 */ /* 0x000fe400078efcff */
                                                                                                /* 0x0000007776787241 */
                                                                                                /* 0x000fe20000008075 */
[----:B------:R-:W-:Y:S01]  /*11750*/  HADD2 R112, R112, R121 ;  /* 0x0000007970707230 */ /* 0x000fe20000000000 */
                                                                                                /* 0x0000007a7c7e7241 */
                                                                                                /* 0x000fc4000000007b */
                                                                                                /* 0x0000007a7c797241 */
                                                                                                /* 0x000fe4000000807b */
[----:B------:R-:W-:Y:S01]  /*11780*/  HFMA2.MMA R113, R113, 1, 1, R120 ;  /* 0x3c003c0071717835 */ /* 0x000fe20000000078 */
[----:B------:R-:W-:Y:S01]  /*11790*/  HADD2 R115, R115, R126 ;  /* 0x0000007e73737230 */ /* 0x000fe20000000000 */
                                                                                                /* 0x0000007776777241 */
                                                                                                /* 0x000fe40000010075 */
[----:B------:R-:W-:Y:S01]  /*117b0*/  HFMA2.MMA R116, R116, 1, 1, R121 ;  /* 0x3c003c0074747835 */ /* 0x000fe20000000079 */
                                                                                                /* 0x0000007a7c7d7241 */
                                                                                                /* 0x000fe4000001007b */
[----:B------:R-:W-:Y:S01]  /*117d0*/  LOP3.LUT R120, R117, 0xffff, RZ, 0xc0, !PT ;  /* 0x0000ffff75787812 */ /* 0x000fe200078ec0ff */
[----:B------:R-:W-:Y:S01]  /*117e0*/  HADD2 R119, R110.H0_H0, R119.H0_H0 ;  /* 0x200000776e777230 */ /* 0x000fe20000000800 */
[----:B------:R-:W-:Y:S01]  /*117f0*/  PRMT R117, R112, 0x5410, R115 ;  /* 0x0000541070757816 */ /* 0x000fe20000000073 */
[----:B------:R-:W-:Y:S01]  /*11800*/  HADD2 R125, R114.H0_H0, R125.H0_H0 ;  /* 0x2000007d727d7230 */ /* 0x000fe20000000800 */
[----:B------:R-:W-:-:S02]  /*11810*/  ISETP.NE.AND P0, PT, R100, 0x19, PT ;  /* 0x000000196400780c */ /* 0x000fc40003f05270 */
        /* <DEDUP_REMOVED lines=17> */
[C---:B------:R-:W-:Y:S02]  /*11930*/  IMAD R107, R106.reuse, 0xc, R107 ;  /* 0x0000000c6a6b7824 */ /* 0x040fe400078e026b */
[----:B------:R-:W-:-:S03]  /*11940*/  IMAD R111, R106, 0x30, R111 ;  /* 0x000000306a6f7824 */ /* 0x000fc600078e026f */
[----:B------:R-:W-:Y:S02]  /*11950*/  LDS R114, [R107+0x8] ;  /* 0x000008006b727984 */ /* 0x000fe40000000800 */
[----:B------:R-:W1:Y:S02]  /*11960*/  LDC R85, c[0x0][0xda8] ;  /* 0x00036a00ff557b82 */ /* 0x000e640000000800 */
[----:B------:R-:W2:Y:S04]  /*11970*/  LDS R113, [R107+0x4] ;  /* 0x000004006b717984 */ /* 0x000ea80000000800 */
[----:B------:R-:W3:Y:S02]  /*11980*/  LDS R112, [R107] ;  /* 0x000000006b707984 */ /* 0x000ee40000000800 */
[----:B------:R-:W4:Y:S08]  /*11990*/  LDC.64 R82, c[0x0][0xda0] ;  /* 0x00036800ff527b82 */ /* 0x000f300000000a00 */
[----:B------:R-:W5:Y:S01]  /*119a0*/  LDC R110, c[0x0][0xdb4] ;  /* 0x00036d00ff6e7b82 */ /* 0x000f620000000800 */
[----:B0-----:R-:W-:-:S05]  /*119b0*/  HSET2.BF.GE.AND R84, R34.H0_H0, R84, PT ;  /* 0x0000005422547233 */ /* 0x001fca0003806880 */
[----:B------:R-:W-:Y:S02]  /*119c0*/  HFMA2 R84, -R84, UR5.H0_H0, R26.H0_H0 ;  /* 0x2000000554547c31 */ /* 0x000fe4000804011a */
[----:B------:R-:W0:Y:S01]  /*119d0*/  LDC R115, c[0x0][0xdac] ;  /* 0x00036b00ff737b82 */ /* 0x000e220000000800 */
[----:B-1----:R-:W-:-:S05]  /*119e0*/  HSET2.BF.GE.AND R85, R34.H0_H0, R85, PT ;  /* 0x0000005522557233 */ /* 0x002fca0003806880 */
[----:B------:R-:W-:Y:S02]  /*119f0*/  HFMA2 R108, -R85, UR5.H0_H0, R26.H0_H0 ;  /* 0x20000005556c7c31 */ /* 0x000fe4000804011a */
[----:B------:R-:W1:Y:S01]  /*11a00*/  LDC R117, c[0x0][0xdb0] ;  /* 0x00036c00ff757b82 */ /* 0x000e620000000800 */
[C---:B----4-:R-:W-:Y:S02]  /*11a10*/  IDP.2A.LO.S16.S8 R82, R84.reuse, UR6, R82 ;  /* 0x0000000654527c26 */ /* 0x050fe40008001652 */
[----:B------:R-:W-:-:S05]  /*11a20*/  IDP.2A.HI.S16.S8 R85, R84, UR7, R83 ;  /* 0x0000000754557c26 */ /* 0x000fca0008003653 */
[----:B------:R-:W4:Y:S01]  /*11a30*/  LDC R119, c[0x0][0xdb8] ;  /* 0x00036e00ff777b82 */ /* 0x000f220000000800 */
[----:B-----5:R-:W-:Y:S01]  /*11a40*/  HSET2.BF.GE.AND R110, R34.H0_H0, R110, PT ;  /* 0x0000006e226e7233 */ /* 0x020fe20003806880 */
[----:B------:R-:W-:Y:S01]  /*11a50*/  LDS R116, [R85+UR9] ;  /* 0x0000000955747984 */ /* 0x000fe20008000800 */
[----:B--2---:R-:W-:-:S03]  /*11a60*/  LOP3.LUT R121, R113, 0x80008000, RZ, 0xfc, !PT ;  /* 0x8000800071797812 */ /* 0x004fc600078efcff */
[----:B------:R-:W-:Y:S02]  /*11a70*/  HFMA2 R110, -R110, UR5.H0_H0, R26.H0_H0 ;  /* 0x200000056e6e7c31 */ /* 0x000fe4000804011a */
[C---:B0-----:R-:W-:Y:S02]  /*11a80*/  IDP.2A.LO.S16.S8 R83, R108.reuse, UR6, R115 ;  /* 0x000000066c537c26 */ /* 0x041fe40008001673 */
[----:B------:R-:W0:Y:S01]  /*11a90*/  LDS R115, [R82+UR9] ;  /* 0x0000000952737984 */ /* 0x000e220008000800 */
[----:B-1----:R-:W-:-:S03]  /*11aa0*/  IDP.2A.HI.S16.S8 R84, R108, UR7, R117 ;  /* 0x000000076c547c26 */ /* 0x002fc60008003675 */
[----:B------:R-:W-:Y:S04]  /*11ab0*/  LDS R117, [R83+UR9] ;  /* 0x0000000953757984 */ /* 0x000fe80008000800 */
[----:B------:R-:W1:Y:S01]  /*11ac0*/  LDS R118, [R84+UR9] ;  /* 0x0000000954767984 */ /* 0x000e620008000800 */
[----:B----4-:R-:W-:Y:S01]  /*11ad0*/  IDP.2A.LO.S16.S8 R108, R110, UR6, R119 ;  /* 0x000000066e6c7c26 */ /* 0x010fe20008001677 */
[----:B------:R-:W-:Y:S02]  /*11ae0*/  SHF.R.U32.HI R110, RZ, 0x10, R114 ;  /* 0x00000010ff6e7819 */ /* 0x000fe40000011672 */
[----:B------:R-:W-:Y:S02]  /*11af0*/  LOP3.LUT R119, R114, 0xffff, RZ, 0xc0, !PT ;  /* 0x0000ffff72777812 */ /* 0x000fe400078ec0ff */
[----:B------:R1:W2:Y:S01]  /*11b00*/  LDS R120, [R108+UR9] ;  /* 0x000000096c787984 */ /* 0x0002a20008000800 */
[----:B---3--:R-:W-:-:S02]  /*11b10*/  LOP3.LUT R114, R112, 0x80008000, RZ, 0xfc, !PT ;  /* 0x8000800070727812 */ /* 0x008fc400078efcff */
                                                                                                /* 0x00000079717a7241 */
                                                                                                /* 0x000fe4000000006e */
                                                                                                /* 0x0000007971717241 */
                                                                                                /* 0x000fe4000000806e */
                                                                                                /* 0x0000007270797241 */
                                                                                                /* 0x000fe40000000077 */
                                                                                                /* 0x0000007270707241 */
                                                                                                /* 0x000fe40000008077 */
[C-C-:B0-----:R-:W-:Y:S02]  /*11b60*/  PRMT R119, R115.reuse, 0x7632, R116.reuse ;  /* 0x0000763273777816 */ /* 0x141fe40000000074 */
[----:B------:R-:W-:-:S04]  /*11b70*/  PRMT R116, R115, 0x5410, R116 ;  /* 0x0000541073747816 */ /* 0x000fc80000000074 */
[----:B------:R-:W-:Y:S02]  /*11b80*/  HFMA2.MMA R110, R119, 1, 1, -R122 ;  /* 0x3c003c00776e7835 */ /* 0x000fe4000010007a */
[----:B------:R-:W-:Y:S01]  /*11b90*/  HFMA2.MMA R121, R116, 1, 1, -R121 ;  /* 0x3c003c0074797835 */ /* 0x000fe20000100079 */
[C-C-:B-1----:R-:W-:Y:S02]  /*11ba0*/  PRMT R108, R117.reuse, 0x7632, R118.reuse ;  /* 0x00007632756c7816 */ /* 0x142fe40000000076 */
[----:B------:R-:W-:-:S03]  /*11bb0*/  PRMT R117, R117, 0x5410, R118 ;  /* 0x0000541075757816 */ /* 0x000fc60000000076 */
[----:B------:R-:W-:Y:S01]  /*11bc0*/  HADD2 R108, R108, -R113 ;  /* 0x800000716c6c7230 */ /* 0x000fe20000000000 */
[C-C-:B--2---:R-:W-:Y:S01]  /*11bd0*/  PRMT R113, R120.reuse, 0x7632, R91.reuse ;  /* 0x0000763278717816 */ /* 0x144fe2000000005b */
[----:B------:R-:W-:Y:S01]  /*11be0*/  HADD2 R112, R117, -R112 ;  /* 0x8000007075707230 */ /* 0x000fe20000000000 */
[----:B------:R-:W-:Y:S02]  /*11bf0*/  PRMT R91, R120, 0x7610, R91 ;  /* 0x00007610785b7816 */ /* 0x000fe4000000005b */
                                                                                                /* 0x000000ff71727241 */
                                                                                                /* 0x000fe400000003ff */
                                                                                                /* 0x0000006c6e737241 */
                                                                                                /* 0x000fe400000003ff */
                                                                                                /* 0x0000006c6e777242 */
                                                                                                /* 0x000fe40000001769 */
                                                                                                /* 0x0000007079747242 */
                                                                                                /* 0x000fe20000001769 */
[----:B------:R-:W-:Y:S01]  /*11c40*/  IMAD R117, R114, 0x10, R115 ;  /* 0x0000001072757824 */ /* 0x000fe200078e0273 */
                                                                                                /* 0x000000ff5b727241 */
                                                                                                /* 0x000fc400000003ff */
                                                                                                /* 0x0000007079737241 */
                                                                                                /* 0x000fe200000003ff */
[----:B------:R-:W0:Y:S01]  /*11c70*/  POPC R122, R117 ;  /* 0x00000075007a7309 */ /* 0x000e220000000000 */
                                                                                                /* 0x0000006c6e787241 */
                                                                                                /* 0x000fe40000001077 */
                                                                                                /* 0x0000007079767241 */
                                                                                                /* 0x000fe20000001074 */
[----:B------:R-:W-:Y:S01]  /*11ca0*/  IMAD R114, R114, 0x10, R115 ;  /* 0x0000001072727824 */ /* 0x000fe200078e0273 */
                                                                                                /* 0x0000007178387242 */
                                                                                                /* 0x000fe40000001738 */
                                                                                                /* 0x0000005b76397242 */
                                                                                                /* 0x000fe20000001739 */
[----:B------:R-:W1:Y:S01]  /*11cd0*/  POPC R115, R114 ;  /* 0x0000007200737309 */ /* 0x000e620000000000 */
                                                                                                /* 0x00000071787b7241 */
                                                                                                /* 0x000fc40000001038 */
                                                                                                /* 0x0000005b76717241 */
                                                                                                /* 0x000fe40000001039 */
                                                                                                /* 0x200000ff74747241 */
                                                                                                /* 0x000fe20000001039 */
[----:B------:R-:W-:Y:S01]  /*11d10*/  HMUL2 R123, R123, R90 ;  /* 0x0000005a7b7b7232 */ /* 0x000fe20000000000 */
                                                                                                /* 0x200000ff77777241 */
                                                                                                /* 0x000fe40000001038 */
[----:B0-----:R-:W-:Y:S01]  /*11d30*/  LOP3.LUT R122, R122, 0x1, RZ, 0xc0, !PT ;  /* 0x000000017a7a7812 */ /* 0x001fe200078ec0ff */
[----:B------:R-:W-:Y:S01]  /*11d40*/  HFMA2.MMA R113, R113, R90, -RZ ;  /* 0x0000005a71717235 */ /* 0x000fe200001000ff */
[----:B------:R-:W-:Y:S01]  /*11d50*/  IMAD.SHL.U32 R116, R116, 0x2, RZ ;  /* 0x0000000274747824 */ /* 0x000fe200078e00ff */
[----:B------:R-:W-:Y:S01]  /*11d60*/  HMNMX2 R120, |R123|, 65504, 65504, PT ;  /* 0x7bff7bff7b787840 */ /* 0x000fe20003800200 */
[----:B------:R-:W-:Y:S01]  /*11d70*/  IMAD.SHL.U32 R119, R119, 0x2, RZ ;  /* 0x0000000277777824 */ /* 0x000fe200078e00ff */
[----:B------:R-:W-:-:S02]  /*11d80*/  ISETP.NE.U32.AND P0, PT, R122, 0x1, PT ;  /* 0x000000017a00780c */ /* 0x000fc40003f05070 */
[----:B-1----:R-:W-:Y:S02]  /*11d90*/  LOP3.LUT R115, R115, 0x1, RZ, 0xc0, !PT ;  /* 0x0000000173737812 */ /* 0x002fe400078ec0ff */
[----:B------:R-:W-:Y:S02]  /*11da0*/  SEL R118, R101, 0xa820a820, !P0 ;  /* 0xa820a82065767807 */ /* 0x000fe40004000000 */
[----:B------:R-:W-:Y:S02]  /*11db0*/  ISETP.NE.U32.AND P0, PT, R115, 0x1, PT ;  /* 0x000000017300780c */ /* 0x000fe40003f05070 */
                                                                                                /* 0x4040007676757241 */
                                                                                                /* 0x000fe40000000075 */
[----:B------:R-:W-:Y:S02]  /*11dd0*/  SEL R115, R101, 0xa820a820, !P0 ;  /* 0xa820a82065737807 */ /* 0x000fe40004000000 */
[----:B------:R-:W-:-:S02]  /*11de0*/  LOP3.LUT R118, R116, 0x1e, RZ, 0xc0, !PT ;  /* 0x0000001e74767812 */ /* 0x000fc400078ec0ff */
[----:B------:R-:W-:Y:S02]  /*11df0*/  HMNMX2 R116, |R113|, 65504, 65504, PT ;  /* 0x7bff7bff71747840 */ /* 0x000fe40003800200 */
                                                                                                /* 0x4040007373727241 */
                                                                                                /* 0x000fe40000000072 */
[----:B------:R-:W-:Y:S02]  /*11e10*/  SHF.L.U32 R113, R35, R118, RZ ;  /* 0x0000007623717219 */ /* 0x000fe400000006ff */
[----:B------:R-:W-:Y:S02]  /*11e20*/  LOP3.LUT R122, R119, 0x1e, RZ, 0xc0, !PT ;  /* 0x0000001e777a7812 */ /* 0x000fe400078ec0ff */
[----:B------:R-:W-:Y:S02]  /*11e30*/  LOP3.LUT R113, R113, R114, RZ, 0xfc, !PT ;  /* 0x0000007271717212 */ /* 0x000fe400078efcff */
[----:B------:R-:W-:-:S02]  /*11e40*/  LOP3.LUT R114, R116, 0x80008000, RZ, 0xfc, !PT ;  /* 0x8000800074727812 */ /* 0x000fc400078efcff */
[----:B------:R-:W-:Y:S02]  /*11e50*/  SHF.L.U32 R122, R35, R122, RZ ;  /* 0x0000007a237a7219 */ /* 0x000fe400000006ff */
                                                                                                /* 0x0000007274767241 */
                                                                                                /* 0x000fe40000000071 */
[----:B------:R-:W-:Y:S02]  /*11e70*/  LOP3.LUT R117, R122, R117, RZ, 0xfc, !PT ;  /* 0x000000757a757212 */ /* 0x000fe400078efcff */
[----:B------:R-:W-:Y:S02]  /*11e80*/  LOP3.LUT R115, R120, 0x80008000, RZ, 0xfc, !PT ;  /* 0x8000800078737812 */ /* 0x000fe400078efcff */
[----:B------:R-:W-:Y:S01]  /*11e90*/  HFMA2.MMA R118, R121, 1, 1, R118 ;  /* 0x3c003c0079767835 */ /* 0x000fe20000000076 */
[----:B------:R-:W-:Y:S02]  /*11ea0*/  ISETP.NE.AND P0, PT, R100, 0x1a, PT ;  /* 0x0000001a6400780c */ /* 0x000fe40003f05270 */
                                                                                                /* 0x0000007378777241 */
                                                                                                /* 0x000fc40000000075 */
                                                                                                /* 0x00000073787b7241 */
                                                                                                /* 0x000fe40000008075 */
                                                                                                /* 0x0000007274737241 */
                                                                                                /* 0x000fe20000008071 */
[----:B------:R-:W-:Y:S01]  /*11ee0*/  HADD2 R110, R110, R119 ;  /* 0x000000776e6e7230 */ /* 0x000fe20000000000 */
[----:B------:R-:W-:Y:S01]  /*11ef0*/  LOP3.LUT R114, R113, 0xffff, RZ, 0xc0, !PT ;  /* 0x0000ffff71727812 */ /* 0x000fe200078ec0ff */
[----:B------:R-:W-:-:S03]  /*11f00*/  HADD2 R108, R108, R123 ;  /* 0x0000007b6c6c7230 */ /* 0x000fc60000000000 */
[----:B------:R-:W-:Y:S01]  /*11f10*/  HFMA2.MMA R112, R112, 1, 1, R115 ;  /* 0x3c003c0070707835 */ /* 0x000fe20000000073 */
[C-C-:B------:R-:W-:Y:S02]  /*11f20*/  PRMT R113, R118.reuse, 0x5410, R110.reuse ;  /* 0x0000541076717816 */ /* 0x140fe4000000006e */
[----:B------:R-:W-:Y:S02]  /*11f30*/  PRMT R110, R118, 0x7632, R110 ;  /* 0x00007632766e7816 */ /* 0x000fe4000000006e */
        /* <DEDUP_REMOVED lines=31> */
[C---:B------:R-:W-:Y:S01]  /*12130*/  IDP.2A.LO.S16.S8 R82, R108.reuse, UR6, R82 ;  /* 0x000000066c527c26 */ /* 0x040fe20008001652 */
[----:B---3--:R-:W-:Y:S01]  /*12140*/  LOP3.LUT R121, R113, 0x80008000, RZ, 0xfc, !PT ;  /* 0x8000800071797812 */ /* 0x008fe200078efcff */
[----:B------:R-:W-:-:S03]  /*12150*/  IDP.2A.HI.S16.S8 R83, R108, UR7, R83 ;  /* 0x000000076c537c26 */ /* 0x000fc60008003653 */
[----:B------:R-:W-:Y:S01]  /*12160*/  LDS R117, [R82+UR9] ;  /* 0x0000000952757984 */ /* 0x000fe20008000800 */
[C---:B0-----:R-:W-:Y:S02]  /*12170*/  IDP.2A.LO.S16.S8 R84, R85.reuse, UR6, R116 ;  /* 0x0000000655547c26 */ /* 0x041fe40008001674 */
[----:B--2---:R-:W-:Y:S02]  /*12180*/  IDP.2A.HI.S16.S8 R85, R85, UR7, R118 ;  /* 0x0000000755557c26 */ /* 0x004fe40008003676 */
[----:B------:R-:W0:Y:S04]  /*12190*/  LDS R118, [R83+UR9] ;  /* 0x0000000953767984 */ /* 0x000e280008000800 */
[----:B------:R-:W-:Y:S01]  /*121a0*/  LDS R116, [R85+UR9] ;  /* 0x0000000955747984 */ /* 0x000fe20008000800 */
[----:B-1----:R-:W-:Y:S01]  /*121b0*/  IDP.2A.LO.S16.S8 R108, R110, UR6, R115 ;  /* 0x000000066e6c7c26 */ /* 0x002fe20008001673 */
[----:B------:R-:W-:-:S02]  /*121c0*/  SHF.R.U32.HI R110, RZ, 0x10, R114 ;  /* 0x00000010ff6e7819 */ /* 0x000fc40000011672 */
[----:B------:R-:W1:Y:S01]  /*121d0*/  LDS R115, [R84+UR9] ;  /* 0x0000000954737984 */ /* 0x000e620008000800 */
[----:B----4-:R-:W-:Y:S02]  /*121e0*/  LOP3.LUT R114, R112, 0x80008000, RZ, 0xfc, !PT ;  /* 0x8000800070727812 */ /* 0x010fe400078efcff */
                                                                                                /* 0x00000079717a7241 */
                                                                                                /* 0x000fe2000000006e */
[----:B------:R0:W2:Y:S01]  /*12200*/  LDS R120, [R108+UR9] ;  /* 0x000000096c787984 */ /* 0x0000a20008000800 */
                                                                                                /* 0x0000007971717241 */
                                                                                                /* 0x000fe4000000806e */
                                                                                                /* 0x0000007270797241 */
                                                                                                /* 0x000fe40000000077 */
                                                                                                /* 0x0000007270707241 */
                                                                                                /* 0x000fe40000008077 */
[----:B0-----:R-:W-:-:S02]  /*12240*/  PRMT R108, R117, 0x7632, R118 ;  /* 0x00007632756c7816 */ /* 0x001fc40000000076 */
[----:B------:R-:W-:-:S04]  /*12250*/  PRMT R117, R117, 0x5410, R118 ;  /* 0x0000541075757816 */ /* 0x000fc80000000076 */
[----:B------:R-:W-:Y:S01]  /*12260*/  HFMA2.MMA R108, R108, 1, 1, -R113 ;  /* 0x3c003c006c6c7835 */ /* 0x000fe20000100071 */
[C-C-:B-1----:R-:W-:Y:S01]  /*12270*/  PRMT R119, R115.reuse, 0x7632, R116.reuse ;  /* 0x0000763273777816 */ /* 0x142fe20000000074 */
[----:B------:R-:W-:Y:S01]  /*12280*/  HFMA2.MMA R112, R117, 1, 1, -R112 ;  /* 0x3c003c0075707835 */ /* 0x000fe20000100070 */
[----:B------:R-:W-:Y:S02]  /*12290*/  PRMT R116, R115, 0x5410, R116 ;  /* 0x0000541073747816 */ /* 0x000fe40000000074 */
[C-C-:B--2---:R-:W-:Y:S01]  /*122a0*/  PRMT R113, R120.reuse, 0x7632, R91.reuse ;  /* 0x0000763278717816 */ /* 0x144fe2000000005b */
[----:B------:R-:W-:Y:S01]  /*122b0*/  HADD2 R110, R119, -R122 ;  /* 0x8000007a776e7230 */ /* 0x000fe20000000000 */
[----:B------:R-:W-:Y:S01]  /*122c0*/  PRMT R91, R120, 0x7610, R91 ;  /* 0x00007610785b7816 */ /* 0x000fe2000000005b */
[----:B------:R-:W-:Y:S01]  /*122d0*/  HADD2 R121, R116, -R121 ;  /* 0x8000007974797230 */ /* 0x000fe20000000000 */
                                                                                                /* 0x000000ff71727241 */
                                                                                                /* 0x000fe400000003ff */
                                                                                                /* 0x0000006c6e737241 */
                                                                                                /* 0x000fc400000003ff */
                                                                                                /* 0x0000006c6e777242 */
                                                                                                /* 0x000fe40000001769 */
                                                                                                /* 0x0000007079747242 */
                                                                                                /* 0x000fe20000001769 */
[----:B------:R-:W-:Y:S01]  /*12320*/  IMAD R117, R114, 0x10, R115 ;  /* 0x0000001072757824 */ /* 0x000fe200078e0273 */
                                                                                                /* 0x000000ff5b727241 */
                                                                                                /* 0x000fe400000003ff */
                                                                                                /* 0x0000007079737241 */
                                                                                                /* 0x000fe200000003ff */
[----:B------:R-:W0:Y:S01]  /*12350*/  POPC R122, R117 ;  /* 0x00000075007a7309 */ /* 0x000e220000000000 */
                                                                                                /* 0x0000006c6e787241 */
                                                                                                /* 0x000fe40000001077 */
                                                                                                /* 0x0000007079767241 */
                                                                                                /* 0x000fe20000001074 */
[----:B------:R-:W-:Y:S01]  /*12380*/  IMAD R114, R114, 0x10, R115 ;  /* 0x0000001072727824 */ /* 0x000fe200078e0273 */
                                                                                                /* 0x00000071783a7242 */
                                                                                                /* 0x000fc4000000173a */
                                                                                                /* 0x0000005b763b7242 */
                                                                                                /* 0x000fe2000000173b */
[----:B------:R-:W1:Y:S01]  /*123b0*/  POPC R115, R114 ;  /* 0x0000007200737309 */ /* 0x000e620000000000 */
                                                                                                /* 0x00000071787b7241 */
                                                                                                /* 0x000fe4000000103a */
                                                                                                /* 0x0000005b76717241 */
                                                                                                /* 0x000fe4000000103b */
                                                                                                /* 0x200000ff74747241 */
                                                                                                /* 0x000fe2000000103b */
[----:B------:R-:W-:Y:S01]  /*123f0*/  HMUL2 R123, R123, R90 ;  /* 0x0000005a7b7b7232 */ /* 0x000fe20000000000 */
                                                                                                /* 0x200000ff77777241 */
                                                                                                /* 0x000fe4000000103a */
        /* <DEDUP_REMOVED lines=9> */
                                                                                                /* 0x4040007676757241 */
                                                                                                /* 0x000fe40000000075 */
[----:B------:R-:W-:Y:S02]  /*124b0*/  SEL R115, R101, 0xa820a820, !P0 ;  /* 0xa820a82065737807 */ /* 0x000fe40004000000 */
[----:B------:R-:W-:-:S02]  /*124c0*/  LOP3.LUT R118, R116, 0x1e, RZ, 0xc0, !PT ;  /* 0x0000001e74767812 */ /* 0x000fc400078ec0ff */
[----:B------:R-:W-:Y:S02]  /*124d0*/  HMNMX2 R116, |R113|, 65504, 65504, PT ;  /* 0x7bff7bff71747840 */ /* 0x000fe40003800200 */
                                                                                                /* 0x4040007373727241 */
                                                                                                /* 0x000fe40000000072 */
[----:B------:R-:W-:Y:S02]  /*124f0*/  SHF.L.U32 R113, R35, R118, RZ ;  /* 0x0000007623717219 */ /* 0x000fe400000006ff */
[----:B------:R-:W-:Y:S02]  /*12500*/  LOP3.LUT R122, R119, 0x1e, RZ, 0xc0, !PT ;  /* 0x0000001e777a7812 */ /* 0x000fe400078ec0ff */
[----:B------:R-:W-:Y:S02]  /*12510*/  LOP3.LUT R113, R113, R114, RZ, 0xfc, !PT ;  /* 0x0000007271717212 */ /* 0x000fe400078efcff */
[----:B------:R-:W-:-:S02]  /*12520*/  LOP3.LUT R114, R116, 0x80008000, RZ, 0xfc, !PT ;  /* 0x8000800074727812 */ /* 0x000fc400078efcff */
[----:B------:R-:W-:Y:S02]  /*12530*/  SHF.L.U32 R122, R35, R122, RZ ;  /* 0x0000007a237a7219 */ /* 0x000fe400000006ff */
                                                                                                /* 0x0000007274767241 */
                                                                                                /* 0x000fe40000000071 */
[----:B------:R-:W-:Y:S02]  /*12550*/  LOP3.LUT R117, R122, R117, RZ, 0xfc, !PT ;  /* 0x000000757a757212 */ /* 0x000fe400078efcff */
[----:B------:R-:W-:Y:S02]  /*12560*/  LOP3.LUT R115, R120, 0x80008000, RZ, 0xfc, !PT ;  /* 0x8000800078737812 */ /* 0x000fe400078efcff */
[----:B------:R-:W-:Y:S01]  /*12570*/  HFMA2.MMA R118, R121, 1, 1, R118 ;  /* 0x3c003c0079767835 */ /* 0x000fe20000000076 */
[----:B------:R-:W-:Y:S02]  /*12580*/  ISETP.NE.AND P0, PT, R100, 0x1b, PT ;  /* 0x0000001b6400780c */ /* 0x000fe40003f05270 */
                                                                                                /* 0x0000007378777241 */
                                                                                                /* 0x000fc40000000075 */
                                                                                                /* 0x00000073787b7241 */
                                                                                                /* 0x000fe40000008075 */
                                                                                                /* 0x0000007274737241 */
                                                                                                /* 0x000fe20000008071 */
        /* <DEDUP_REMOVED lines=20> */
[----:B------:R-:W-:Y:S02]  /*12700*/  IMAD R107, R106, 0xc, R107 ;  /* 0x0000000c6a6b7824 */ /* 0x000fe400078e026b */
[----:B------:R-:W-:-:S03]  /*12710*/  IMAD R102, R103, 0xc0, R102 ;  /* 0x000000c067667824 */ /* 0x000fc600078e0266 */
[----:B------:R-:W1:Y:S02]  /*12720*/  LDS R113, [R107+0x8] ;  /* 0x000008006b717984 */ /* 0x000e640000000800 */
[----:B------:R-:W2:Y:S02]  /*12730*/  LDC R84, c[0x0][0xde4] ;  /* 0x00037900ff547b82 */ /* 0x000ea40000000800 */
[----:B------:R-:W3:Y:S04]  /*12740*/  LDS R110, [R107] ;  /* 0x000000006b6e7984 */ /* 0x000ee80000000800 */
[----:B------:R-:W4:Y:S02]  /*12750*/  LDS R112, [R107+0x4] ;  /* 0x000004006b707984 */ /* 0x000f240000000800 */
[----:B------:R-:W5:Y:S08]  /*12760*/  LDC R115, c[0x0][0xdf4] ;  /* 0x00037d00ff737b82 */ /* 0x000f700000000800 */
[----:B------:R-:W1:Y:S01]  /*12770*/  LDC R117, c[0x0][0xdf8] ;  /* 0x00037e00ff757b82 */ /* 0x000e620000000800 */
[----:B0-----:R-:W-:-:S05]  /*12780*/  HSET2.BF.GE.AND R85, R34.H0_H0, R85, PT ;  /* 0x0000005522557233 */ /* 0x001fca0003806880 */
[----:B------:R-:W-:Y:S02]  /*12790*/  HFMA2 R108, -R85, UR5.H0_H0, R26.H0_H0 ;  /* 0x20000005556c7c31 */ /* 0x000fe4000804011a */
[----:B------:R-:W0:Y:S01]  /*127a0*/  LDC.64 R82, c[0x0][0xde8] ;  /* 0x00037a00ff527b82 */ /* 0x000e220000000a00 */
[----:B--2---:R-:W-:-:S05]  /*127b0*/  HSET2.BF.GE.AND R84, R34.H0_H0, R84, PT ;  /* 0x0000005422547233 */ /* 0x004fca0003806880 */
[----:B------:R-:W-:Y:S02]  /*127c0*/  HFMA2 R85, -R84, UR5.H0_H0, R26.H0_H0 ;  /* 0x2000000554557c31 */ /* 0x000fe4000804011a */
[----:B-----5:R-:W-:-:S05]  /*127d0*/  IDP.2A.LO.S16.S8 R84, R108, UR6, R115 ;  /* 0x000000066c547c26 */ /* 0x020fca0008001673 */
[----:B------:R-:W-:Y:S01]  /*127e0*/  LDS R115, [R84+UR9] ;  /* 0x0000000954737984 */ /* 0x000fe20008000800 */
[----:B-1----:R-:W-:Y:S01]  /*127f0*/  IDP.2A.HI.S16.S8 R108, R108, UR7, R117 ;  /* 0x000000076c6c7c26 */ /* 0x002fe20008003675 */
[----:B------:R-:W-:Y:S02]  /*12800*/  LOP3.LUT R117, R113, 0xffff, RZ, 0xc0, !PT ;  /* 0x0000ffff71757812 */ /* 0x000fe400078ec0ff */
[----:B---3--:R-:W-:Y:S02]  /*12810*/  LOP3.LUT R116, R110, 0x80008000, RZ, 0xfc, !PT ;  /* 0x800080006e747812 */ /* 0x008fe400078efcff */
[----:B------:R-:W-:Y:S01]  /*12820*/  SHF.R.U32.HI R113, RZ, 0x10, R113 ;  /* 0x00000010ff717819 */ /* 0x000fe20000011671 */
[----:B------:R-:W1:Y:S01]  /*12830*/  LDS R108, [R108+UR9] ;  /* 0x000000096c6c7984 */ /* 0x000e620008000800 */
[----:B----4-:R-:W-:Y:S01]  /*12840*/  LOP3.LUT R119, R112, 0x80008000, RZ, 0xfc, !PT ;  /* 0x8000800070777812 */ /* 0x010fe200078efcff */
[C---:B0-----:R-:W-:Y:S01]  /*12850*/  IDP.2A.LO.S16.S8 R82, R85.reuse, UR6, R82 ;  /* 0x0000000655527c26 */ /* 0x041fe20008001652 */
                                                                                                /* 0x000000746e767241 */
                                                                                                /* 0x000fe20000008075 */
[----:B------:R-:W-:Y:S01]  /*12870*/  IDP.2A.HI.S16.S8 R83, R85, UR7, R83 ;  /* 0x0000000755537c26 */ /* 0x000fe20008003653 */
                                                                                                /* 0x0000007770787241 */
                                                                                                /* 0x000fc40000000071 */
[----:B------:R-:W-:Y:S01]  /*12890*/  LDS R85, [R82+UR9] ;  /* 0x0000000952557984 */ /* 0x000fe20008000800 */
                                                                                                /* 0x0000007770707241 */
                                                                                                /* 0x000fe40000008071 */
[----:B------:R-:W-:Y:S01]  /*128b0*/  PRMT R118, R118, 0x5410, RZ ;  /* 0x0000541076767816 */ /* 0x000fe200000000ff */
[----:B------:R-:W0:Y:S01]  /*128c0*/  LDS R114, [R83+UR9] ;  /* 0x0000000953727984 */ /* 0x000e220008000800 */
                                                                                                /* 0x000000746e6e7241 */
                                                                                                /* 0x000fe40000000075 */
[----:B------:R-:W-:Y:S02]  /*128e0*/  PRMT R112, R112, 0x5410, RZ ;  /* 0x0000541070707816 */ /* 0x000fe400000000ff */
[C-C-:B-1----:R-:W-:Y:S02]  /*128f0*/  PRMT R113, R115.reuse, 0x5410, R108.reuse ;  /* 0x0000541073717816 */ /* 0x142fe4000000006c */
[----:B------:R-:W-:-:S03]  /*12900*/  PRMT R115, R115, 0x7632, R108 ;  /* 0x0000763273737816 */ /* 0x000fc6000000006c */
[----:B------:R-:W-:Y:S02]  /*12910*/  HADD2 R118, R113, -R118 ;  /* 0x8000007671767230 */ /* 0x000fe40000000000 */
[----:B------:R-:W-:Y:S01]  /*12920*/  HADD2 R112, R115, -R112 ;  /* 0x8000007073707230 */ /* 0x000fe20000000000 */
[C-C-:B0-----:R-:W-:Y:S02]  /*12930*/  PRMT R113, R85.reuse, 0x5410, R114.reuse ;  /* 0x0000541055717816 */ /* 0x141fe40000000072 */
[----:B------:R-:W-:-:S04]  /*12940*/  PRMT R85, R85, 0x7632, R114 ;  /* 0x0000763255557816 */ /* 0x000fc80000000072 */
[----:B------:R-:W-:Y:S02]  /*12950*/  HFMA2.MMA R110, R113, 1, 1, -R110 ;  /* 0x3c003c00716e7835 */ /* 0x000fe4000010006e */
[----:B------:R-:W-:-:S08]  /*12960*/  HFMA2.MMA R120, R85, 1, 1, -R120 ;  /* 0x3c003c0055787835 */ /* 0x000fd00000100078 */
                                                                                                /* 0x000000766e557241 */
                                                                                                /* 0x000fe400000003ff */
                                                                                                /* 0x0000007078727241 */
                                                                                                /* 0x000fe400000003ff */
[----:B------:R-:W0:Y:S01]  /*12990*/  POPC R108, R85 ;  /* 0x00000055006c7309 */ /* 0x000e220000000000 */
                                                                                                /* 0x000000766e717242 */
                                                                                                /* 0x000fe400000017ff */
                                                                                                /* 0x0000007078757242 */
                                                                                                /* 0x000fc800000017ff */
                                                                                                /* 0x0000007078777241 */
                                                                                                /* 0x000fe20000001075 */
[----:B------:R-:W1:Y:S04]  /*129d0*/  POPC R115, R114 ;  /* 0x0000007200737309 */ /* 0x000e680000000000 */
[----:B------:R-:W-:Y:S01]  /*129e0*/  HMUL2 R119, R119, R90 ;  /* 0x0000005a77777232 */ /* 0x000fe20000000000 */
[----:B0-----:R-:W-:-:S04]  /*129f0*/  LOP3.LUT R108, R108, 0x1, RZ, 0xc0, !PT ;  /* 0x000000016c6c7812 */ /* 0x001fc800078ec0ff */
[----:B------:R-:W-:Y:S02]  /*12a00*/  HMNMX2 R119, |R119|, 65504, 65504, PT ;  /* 0x7bff7bff77777840 */ /* 0x000fe40003800200 */
[----:B------:R-:W-:Y:S02]  /*12a10*/  ISETP.NE.U32.AND P0, PT, R108, 0x1, PT ;  /* 0x000000016c00780c */ /* 0x000fe40003f05070 */
[----:B-1----:R-:W-:Y:S02]  /*12a20*/  LOP3.LUT R116, R115, 0x1, RZ, 0xc0, !PT ;  /* 0x0000000173747812 */ /* 0x002fe400078ec0ff */
                                                                                                /* 0x000000766e737241 */
                                                                                                /* 0x000fe20000001071 */
[----:B------:R-:W-:Y:S01]  /*12a40*/  IMAD.SHL.U32 R113, R113, 0x2, RZ ;  /* 0x0000000271717824 */ /* 0x000fe200078e00ff */
[----:B------:R-:W-:Y:S02]  /*12a50*/  SEL R108, R101, 0xa820a820, !P0 ;  /* 0xa820a820656c7807 */ /* 0x000fe40004000000 */
[----:B------:R-:W-:-:S02]  /*12a60*/  ISETP.NE.U32.AND P0, PT, R116, 0x1, PT ;  /* 0x000000017400780c */ /* 0x000fc40003f05070 */
                                                                                                /* 0x4040006c6c557241 */
                                                                                                /* 0x000fe20000000055 */
[----:B------:R-:W-:Y:S01]  /*12a80*/  IMAD.SHL.U32 R108, R117, 0x2, RZ ;  /* 0x00000002756c7824 */ /* 0x000fe200078e00ff */
[----:B------:R-:W-:Y:S01]  /*12a90*/  HFMA2.MMA R115, R115, R90, -RZ ;  /* 0x0000005a73737235 */ /* 0x000fe200001000ff */
[----:B------:R-:W-:Y:S02]  /*12aa0*/  SEL R117, R101, 0xa820a820, !P0 ;  /* 0xa820a82065757807 */ /* 0x000fe40004000000 */
[----:B------:R-:W-:Y:S02]  /*12ab0*/  ISETP.NE.AND P0, PT, R100, 0x1c, PT ;  /* 0x0000001c6400780c */ /* 0x000fe40003f05270 */
[----:B------:R-:W-:Y:S02]  /*12ac0*/  LOP3.LUT R116, R108, 0x1e, RZ, 0xc0, !PT ;  /* 0x0000001e6c747812 */ /* 0x000fe400078ec0ff */
[----:B------:R-:W-:Y:S02]  /*12ad0*/  LOP3.LUT R108, R113, 0x1e, RZ, 0xc0, !PT ;  /* 0x0000001e716c7812 */ /* 0x000fe400078ec0ff */
                                                                                                /* 0x4040007575727241 */
                                                                                                /* 0x000fc40000000072 */
[----:B------:R-:W-:Y:S02]  /*12af0*/  HMNMX2 R115, |R115|, 65504, 65504, PT ;  /* 0x7bff7bff73737840 */ /* 0x000fe40003800200 */
[C---:B------:R-:W-:Y:S02]  /*12b00*/  SHF.L.U32 R108, R35.reuse, R108, RZ ;  /* 0x0000006c236c7219 */ /* 0x040fe400000006ff */
[----:B------:R-:W-:Y:S02]  /*12b10*/  SHF.L.U32 R113, R35, R116, RZ ;  /* 0x0000007423717219 */ /* 0x000fe400000006ff */
[----:B------:R-:W-:Y:S02]  /*12b20*/  LOP3.LUT R108, R85, R108, RZ, 0xfc, !PT ;  /* 0x0000006c556c7212 */ /* 0x000fe400078efcff */
[----:B------:R-:W-:Y:S02]  /*12b30*/  LOP3.LUT R85, R115, 0x80008000, RZ, 0xfc, !PT ;  /* 0x8000800073557812 */ /* 0x000fe400078efcff */
[----:B------:R-:W-:-:S02]  /*12b40*/  LOP3.LUT R114, R114, R113, RZ, 0xfc, !PT ;  /* 0x0000007172727212 */ /* 0x000fc400078efcff */
                                                                                                /* 0x0000005573717241 */
                                                                                                /* 0x000fe4000000006c */
[----:B------:R-:W-:Y:S02]  /*12b60*/  LOP3.LUT R116, R119, 0x80008000, RZ, 0xfc, !PT ;  /* 0x8000800077747812 */ /* 0x000fe400078efcff */
                                                                                                /* 0x0000005573557241 */
                                                                                                /* 0x000fe4000000806c */
                                                                                                /* 0x0000007477757241 */
                                                                                                /* 0x000fe20000000072 */
[----:B------:R-:W-:Y:S01]  /*12b90*/  HFMA2.MMA R110, R110, 1, 1, R113 ;  /* 0x3c003c006e6e7835 */ /* 0x000fe20000000071 */
                                                                                                /* 0x0000007477797241 */
                                                                                                /* 0x000fe20000008072 */
[----:B------:R-:W-:Y:S01]  /*12bb0*/  HADD2 R85, R118.H0_H0, R85.H0_H0 ;  /* 0x2000005576557230 */ /* 0x000fe20000000800 */
[----:B------:R-:W-:Y:S01]  /*12bc0*/  LOP3.LUT R113, R108, 0xffff, RZ, 0xc0, !PT ;  /* 0x0000ffff6c717812 */ /* 0x000fe200078ec0ff */
[----:B------:R-:W-:-:S02]  /*12bd0*/  HADD2 R117, R120, R117 ;  /* 0x0000007578757230 */ /* 0x000fc40000000000 */
[----:B------:R-:W-:Y:S01]  /*12be0*/  HADD2 R121, R112.H0_H0, R121.H0_H0 ;  /* 0x2000007970797230 */ /* 0x000fe20000000800 */
[----:B------:R-:W-:-:S03]  /*12bf0*/  PRMT R114, R114, 0x1054, R113 ;  /* 0x0000105472727816 */ /* 0x000fc60000000071 */
[C-C-:B------:R-:W-:Y:S02]  /*12c00*/  PRMT R113, R110.reuse, 0x5410, R117.reuse ;  /* 0x000054106e717816 */ /* 0x140fe40000000075 */
[----:B------:R-:W-:Y:S02]  /*12c10*/  PRMT R117, R110, 0x7632, R117 ;  /* 0x000076326e757816 */ /* 0x000fe40000000075 */
[----:B------:R-:W-:Y:S01]  /*12c20*/  PRMT R85, R85, 0x5410, R121 ;  /* 0x0000541055557816 */ /* 0x000fe20000000079 */
        /* <DEDUP_REMOVED lines=24> */
[----:B------:R-:W-:-:S03]  /*12db0*/  IDP.2A.HI.S16.S8 R85, R84, UR7, R83 ;  /* 0x0000000754557c26 */ /* 0x000fc60008003653 */
[----:B------:R-:W-:Y:S02]  /*12dc0*/  LDS R114, [R82+UR9] ;  /* 0x0000000952727984 */ /* 0x000fe40008000800 */
[----:B------:R-:W4:Y:S01]  /*12dd0*/  LDC R119, c[0x0][0xe18] ;  /* 0x00038600ff777b82 */ /* 0x000f220000000800 */
[----:B-----5:R-:W-:Y:S02]  /*12de0*/  HSET2.BF.GE.AND R108, R34.H0_H0, R108, PT ;  /* 0x0000006c226c7233 */ /* 0x020fe40003806880 */
[----:B--2---:R-:W-:-:S03]  /*12df0*/  LOP3.LUT R120, R112, 0x80008000, RZ, 0xfc, !PT ;  /* 0x8000800070787812 */ /* 0x004fc600078efcff */
[----:B------:R-:W-:Y:S02]  /*12e00*/  HFMA2 R108, -R108, UR5.H0_H0, R26.H0_H0 ;  /* 0x200000056c6c7c31 */ /* 0x000fe4000804011a */
[C---:B0-----:R-:W-:Y:S02]  /*12e10*/  IDP.2A.LO.S16.S8 R83, R102.reuse, UR6, R115 ;  /* 0x0000000666537c26 */ /* 0x041fe40008001673 */
[----:B------:R-:W0:Y:S04]  /*12e20*/  LDS R115, [R85+UR9] ;  /* 0x0000000955737984 */ /* 0x000e280008000800 */
[----:B------:R-:W-:Y:S01]  /*12e30*/  LDS R116, [R83+UR9] ;  /* 0x0000000953747984 */ /* 0x000fe20008000800 */
[----:B-1----:R-:W-:-:S05]  /*12e40*/  IDP.2A.HI.S16.S8 R84, R102, UR7, R117 ;  /* 0x0000000766547c26 */ /* 0x002fca0008003675 */
[----:B------:R-:W1:Y:S01]  /*12e50*/  LDS R117, [R84+UR9] ;  /* 0x0000000954757984 */ /* 0x000e620008000800 */
[----:B----4-:R-:W-:Y:S01]  /*12e60*/  IDP.2A.LO.S16.S8 R102, R108, UR6, R119 ;  /* 0x000000066c667c26 */ /* 0x010fe20008001677 */
[----:B------:R-:W-:Y:S02]  /*12e70*/  SHF.R.U32.HI R119, RZ, 0x10, R113 ;  /* 0x00000010ff777819 */ /* 0x000fe40000011671 */
[----:B------:R-:W-:Y:S02]  /*12e80*/  LOP3.LUT R113, R113, 0xffff, RZ, 0xc0, !PT ;  /* 0x0000ffff71717812 */ /* 0x000fe400078ec0ff */
[----:B------:R1:W2:Y:S01]  /*12e90*/  LDS R118, [R102+UR9] ;  /* 0x0000000966767984 */ /* 0x0002a20008000800 */
[----:B---3--:R-:W-:Y:S02]  /*12ea0*/  LOP3.LUT R108, R110, 0x80008000, RZ, 0xfc, !PT ;  /* 0x800080006e6c7812 */ /* 0x008fe400078efcff */
                                                                                                /* 0x0000007870797241 */
                                                                                                /* 0x000fe40000000077 */
                                                                                                /* 0x0000007870777241 */
                                                                                                /* 0x000fc40000008077 */
                                                                                                /* 0x0000006c6e707241 */
                                                                                                /* 0x000fe40000000071 */
                                                                                                /* 0x0000006c6e6e7241 */
                                                                                                /* 0x000fe40000008071 */
[----:B0-----:R-:W-:-:S06]  /*12ef0*/  PRMT R108, R114, 0x7632, R115 ;  /* 0x00007632726c7816 */ /* 0x001fcc0000000073 */
[----:B------:R-:W-:Y:S01]  /*12f00*/  HFMA2.MMA R108, R108, 1, 1, -R121 ;  /* 0x3c003c006c6c7835 */ /* 0x000fe20000100079 */
[C-C-:B-1----:R-:W-:Y:S02]  /*12f10*/  PRMT R102, R116.reuse, 0x7632, R117.reuse ;  /* 0x0000763274667816 */ /* 0x142fe40000000075 */
[----:B------:R-:W-:-:S03]  /*12f20*/  PRMT R117, R116, 0x5410, R117 ;  /* 0x0000541074757816 */ /* 0x000fc60000000075 */
[----:B------:R-:W-:Y:S01]  /*12f30*/  HADD2 R102, R102, -R119 ;  /* 0x8000007766667230 */ /* 0x000fe20000000000 */
[----:B------:R-:W-:Y:S01]  /*12f40*/  PRMT R119, R114, 0x5410, R115 ;  /* 0x0000541072777816 */ /* 0x000fe20000000073 */
[----:B------:R-:W-:Y:S01]  /*12f50*/  HADD2 R110, R117, -R110 ;  /* 0x8000006e756e7230 */ /* 0x000fe20000000000 */
[C-C-:B--2---:R-:W-:Y:S02]  /*12f60*/  PRMT R113, R118.reuse, 0x7632, R91.reuse ;  /* 0x0000763276717816 */ /* 0x144fe4000000005b */
                                                                                                /* 0x000000666c737241 */
                                                                                                /* 0x000fe400000003ff */
                                                                                                /* 0x000000ff71727241 */
                                                                                                /* 0x000fe200000003ff */
[----:B------:R-:W-:Y:S01]  /*12f90*/  HFMA2.MMA R112, R119, 1, 1, -R112 ;  /* 0x3c003c0077707835 */ /* 0x000fe20000100070 */
[----:B------:R-:W-:Y:S02]  /*12fa0*/  PRMT R91, R118, 0x7610, R91 ;  /* 0x00007610765b7816 */ /* 0x000fe4000000005b */
                                                                                                /* 0x000000666c797242 */
                                                                                                /* 0x000fe20000001769 */
[----:B------:R-:W-:Y:S01]  /*12fc0*/  IMAD R119, R114, 0x10, R115 ;  /* 0x0000001072777824 */ /* 0x000fe200078e0273 */
                                                                                                /* 0x000000ff5b727241 */
                                                                                                /* 0x000fc400000003ff */
                                                                                                /* 0x000000666c767241 */
                                                                                                /* 0x000fe20000001079 */
[----:B------:R-:W0:Y:S02]  /*12ff0*/  POPC R120, R119 ;  /* 0x0000007700787309 */ /* 0x000e240000000000 */
                                                                                                /* 0x0000006e70737241 */
                                                                                                /* 0x000fe400000003ff */
                                                                                                /* 0x00000071763c7242 */
                                                                                                /* 0x000fc6000000173c */
[----:B------:R-:W-:Y:S01]  /*13020*/  IMAD R114, R114, 0x10, R115 ;  /* 0x0000001072727824 */ /* 0x000fe200078e0273 */
                                                                                                /* 0x0000006e70737242 */
                                                                                                /* 0x000fe40000001769 */
                                                                                                /* 0x00000071767b7241 */
                                                                                                /* 0x000fe2000000103c */
[----:B------:R-:W1:Y:S01]  /*13050*/  POPC R117, R114 ;  /* 0x0000007200757309 */ /* 0x000e620000000000 */
                                                                                                /* 0x0000006e70747241 */
                                                                                                /* 0x000fe40000001073 */
                                                                                                /* 0x200000ff79797241 */
                                                                                                /* 0x000fe2000000103c */
[----:B------:R-:W-:Y:S01]  /*13080*/  HMUL2 R123, R123, R90 ;  /* 0x0000005a7b7b7232 */ /* 0x000fe20000000000 */
[----:B0-----:R-:W-:Y:S02]  /*13090*/  LOP3.LUT R120, R120, 0x1, RZ, 0xc0, !PT ;  /* 0x0000000178787812 */ /* 0x001fe400078ec0ff */
                                                                                                /* 0x0000005b743d7242 */
                                                                                                /* 0x000fe2000000173d */
[----:B------:R-:W-:Y:S01]  /*130b0*/  IMAD.SHL.U32 R121, R121, 0x2, RZ ;  /* 0x0000000279797824 */ /* 0x000fe200078e00ff */
[----:B------:R-:W-:-:S02]  /*130c0*/  ISETP.NE.U32.AND P0, PT, R120, 0x1, PT ;  /* 0x000000017800780c */ /* 0x000fc40003f05070 */
                                                                                                /* 0x0000005b74717241 */
                                                                                                /* 0x000fe4000000103d */
[----:B------:R-:W-:Y:S02]  /*130e0*/  SEL R116, R101, 0xa820a820, !P0 ;  /* 0xa820a82065747807 */ /* 0x000fe40004000000 */
                                                                                                /* 0x200000ff73737241 */
                                                                                                /* 0x000fe4000000103d */
[----:B-1----:R-:W-:Y:S01]  /*13100*/  LOP3.LUT R117, R117, 0x1, RZ, 0xc0, !PT ;  /* 0x0000000175757812 */ /* 0x002fe200078ec0ff */
[----:B------:R-:W-:Y:S01]  /*13110*/  HFMA2.MMA R113, R113, R90, -RZ ;  /* 0x0000005a71717235 */ /* 0x000fe200001000ff */
                                                                                                /* 0x4040007474777241 */
                                                                                                /* 0x000fe20000000077 */
[----:B------:R-:W-:Y:S01]  /*13130*/  IMAD.SHL.U32 R116, R115, 0x2, RZ ;  /* 0x0000000273747824 */ /* 0x000fe200078e00ff */
[----:B------:R-:W-:-:S02]  /*13140*/  ISETP.NE.U32.AND P0, PT, R117, 0x1, PT ;  /* 0x000000017500780c */ /* 0x000fc40003f05070 */
[----:B------:R-:W-:Y:S02]  /*13150*/  LOP3.LUT R122, R121, 0x1e, RZ, 0xc0, !PT ;  /* 0x0000001e797a7812 */ /* 0x000fe400078ec0ff */
[----:B------:R-:W-:Y:S02]  /*13160*/  SEL R115, R101, 0xa820a820, !P0 ;  /* 0xa820a82065737807 */ /* 0x000fe40004000000 */
[----:B------:R-:W-:Y:S02]  /*13170*/  LOP3.LUT R118, R116, 0x1e, RZ, 0xc0, !PT ;  /* 0x0000001e74767812 */ /* 0x000fe400078ec0ff */
[----:B------:R-:W-:Y:S02]  /*13180*/  HMNMX2 R116, |R113|, 65504, 65504, PT ;  /* 0x7bff7bff71747840 */ /* 0x000fe40003800200 */
                                                                                                /* 0x4040007373727241 */
                                                                                                /* 0x000fe40000000072 */
[----:B------:R-:W-:-:S02]  /*131a0*/  SHF.L.U32 R113, R35, R118, RZ ;  /* 0x0000007623717219 */ /* 0x000fc400000006ff */
[----:B------:R-:W-:Y:S02]  /*131b0*/  HMNMX2 R120, |R123|, 65504, 65504, PT ;  /* 0x7bff7bff7b787840 */ /* 0x000fe40003800200 */
[----:B------:R-:W-:Y:S02]  /*131c0*/  LOP3.LUT R113, R113, R114, RZ, 0xfc, !PT ;  /* 0x0000007271717212 */ /* 0x000fe400078efcff */
[----:B------:R-:W-:Y:S02]  /*131d0*/  LOP3.LUT R114, R116, 0x80008000, RZ, 0xfc, !PT ;  /* 0x8000800074727812 */ /* 0x000fe400078efcff */
[----:B------:R-:W-:Y:S02]  /*131e0*/  SHF.L.U32 R122, R35, R122, RZ ;  /* 0x0000007a237a7219 */ /* 0x000fe400000006ff */
                                                                                                /* 0x0000007274737241 */
                                                                                                /* 0x000fe40000000071 */
[----:B------:R-:W-:-:S02]  /*13200*/  LOP3.LUT R119, R122, R119, RZ, 0xfc, !PT ;  /* 0x000000777a777212 */ /* 0x000fc400078efcff */
[----:B------:R-:W-:Y:S02]  /*13210*/  LOP3.LUT R117, R120, 0x80008000, RZ, 0xfc, !PT ;  /* 0x8000800078757812 */ /* 0x000fe400078efcff */
[----:B------:R-:W-:Y:S01]  /*13220*/  HFMA2.MMA R112, R112, 1, 1, R115 ;  /* 0x3c003c0070707835 */ /* 0x000fe20000000073 */
[----:B------:R-:W-:Y:S02]  /*13230*/  ISETP.NE.AND P0, PT, R100, 0x1d, PT ;  /* 0x0000001d6400780c */ /* 0x000fe40003f05270 */
                                                                                                /* 0x0000007578797241 */
                                                                                                /* 0x000fe40000000077 */
                                                                                                /* 0x00000075787b7241 */
                                                                                                /* 0x000fe40000008077 */
                                                                                                /* 0x0000007274757241 */
                                                                                                /* 0x000fe20000008071 */
        /* <DEDUP_REMOVED lines=39> */
[----:B---3--:R-:W-:Y:S01]  /*134e0*/  LOP3.LUT R120, R112, 0x80008000, RZ, 0xfc, !PT ;  /* 0x8000800070787812 */ /* 0x008fe200078efcff */
[----:B------:R-:W-:Y:S01]  /*134f0*/  IDP.2A.HI.S16.S8 R83, R102, UR7, R83 ;  /* 0x0000000766537c26 */ /* 0x000fe20008003653 */
[----:B------:R-:W-:Y:S02]  /*13500*/  LOP3.LUT R113, R113, 0xffff, RZ, 0xc0, !PT ;  /* 0x0000ffff71717812 */ /* 0x000fe400078ec0ff */
                                                                                                /* 0x0000007870797241 */
                                                                                                /* 0x000fe20000000077 */
[----:B0-----:R-:W-:Y:S01]  /*13520*/  IDP.2A.LO.S16.S8 R84, R85, UR6, R114 ;  /* 0x0000000655547c26 */ /* 0x001fe20008001672 */
[----:B------:R-:W-:Y:S01]  /*13530*/  LDS R117, [R83+UR9] ;  /* 0x0000000953757984 */ /* 0x000fe20008000800 */
                                                                                                /* 0x0000007870777241 */
                                                                                                /* 0x000fc60000008077 */
[----:B------:R-:W-:Y:S01]  /*13550*/  LDS R114, [R84+UR9] ;  /* 0x0000000954727984 */ /* 0x000fe20008000800 */
[----:B--2---:R-:W-:-:S03]  /*13560*/  IDP.2A.HI.S16.S8 R85, R85, UR7, R116 ;  /* 0x0000000755557c26 */ /* 0x004fc60008003674 */
[----:B------:R-:W0:Y:S01]  /*13570*/  LDS R116, [R82+UR9] ;  /* 0x0000000952747984 */ /* 0x000e220008000800 */
[----:B-1----:R-:W-:Y:S01]  /*13580*/  IDP.2A.LO.S16.S8 R102, R108, UR6, R115 ;  /* 0x000000066c667c26 */ /* 0x002fe20008001673 */
[----:B----4-:R-:W-:Y:S02]  /*13590*/  LOP3.LUT R108, R110, 0x80008000, RZ, 0xfc, !PT ;  /* 0x800080006e6c7812 */ /* 0x010fe400078efcff */
[----:B------:R-:W1:Y:S02]  /*135a0*/  LDS R115, [R85+UR9] ;  /* 0x0000000955737984 */ /* 0x000e640008000800 */
                                                                                                /* 0x0000006c6e707241 */
                                                                                                /* 0x000fe40000000071 */
[----:B------:R0:W2:Y:S01]  /*135c0*/  LDS R118, [R102+UR9] ;  /* 0x0000000966767984 */ /* 0x0000a20008000800 */
                                                                                                /* 0x0000006c6e6e7241 */
                                                                                                /* 0x000fe40000008071 */
        /* <DEDUP_REMOVED lines=10> */
                                                                                                /* 0x000000ff71727241 */
                                                                                                /* 0x000fe400000003ff */
                                                                                                /* 0x000000666c737241 */
                                                                                                /* 0x000fc400000003ff */
                                                                                                /* 0x000000666c797242 */
                                                                                                /* 0x000fc60000001769 */
[----:B------:R-:W-:Y:S01]  /*136b0*/  IMAD R119, R114, 0x10, R115 ;  /* 0x0000001072777824 */ /* 0x000fe200078e0273 */
                                                                                                /* 0x000000ff5b727241 */
                                                                                                /* 0x000fe400000003ff */
                                                                                                /* 0x0000006e70737241 */
                                                                                                /* 0x000fe200000003ff */
[----:B------:R-:W0:Y:S01]  /*136e0*/  POPC R120, R119 ;  /* 0x0000007700787309 */ /* 0x000e220000000000 */
                                                                                                /* 0x000000666c767241 */
                                                                                                /* 0x000fc60000001079 */
[----:B------:R-:W-:Y:S01]  /*13700*/  IMAD R114, R114, 0x10, R115 ;  /* 0x0000001072727824 */ /* 0x000fe200078e0273 */
                                                                                                /* 0x0000006e70737242 */
                                                                                                /* 0x000fe40000001769 */
                                                                                                /* 0x00000071763e7242 */
                                                                                                /* 0x000fe2000000173e */
[----:B------:R-:W1:Y:S01]  /*13730*/  POPC R117, R114 ;  /* 0x0000007200757309 */ /* 0x000e620000000000 */
                                                                                                /* 0x0000006e70747241 */
                                                                                                /* 0x000fe40000001073 */
                                                                                                /* 0x00000071767b7241 */
                                                                                                /* 0x000fe4000000103e */
                                                                                                /* 0x0000005b743f7242 */
                                                                                                /* 0x000fe4000000173f */
                                                                                                /* 0x200000ff79797241 */
                                                                                                /* 0x000fe2000000103e */
[----:B------:R-:W-:Y:S01]  /*13780*/  HMUL2 R123, R123, R90 ;  /* 0x0000005a7b7b7232 */ /* 0x000fe20000000000 */
[----:B0-----:R-:W-:-:S02]  /*13790*/  LOP3.LUT R120, R120, 0x1, RZ, 0xc0, !PT ;  /* 0x0000000178787812 */ /* 0x001fc400078ec0ff */
                                                                                                /* 0x0000005b74717241 */
                                                                                                /* 0x000fe2000000103f */
[----:B------:R-:W-:Y:S01]  /*137b0*/  IMAD.SHL.U32 R121, R121, 0x2, RZ ;  /* 0x0000000279797824 */ /* 0x000fe200078e00ff */
[----:B------:R-:W-:Y:S02]  /*137c0*/  ISETP.NE.U32.AND P0, PT, R120, 0x1, PT ;  /* 0x000000017800780c */ /* 0x000fe40003f05070 */
                                                                                                /* 0x200000ff73737241 */
                                                                                                /* 0x000fe4000000103f */
[----:B------:R-:W-:Y:S01]  /*137e0*/  SEL R116, R101, 0xa820a820, !P0 ;  /* 0xa820a82065747807 */ /* 0x000fe20004000000 */
[----:B------:R-:W-:Y:S01]  /*137f0*/  HFMA2.MMA R113, R113, R90, -RZ ;  /* 0x0000005a71717235 */ /* 0x000fe200001000ff */
[----:B-1----:R-:W-:Y:S02]  /*13800*/  LOP3.LUT R117, R117, 0x1, RZ, 0xc0, !PT ;  /* 0x0000000175757812 */ /* 0x002fe400078ec0ff */
                                                                                                /* 0x4040007474777241 */
                                                                                                /* 0x000fe20000000077 */
[----:B------:R-:W-:Y:S01]  /*13820*/  IMAD.SHL.U32 R116, R115, 0x2, RZ ;  /* 0x0000000273747824 */ /* 0x000fe200078e00ff */
[----:B------:R-:W-:-:S02]  /*13830*/  ISETP.NE.U32.AND P0, PT, R117, 0x1, PT ;  /* 0x000000017500780c */ /* 0x000fc40003f05070 */
[----:B------:R-:W-:Y:S02]  /*13840*/  LOP3.LUT R122, R121, 0x1e, RZ, 0xc0, !PT ;  /* 0x0000001e797a7812 */ /* 0x000fe400078ec0ff */
[----:B------:R-:W-:Y:S02]  /*13850*/  SEL R115, R101, 0xa820a820, !P0 ;  /* 0xa820a82065737807 */ /* 0x000fe40004000000 */
[----:B------:R-:W-:Y:S02]  /*13860*/  LOP3.LUT R118, R116, 0x1e, RZ, 0xc0, !PT ;  /* 0x0000001e74767812 */ /* 0x000fe400078ec0ff */
[----:B------:R-:W-:Y:S02]  /*13870*/  HMNMX2 R116, |R113|, 65504, 65504, PT ;  /* 0x7bff7bff71747840 */ /* 0x000fe40003800200 */
                                                                                                /* 0x4040007373727241 */
                                                                                                /* 0x000fe40000000072 */
[----:B------:R-:W-:-:S02]  /*13890*/  SHF.L.U32 R113, R35, R118, RZ ;  /* 0x0000007623717219 */ /* 0x000fc400000006ff */
[----:B------:R-:W-:Y:S02]  /*138a0*/  HMNMX2 R120, |R123|, 65504, 65504, PT ;  /* 0x7bff7bff7b787840 */ /* 0x000fe40003800200 */
[----:B------:R-:W-:Y:S02]  /*138b0*/  LOP3.LUT R113, R113, R114, RZ, 0xfc, !PT ;  /* 0x0000007271717212 */ /* 0x000fe400078efcff */
[----:B------:R-:W-:Y:S02]  /*138c0*/  LOP3.LUT R114, R116, 0x80008000, RZ, 0xfc, !PT ;  /* 0x8000800074727812 */ /* 0x000fe400078efcff */
[----:B------:R-:W-:Y:S02]  /*138d0*/  SHF.L.U32 R122, R35, R122, RZ ;  /* 0x0000007a237a7219 */ /* 0x000fe400000006ff */
                                                                                                /* 0x0000007274737241 */
                                                                                                /* 0x000fe40000000071 */
[----:B------:R-:W-:-:S02]  /*138f0*/  LOP3.LUT R119, R122, R119, RZ, 0xfc, !PT ;  /* 0x000000777a777212 */ /* 0x000fc400078efcff */
[----:B------:R-:W-:Y:S02]  /*13900*/  LOP3.LUT R117, R120, 0x80008000, RZ, 0xfc, !PT ;  /* 0x8000800078757812 */ /* 0x000fe400078efcff */
[----:B------:R-:W-:Y:S01]  /*13910*/  HFMA2.MMA R112, R112, 1, 1, R115 ;  /* 0x3c003c0070707835 */ /* 0x000fe20000000073 */
[----:B------:R-:W-:Y:S02]  /*13920*/  ISETP.NE.AND P0, PT, R100, 0x1e, PT ;  /* 0x0000001e6400780c */ /* 0x000fe40003f05270 */
                                                                                                /* 0x0000007578797241 */
                                                                                                /* 0x000fe40000000077 */
                                                                                                /* 0x00000075787b7241 */
                                                                                                /* 0x000fe40000008077 */
                                                                                                /* 0x0000007274757241 */
                                                                                                /* 0x000fe20000008071 */
        /* <DEDUP_REMOVED lines=37> */
[----:B-----5:R-:W-:Y:S01]  /*13bb0*/  IDP.2A.LO.S16.S8 R83, R102, UR6, R115 ;  /* 0x0000000666537c26 */ /* 0x020fe20008001673 */
[----:B--2---:R-:W-:Y:S01]  /*13bc0*/  LOP3.LUT R120, R112, 0x80008000, RZ, 0xfc, !PT ;  /* 0x8000800070787812 */ /* 0x004fe200078efcff */
[----:B------:R-:W2:Y:S04]  /*13bd0*/  LDS R115, [R85+UR9] ;  /* 0x0000000955737984 */ /* 0x000ea80008000800 */
[----:B------:R-:W-:Y:S01]  /*13be0*/  LDS R116, [R83+UR9] ;  /* 0x0000000953747984 */ /* 0x000fe20008000800 */
[----:B0-----:R-:W-:-:S05]  /*13bf0*/  IDP.2A.HI.S16.S8 R84, R102, UR7, R117 ;  /* 0x0000000766547c26 */ /* 0x001fca0008003675 */
[----:B------:R-:W0:Y:S01]  /*13c00*/  LDS R117, [R84+UR9] ;  /* 0x0000000954757984 */ /* 0x000e220008000800 */
[----:B-1----:R-:W-:-:S05]  /*13c10*/  HSET2.BF.GE.AND R108, R34.H0_H0, R108, PT ;  /* 0x0000006c226c7233 */ /* 0x002fca0003806880 */
[----:B------:R-:W-:-:S05]  /*13c20*/  HFMA2 R108, -R108, UR5.H0_H0, R26.H0_H0 ;  /* 0x200000056c6c7c31 */ /* 0x000fca000804011a */
[----:B----4-:R-:W-:Y:S01]  /*13c30*/  IDP.2A.LO.S16.S8 R102, R108, UR6, R119 ;  /* 0x000000066c667c26 */ /* 0x010fe20008001677 */
[----:B------:R-:W-:Y:S02]  /*13c40*/  SHF.R.U32.HI R119, RZ, 0x10, R113 ;  /* 0x00000010ff777819 */ /* 0x000fe40000011671 */
[----:B------:R-:W-:Y:S02]  /*13c50*/  LOP3.LUT R113, R113, 0xffff, RZ, 0xc0, !PT ;  /* 0x0000ffff71717812 */ /* 0x000fe400078ec0ff */
[----:B------:R0:W1:Y:S01]  /*13c60*/  LDS R118, [R102+UR9] ;  /* 0x0000000966767984 */ /* 0x0000620008000800 */
                                                                                                /* 0x0000007870797241 */
                                                                                                /* 0x000fe40000000077 */
[----:B---3--:R-:W-:Y:S02]  /*13c80*/  LOP3.LUT R108, R110, 0x80008000, RZ, 0xfc, !PT ;  /* 0x800080006e6c7812 */ /* 0x008fe400078efcff */
                                                                                                /* 0x0000007870777241 */
                                                                                                /* 0x000fc40000008077 */
                                                                                                /* 0x0000006c6e707241 */
                                                                                                /* 0x000fe40000000071 */
                                                                                                /* 0x0000006c6e6e7241 */
                                                                                                /* 0x000fe40000008071 */
[----:B--2---:R-:W-:-:S05]  /*13cc0*/  PRMT R108, R114, 0x7632, R115 ;  /* 0x00007632726c7816 */ /* 0x004fca0000000073 */
[----:B------:R-:W-:Y:S01]  /*13cd0*/  HADD2 R108, R108, -R121 ;  /* 0x800000796c6c7230 */ /* 0x000fe20000000000 */
[C-C-:B0-----:R-:W-:Y:S02]  /*13ce0*/  PRMT R102, R116.reuse, 0x7632, R117.reuse ;  /* 0x0000763274667816 */ /* 0x141fe40000000075 */
[----:B------:R-:W-:-:S04]  /*13cf0*/  PRMT R117, R116, 0x5410, R117 ;  /* 0x0000541074757816 */ /* 0x000fc80000000075 */
[----:B------:R-:W-:Y:S01]  /*13d00*/  HFMA2.MMA R102, R102, 1, 1, -R119 ;  /* 0x3c003c0066667835 */ /* 0x000fe20000100077 */
[----:B------:R-:W-:Y:S01]  /*13d10*/  PRMT R119, R114, 0x5410, R115 ;  /* 0x0000541072777816 */ /* 0x000fe20000000073 */
[----:B------:R-:W-:-:S04]  /*13d20*/  HFMA2.MMA R110, R117, 1, 1, -R110 ;  /* 0x3c003c00756e7835 */ /* 0x000fc8000010006e */
[----:B------:R-:W-:-:S04]  /*13d30*/  HADD2 R112, R119, -R112 ;  /* 0x8000007077707230 */ /* 0x000fc80000000000 */
                                                                                                /* 0x000000666c737241 */
                                                                                                /* 0x000fe400000003ff */
[C-C-:B-1----:R-:W-:Y:S02]  /*13d50*/  PRMT R113, R118.reuse, 0x7632, R91.reuse ;  /* 0x0000763276717816 */ /* 0x142fe4000000005b */
[----:B------:R-:W-:Y:S02]  /*13d60*/  PRMT R91, R118, 0x7610, R91 ;  /* 0x00007610765b7816 */ /* 0x000fe4000000005b */
                                                                                                /* 0x000000ff71727241 */
                                                                                                /* 0x000fe400000003ff */
                                                                                                /* 0x000000666c797242 */
                                                                                                /* 0x000fc60000001769 */
[----:B------:R-:W-:Y:S01]  /*13d90*/  IMAD R119, R114, 0x10, R115 ;  /* 0x0000001072777824 */ /* 0x000fe200078e0273 */
                                                                                                /* 0x000000ff5b727241 */
                                                                                                /* 0x000fe400000003ff */
                                                                                                /* 0x0000006e70737241 */
                                                                                                /* 0x000fe200000003ff */
[----:B------:R-:W0:Y:S01]  /*13dc0*/  POPC R120, R119 ;  /* 0x0000007700787309 */ /* 0x000e220000000000 */
                                                                                                /* 0x000000666c767241 */
                                                                                                /* 0x000fc60000001079 */
[----:B------:R-:W-:Y:S01]  /*13de0*/  IMAD R114, R114, 0x10, R115 ;  /* 0x0000001072727824 */ /* 0x000fe200078e0273 */
                                                                                                /* 0x0000006e70737242 */
                                                                                                /* 0x000fe40000001769 */
                                                                                                /* 0x0000007176407242 */
                                                                                                /* 0x000fe20000001740 */
[----:B------:R-:W1:Y:S01]  /*13e10*/  POPC R117, R114 ;  /* 0x0000007200757309 */ /* 0x000e620000000000 */
                                                                                                /* 0x0000006e70747241 */
                                                                                                /* 0x000fe40000001073 */
                                                                                                /* 0x00000071767b7241 */
                                                                                                /* 0x000fe40000001040 */
                                                                                                /* 0x0000005b74417242 */
                                                                                                /* 0x000fe40000001741 */
                                                                                                /* 0x200000ff79797241 */
                                                                                                /* 0x000fe20000001040 */
[----:B------:R-:W-:Y:S01]  /*13e60*/  HMUL2 R123, R123, R90 ;  /* 0x0000005a7b7b7232 */ /* 0x000fe20000000000 */
[----:B0-----:R-:W-:-:S02]  /*13e70*/  LOP3.LUT R120, R120, 0x1, RZ, 0xc0, !PT ;  /* 0x0000000178787812 */ /* 0x001fc400078ec0ff */
                                                                                                /* 0x0000005b74717241 */
                                                                                                /* 0x000fe20000001041 */
[----:B------:R-:W-:Y:S01]  /*13e90*/  IMAD.SHL.U32 R121, R121, 0x2, RZ ;  /* 0x0000000279797824 */ /* 0x000fe200078e00ff */
[----:B------:R-:W-:Y:S02]  /*13ea0*/  ISETP.NE.U32.AND P0, PT, R120, 0x1, PT ;  /* 0x000000017800780c */ /* 0x000fe40003f05070 */
                                                                                                /* 0x200000ff73737241 */
                                                                                                /* 0x000fe40000001041 */
[----:B------:R-:W-:Y:S01]  /*13ec0*/  SEL R116, R101, 0xa820a820, !P0 ;  /* 0xa820a82065747807 */ /* 0x000fe20004000000 */
[----:B------:R-:W-:Y:S01]  /*13ed0*/  HFMA2.MMA R113, R113, R90, -RZ ;  /* 0x0000005a71717235 */ /* 0x000fe200001000ff */
[----:B-1----:R-:W-:Y:S02]  /*13ee0*/  LOP3.LUT R117, R117, 0x1, RZ, 0xc0, !PT ;  /* 0x0000000175757812 */ /* 0x002fe400078ec0ff */
                                                                                                /* 0x4040007474777241 */
                                                                                                /* 0x000fe20000000077 */
[----:B------:R-:W-:Y:S01]  /*13f00*/  IMAD.SHL.U32 R116, R115, 0x2, RZ ;  /* 0x0000000273747824 */ /* 0x000fe200078e00ff */
[----:B------:R-:W-:-:S02]  /*13f10*/  ISETP.NE.U32.AND P0, PT, R117, 0x1, PT ;  /* 0x000000017500780c */ /* 0x000fc40003f05070 */
[----:B------:R-:W-:Y:S02]  /*13f20*/  LOP3.LUT R122, R121, 0x1e, RZ, 0xc0, !PT ;  /* 0x0000001e797a7812 */ /* 0x000fe400078ec0ff */
[----:B------:R-:W-:Y:S02]  /*13f30*/  SEL R115, R101, 0xa820a820, !P0 ;  /* 0xa820a82065737807 */ /* 0x000fe40004000000 */
[----:B------:R-:W-:Y:S02]  /*13f40*/  LOP3.LUT R118, R116, 0x1e, RZ, 0xc0, !PT ;  /* 0x0000001e74767812 */ /* 0x000fe400078ec0ff */
[----:B------:R-:W-:Y:S02]  /*13f50*/  HMNMX2 R116, |R113|, 65504, 65504, PT ;  /* 0x7bff7bff71747840 */ /* 0x000fe40003800200 */
                                                                                                /* 0x4040007373727241 */
                                                                                                /* 0x000fe40000000072 */
[----:B------:R-:W-:-:S02]  /*13f70*/  SHF.L.U32 R113, R35, R118, RZ ;  /* 0x0000007623717219 */ /* 0x000fc400000006ff */
[----:B------:R-:W-:Y:S02]  /*13f80*/  HMNMX2 R120, |R123|, 65504, 65504, PT ;  /* 0x7bff7bff7b787840 */ /* 0x000fe40003800200 */
[----:B------:R-:W-:Y:S02]  /*13f90*/  LOP3.LUT R113, R113, R114, RZ, 0xfc, !PT ;  /* 0x0000007271717212 */ /* 0x000fe400078efcff */
[----:B------:R-:W-:Y:S02]  /*13fa0*/  LOP3.LUT R114, R116, 0x80008000, RZ, 0xfc, !PT ;  /* 0x8000800074727812 */ /* 0x000fe400078efcff */
[----:B------:R-:W-:Y:S02]  /*13fb0*/  SHF.L.U32 R122, R35, R122, RZ ;  /* 0x0000007a237a7219 */ /* 0x000fe400000006ff */
                                                                                                /* 0x0000007274737241 */
                                                                                                /* 0x000fe40000000071 */
[----:B------:R-:W-:-:S02]  /*13fd0*/  LOP3.LUT R119, R122, R119, RZ, 0xfc, !PT ;  /* 0x000000777a777212 */ /* 0x000fc400078efcff */
[----:B------:R-:W-:Y:S02]  /*13fe0*/  LOP3.LUT R117, R120, 0x80008000, RZ, 0xfc, !PT ;  /* 0x8000800078757812 */ /* 0x000fe400078efcff */
[----:B------:R-:W-:Y:S01]  /*13ff0*/  HFMA2.MMA R112, R112, 1, 1, R115 ;  /* 0x3c003c0070707835 */ /* 0x000fe20000000073 */
[----:B------:R-:W-:Y:S02]  /*14000*/  ISETP.NE.AND P0, PT, R100, 0x1f, PT ;  /* 0x0000001f6400780c */ /* 0x000fe40003f05270 */
                                                                                                /* 0x0000007578797241 */
                                                                                                /* 0x000fe40000000077 */
                                                                                                /* 0x00000075787b7241 */
                                                                                                /* 0x000fe40000008077 */
                                                                                                /* 0x0000007274757241 */
                                                                                                /* 0x000fe20000008071 */
        /* <DEDUP_REMOVED lines=21> */
[----:B------:R-:W-:Y:S02]  /*14190*/  LDS R112, [R107+0x8] ;  /* 0x000008006b707984 */ /* 0x000fe40000000800 */
[----:B------:R-:W1:Y:S02]  /*141a0*/  LDC R83, c[0x0][0xe74] ;  /* 0x00039d00ff537b82 */ /* 0x000e640000000800 */
[----:B------:R-:W2:Y:S04]  /*141b0*/  LDS R110, [R107+0x4] ;  /* 0x000004006b6e7984 */ /* 0x000ea80000000800 */
[----:B------:R-:W3:Y:S02]  /*141c0*/  LDS R108, [R107] ;  /* 0x000000006b6c7984 */ /* 0x000ee40000000800 */
[----:B------:R-:W4:Y:S08]  /*141d0*/  LDC R113, c[0x0][0xe6c] ;  /* 0x00039b00ff717b82 */ /* 0x000f300000000800 */
[----:B------:R-:W5:Y:S01]  /*141e0*/  LDC R115, c[0x0][0xe70] ;  /* 0x00039c00ff737b82 */ /* 0x000f620000000800 */
[----:B0-----:R-:W-:-:S05]  /*141f0*/  HSET2.BF.GE.AND R82, R34.H0_H0, R82, PT ;  /* 0x0000005222527233 */ /* 0x001fca0003806880 */
[----:B------:R-:W-:Y:S02]  /*14200*/  HFMA2 R82, -R82, UR5.H0_H0, R26.H0_H0 ;  /* 0x2000000552527c31 */ /* 0x000fe4000804011a */
[----:B------:R-:W0:Y:S01]  /*14210*/  LDC R117, c[0x0][0xe78] ;  /* 0x00039e00ff757b82 */ /* 0x000e220000000800 */
[----:B-1----:R-:W-:-:S05]  /*14220*/  HSET2.BF.GE.AND R83, R34.H0_H0, R83, PT ;  /* 0x0000005322537233 */ /* 0x002fca0003806880 */
[----:B------:R-:W-:Y:S02]  /*14230*/  HFMA2 R84, -R83, UR5.H0_H0, R26.H0_H0 ;  /* 0x2000000553547c31 */ /* 0x000fe4000804011a */
[----:B------:R-:W1:Y:S01]  /*14240*/  LDC R85, c[0x0][0xe80] ;  /* 0x0003a000ff557b82 */ /* 0x000e620000000800 */
[----:B----4-:R-:W-:-:S05]  /*14250*/  IDP.2A.LO.S16.S8 R83, R82, UR6, R113 ;  /* 0x0000000652537c26 */ /* 0x010fca0008001671 */
[----:B------:R-:W-:Y:S02]  /*14260*/  LDS R113, [R83+UR9] ;  /* 0x0000000953717984 */ /* 0x000fe40008000800 */
[----:B------:R-:W4:Y:S01]  /*14270*/  LDC R119, c[0x0][0xe7c] ;  /* 0x00039f00ff777b82 */ /* 0x000f220000000800 */
[----:B-----5:R-:W-:Y:S01]  /*14280*/  IDP.2A.HI.S16.S8 R102, R82, UR7, R115 ;  /* 0x0000000752667c26 */ /* 0x020fe20008003673 */
[----:B--2---:R-:W-:-:S06]  /*14290*/  LOP3.LUT R120, R110, 0x80008000, RZ, 0xfc, !PT ;  /* 0x800080006e787812 */ /* 0x004fcc00078efcff */
[----:B------:R-:W2:Y:S01]  /*142a0*/  LDC R114, c[0x0][0xe84] ;  /* 0x0003a100ff727b82 */ /* 0x000ea20000000800 */
[----:B0-----:R-:W-:Y:S01]  /*142b0*/  IDP.2A.LO.S16.S8 R82, R84, UR6, R117 ;  /* 0x0000000654527c26 */ /* 0x001fe20008001675 */
[----:B------:R-:W-:-:S04]  /*142c0*/  LOP3.LUT R117, R112, 0xffff, RZ, 0xc0, !PT ;  /* 0x0000ffff70757812 */ /* 0x000fc800078ec0ff */
[----:B------:R-:W-:Y:S01]  /*142d0*/  LDS R115, [R82+UR9] ;  /* 0x0000000952737984 */ /* 0x000fe20008000800 */
[----:B-1----:R-:W-:-:S05]  /*142e0*/  HSET2.BF.GE.AND R85, R34.H0_H0, R85, PT ;  /* 0x0000005522557233 */ /* 0x002fca0003806880 */
[----:B------:R-:W-:Y:S02]  /*142f0*/  HFMA2 R85, -R85, UR5.H0_H0, R26.H0_H0 ;  /* 0x2000000555557c31 */ /* 0x000fe4000804011a */
[----:B----4-:R-:W-:Y:S01]  /*14300*/  IDP.2A.HI.S16.S8 R84, R84, UR7, R119 ;  /* 0x0000000754547c26 */ /* 0x010fe20008003677 */
[----:B------:R-:W-:Y:S02]  /*14310*/  SHF.R.U32.HI R119, RZ, 0x10, R112 ;  /* 0x00000010ff777819 */ /* 0x000fe40000011670 */
[----:B---3--:R-:W-:Y:S02]  /*14320*/  LOP3.LUT R112, R108, 0x80008000, RZ, 0xfc, !PT ;  /* 0x800080006c707812 */ /* 0x008fe400078efcff */
[----:B------:R-:W0:Y:S01]  /*14330*/  LDS R116, [R84+UR9] ;  /* 0x0000000954747984 */ /* 0x000e220008000800 */
                                                                                                /* 0x000000786e797241 */
                                                                                                /* 0x000fe20000000077 */
[----:B--2---:R-:W-:Y:S01]  /*14350*/  IDP.2A.LO.S16.S8 R85, R85, UR6, R114 ;  /* 0x0000000655557c26 */ /* 0x004fe20008001672 */
                                                                                                /* 0x000000786e777241 */
                                                                                                /* 0x000fe20000008077 */
[----:B------:R-:W1:Y:S01]  /*14370*/  LDS R114, [R102+UR9] ;  /* 0x0000000966727984 */ /* 0x000e620008000800 */
                                                                                                /* 0x000000706c6e7241 */
                                                                                                /* 0x000fc40000000075 */
                                                                                                /* 0x000000706c707241 */
                                                                                                /* 0x000fe20000008075 */
[----:B------:R2:W3:Y:S01]  /*143a0*/  LDS R118, [R85+UR9] ;  /* 0x0000000955767984 */ /* 0x0004e20008000800 */
[----:B0-----:R-:W-:Y:S02]  /*143b0*/  PRMT R120, R115, 0x7632, R116 ;  /* 0x0000763273787816 */ /* 0x001fe40000000074 */
[----:B-1----:R-:W-:-:S04]  /*143c0*/  PRMT R108, R113, 0x7632, R114 ;  /* 0x00007632716c7816 */ /* 0x002fc80000000072 */
[----:B--2---:R-:W-:Y:S01]  /*143d0*/  HFMA2.MMA R85, R120, 1, 1, -R119 ;  /* 0x3c003c0078557835 */ /* 0x004fe20000100077 */
[----:B------:R-:W-:Y:S02]  /*143e0*/  PRMT R119, R115, 0x5410, R116 ;  /* 0x0000541073777816 */ /* 0x000fe40000000074 */
[----:B------:R-:W-:Y:S01]  /*143f0*/  PRMT R117, R113, 0x5410, R114 ;  /* 0x0000541071757816 */ /* 0x000fe20000000072 */
[----:B------:R-:W-:Y:S01]  /*14400*/  HADD2 R108, R108, -R121 ;  /* 0x800000796c6c7230 */ /* 0x000fe20000000000 */
[----:B---3--:R-:W-:Y:S02]  /*14410*/  PRMT R113, R118, 0x7632, R91 ;  /* 0x0000763276717816 */ /* 0x008fe4000000005b */
[----:B------:R-:W-:Y:S01]  /*14420*/  HFMA2.MMA R112, R119, 1, 1, -R112 ;  /* 0x3c003c0077707835 */ /* 0x000fe20000100070 */
[----:B------:R-:W-:Y:S01]  /*14430*/  HADD2 R110, R117, -R110 ;  /* 0x8000006e756e7230 */ /* 0x000fe20000000000 */
                                                                                                /* 0x000000ff71727241 */
                                                                                                /* 0x000fe400000003ff */
                                                                                                /* 0x000000556c737241 */
                                                                                                /* 0x000fc400000003ff */
[----:B------:R-:W-:Y:S02]  /*14460*/  PRMT R91, R118, 0x7610, R91 ;  /* 0x00007610765b7816 */ /* 0x000fe4000000005b */
                                                                                                /* 0x000000556c797242 */
                                                                                                /* 0x000fe20000001769 */
[----:B------:R-:W-:Y:S01]  /*14480*/  IMAD R119, R114, 0x10, R115 ;  /* 0x0000001072777824 */ /* 0x000fe200078e0273 */
                                                                                                /* 0x000000ff5b727241 */
                                                                                                /* 0x000fe400000003ff */
                                                                                                /* 0x000000706e737241 */
                                                                                                /* 0x000fe200000003ff */
[----:B------:R-:W0:Y:S01]  /*144b0*/  POPC R120, R119 ;  /* 0x0000007700787309 */ /* 0x000e220000000000 */
                                                                                                /* 0x000000556c767241 */
                                                                                                /* 0x000fc60000001079 */
[----:B------:R-:W-:Y:S01]  /*144d0*/  IMAD R114, R114, 0x10, R115 ;  /* 0x0000001072727824 */ /* 0x000fe200078e0273 */
                                                                                                /* 0x000000706e737242 */
                                                                                                /* 0x000fe40000001769 */
                                                                                                /* 0x0000007176427242 */
                                                                                                /* 0x000fe20000001742 */
[----:B------:R-:W1:Y:S01]  /*14500*/  POPC R117, R114 ;  /* 0x0000007200757309 */ /* 0x000e620000000000 */
                                                                                                /* 0x000000706e747241 */
                                                                                                /* 0x000fe40000001073 */
                                                                                                /* 0x00000071767b7241 */
                                                                                                /* 0x000fe40000001042 */
                                                                                                /* 0x0000005b74437242 */
                                                                                                /* 0x000fe40000001743 */
                                                                                                /* 0x200000ff79797241 */
                                                                                                /* 0x000fe20000001042 */
[----:B------:R-:W-:Y:S01]  /*14550*/  HMUL2 R123, R123, R90 ;  /* 0x0000005a7b7b7232 */ /* 0x000fe20000000000 */
[----:B0-----:R-:W-:-:S02]  /*14560*/  LOP3.LUT R120, R120, 0x1, RZ, 0xc0, !PT ;  /* 0x0000000178787812 */ /* 0x001fc400078ec0ff */
                                                                                                /* 0x0000005b74717241 */
                                                                                                /* 0x000fe20000001043 */
[----:B------:R-:W-:Y:S01]  /*14580*/  IMAD.SHL.U32 R121, R121, 0x2, RZ ;  /* 0x0000000279797824 */ /* 0x000fe200078e00ff */
[----:B------:R-:W-:Y:S02]  /*14590*/  ISETP.NE.U32.AND P0, PT, R120, 0x1, PT ;  /* 0x000000017800780c */ /* 0x000fe40003f05070 */
                                                                                                /* 0x200000ff73737241 */
                                                                                                /* 0x000fe40000001043 */
[----:B------:R-:W-:Y:S01]  /*145b0*/  SEL R116, R101, 0xa820a820, !P0 ;  /* 0xa820a82065747807 */ /* 0x000fe20004000000 */
[----:B------:R-:W-:Y:S01]  /*145c0*/  HFMA2.MMA R113, R113, R90, -RZ ;  /* 0x0000005a71717235 */ /* 0x000fe200001000ff */
[----:B-1----:R-:W-:Y:S02]  /*145d0*/  LOP3.LUT R117, R117, 0x1, RZ, 0xc0, !PT ;  /* 0x0000000175757812 */ /* 0x002fe400078ec0ff */
                                                                                                /* 0x4040007474777241 */
                                                                                                /* 0x000fe20000000077 */
[----:B------:R-:W-:Y:S01]  /*145f0*/  IMAD.SHL.U32 R116, R115, 0x2, RZ ;  /* 0x0000000273747824 */ /* 0x000fe200078e00ff */
[----:B------:R-:W-:-:S02]  /*14600*/  ISETP.NE.U32.AND P0, PT, R117, 0x1, PT ;  /* 0x000000017500780c */ /* 0x000fc40003f05070 */
[----:B------:R-:W-:Y:S02]  /*14610*/  LOP3.LUT R122, R121, 0x1e, RZ, 0xc0, !PT ;  /* 0x0000001e797a7812 */ /* 0x000fe400078ec0ff */
[----:B------:R-:W-:Y:S02]  /*14620*/  SEL R115, R101, 0xa820a820, !P0 ;  /* 0xa820a82065737807 */ /* 0x000fe40004000000 */
[----:B------:R-:W-:Y:S02]  /*14630*/  LOP3.LUT R118, R116, 0x1e, RZ, 0xc0, !PT ;  /* 0x0000001e74767812 */ /* 0x000fe400078ec0ff */
[----:B------:R-:W-:Y:S02]  /*14640*/  HMNMX2 R116, |R113|, 65504, 65504, PT ;  /* 0x7bff7bff71747840 */ /* 0x000fe40003800200 */
                                                                                                /* 0x4040007373727241 */
                                                                                                /* 0x000fe40000000072 */
[----:B------:R-:W-:-:S02]  /*14660*/  SHF.L.U32 R113, R35, R118, RZ ;  /* 0x0000007623717219 */ /* 0x000fc400000006ff */
[----:B------:R-:W-:Y:S02]  /*14670*/  HMNMX2 R120, |R123|, 65504, 65504, PT ;  /* 0x7bff7bff7b787840 */ /* 0x000fe40003800200 */
[----:B------:R-:W-:Y:S02]  /*14680*/  LOP3.LUT R113, R113, R114, RZ, 0xfc, !PT ;  /* 0x0000007271717212 */ /* 0x000fe400078efcff */
[----:B------:R-:W-:Y:S02]  /*14690*/  LOP3.LUT R114, R116, 0x80008000, RZ, 0xfc, !PT ;  /* 0x8000800074727812 */ /* 0x000fe400078efcff */
[----:B------:R-:W-:Y:S02]  /*146a0*/  SHF.L.U32 R122, R35, R122, RZ ;  /* 0x0000007a237a7219 */ /* 0x000fe400000006ff */
                                                                                                /* 0x0000007274737241 */
                                                                                                /* 0x000fe40000000071 */
[----:B------:R-:W-:-:S02]  /*146c0*/  LOP3.LUT R119, R122, R119, RZ, 0xfc, !PT ;  /* 0x000000777a777212 */ /* 0x000fc400078efcff */
[----:B------:R-:W-:Y:S02]  /*146d0*/  LOP3.LUT R117, R120, 0x80008000, RZ, 0xfc, !PT ;  /* 0x8000800078757812 */ /* 0x000fe400078efcff */
[----:B------:R-:W-:Y:S01]  /*146e0*/  HFMA2.MMA R110, R110, 1, 1, R115 ;  /* 0x3c003c006e6e7835 */ /* 0x000fe20000000073 */
[----:B------:R-:W-:Y:S02]  /*146f0*/  ISETP.NE.AND P0, PT, R100, 0x20, PT ;  /* 0x000000206400780c */ /* 0x000fe40003f05270 */
                                                                                                /* 0x0000007578797241 */
                                                                                                /* 0x000fe40000000077 */
                                                                                                /* 0x0000007578767241 */
                                                                                                /* 0x000fe40000008077 */
                                                                                                /* 0x0000007274757241 */
                                                                                                /* 0x000fe20000008071 */
[----:B------:R-:W-:Y:S01]  /*14730*/  HADD2 R108, R108, R121 ;  /* 0x000000796c6c7230 */ /* 0x000fe20000000000 */
[----:B------:R-:W-:Y:S01]  /*14740*/  LOP3.LUT R114, R113, 0xffff, RZ, 0xc0, !PT ;  /* 0x0000ffff71727812 */ /* 0x000fe200078ec0ff */
[----:B------:R-:W-:-:S02]  /*14750*/  HADD2 R118, R85, R118 ;  /* 0x0000007655767230 */ /* 0x000fc40000000000 */
[----:B------:R-:W-:Y:S01]  /*14760*/  IMAD R85, R106, 0x60, R28 ;  /* 0x000000606a557824 */ /* 0x000fe200078e021c */
        /* <DEDUP_REMOVED lines=33> */
[----:B-----5:R-:W-:Y:S01]  /*14980*/  IDP.2A.LO.S16.S8 R83, R108, UR6, R115 ;  /* 0x000000066c537c26 */ /* 0x020fe20008001673 */
[----:B------:R-:W-:Y:S01]  /*14990*/  LDS R116, [R102+UR9] ;  /* 0x0000000966747984 */ /* 0x000fe20008000800 */
[----:B--2---:R-:W-:-:S03]  /*149a0*/  LOP3.LUT R121, R113, 0x80008000, RZ, 0xfc, !PT ;  /* 0x8000800071797812 */ /* 0x004fc600078efcff */
[----:B------:R-:W2:Y:S01]  /*149b0*/  LDS R115, [R82+UR9] ;  /* 0x0000000952737984 */ /* 0x000ea20008000800 */
[----:B0-----:R-:W-:-:S03]  /*149c0*/  IDP.2A.HI.S16.S8 R84, R108, UR7, R117 ;  /* 0x000000076c547c26 */ /* 0x001fc60008003675 */
[----:B------:R-:W-:Y:S04]  /*149d0*/  LDS R117, [R83+UR9] ;  /* 0x0000000953757984 */ /* 0x000fe80008000800 */
[----:B------:R-:W0:Y:S01]  /*149e0*/  LDS R118, [R84+UR9] ;  /* 0x0000000954767984 */ /* 0x000e220008000800 */
[----:B-1----:R-:W-:-:S05]  /*149f0*/  HSET2.BF.GE.AND R110, R34.H0_H0, R110, PT ;  /* 0x0000006e226e7233 */ /* 0x002fca0003806880 */
[----:B------:R-:W-:-:S05]  /*14a00*/  HFMA2 R110, -R110, UR5.H0_H0, R26.H0_H0 ;  /* 0x200000056e6e7c31 */ /* 0x000fca000804011a */
[----:B----4-:R-:W-:Y:S01]  /*14a10*/  IDP.2A.LO.S16.S8 R108, R110, UR6, R119 ;  /* 0x000000066e6c7c26 */ /* 0x010fe20008001677 */
[----:B------:R-:W-:Y:S02]  /*14a20*/  SHF.R.U32.HI R110, RZ, 0x10, R114 ;  /* 0x00000010ff6e7819 */ /* 0x000fe40000011672 */
[----:B------:R-:W-:Y:S02]  /*14a30*/  LOP3.LUT R119, R114, 0xffff, RZ, 0xc0, !PT ;  /* 0x0000ffff72777812 */ /* 0x000fe400078ec0ff */
[----:B------:R0:W1:Y:S01]  /*14a40*/  LDS R120, [R108+UR9] ;  /* 0x000000096c787984 */ /* 0x0000620008000800 */
                                                                                                /* 0x00000079717a7241 */
                                                                                                /* 0x000fe4000000006e */
[----:B---3--:R-:W-:Y:S02]  /*14a60*/  LOP3.LUT R114, R112, 0x80008000, RZ, 0xfc, !PT ;  /* 0x8000800070727812 */ /* 0x008fe400078efcff */
                                                                                                /* 0x0000007971717241 */
                                                                                                /* 0x000fc4000000806e */
                                                                                                /* 0x0000007270797241 */
                                                                                                /* 0x000fe40000000077 */
                                                                                                /* 0x0000007270707241 */
                                                                                                /* 0x000fe40000008077 */
[C-C-:B--2---:R-:W-:Y:S02]  /*14aa0*/  PRMT R119, R115.reuse, 0x7632, R116.reuse ;  /* 0x0000763273777816 */ /* 0x144fe40000000074 */
[----:B------:R-:W-:-:S03]  /*14ab0*/  PRMT R116, R115, 0x5410, R116 ;  /* 0x0000541073747816 */ /* 0x000fc60000000074 */
[----:B------:R-:W-:Y:S02]  /*14ac0*/  HADD2 R110, R119, -R122 ;  /* 0x8000007a776e7230 */ /* 0x000fe40000000000 */
[----:B------:R-:W-:Y:S01]  /*14ad0*/  HADD2 R121, R116, -R121 ;  /* 0x8000007974797230 */ /* 0x000fe20000000000 */
[C-C-:B0-----:R-:W-:Y:S02]  /*14ae0*/  PRMT R108, R117.reuse, 0x7632, R118.reuse ;  /* 0x00007632756c7816 */ /* 0x141fe40000000076 */
[----:B------:R-:W-:-:S04]  /*14af0*/  PRMT R117, R117, 0x5410, R118 ;  /* 0x0000541075757816 */ /* 0x000fc80000000076 */
[----:B------:R-:W-:Y:S02]  /*14b00*/  HFMA2.MMA R108, R108, 1, 1, -R113 ;  /* 0x3c003c006c6c7835 */ /* 0x000fe40000100071 */
[----:B------:R-:W-:-:S08]  /*14b10*/  HFMA2.MMA R112, R117, 1, 1, -R112 ;  /* 0x3c003c0075707835 */ /* 0x000fd00000100070 */
                                                                                                /* 0x0000006c6e737241 */
                                                                                                /* 0x000fe400000003ff */
[C-C-:B-1----:R-:W-:Y:S02]  /*14b30*/  PRMT R113, R120.reuse, 0x7632, R91.reuse ;  /* 0x0000763278717816 */ /* 0x142fe4000000005b */
[----:B------:R-:W-:Y:S02]  /*14b40*/  PRMT R91, R120, 0x7610, R91 ;  /* 0x00007610785b7816 */ /* 0x000fe4000000005b */
                                                                                                /* 0x000000ff71727241 */
                                                                                                /* 0x000fe400000003ff */
                                                                                                /* 0x0000006c6e777242 */
                                                                                                /* 0x000fe40000001769 */
                                                                                                /* 0x0000007079747242 */
                                                                                                /* 0x000fe20000001769 */
[----:B------:R-:W-:Y:S01]  /*14b80*/  IMAD R117, R114, 0x10, R115 ;  /* 0x0000001072757824 */ /* 0x000fe200078e0273 */
                                                                                                /* 0x000000ff5b727241 */
                                                                                                /* 0x000fc400000003ff */
                                                                                                /* 0x0000007079737241 */
                                                                                                /* 0x000fe200000003ff */
[----:B------:R-:W0:Y:S01]  /*14bb0*/  POPC R122, R117 ;  /* 0x00000075007a7309 */ /* 0x000e220000000000 */
                                                                                                /* 0x0000006c6e787241 */
                                                                                                /* 0x000fe40000001077 */
                                                                                                /* 0x0000007079767241 */
                                                                                                /* 0x000fe20000001074 */
[----:B------:R-:W-:Y:S01]  /*14be0*/  IMAD R114, R114, 0x10, R115 ;  /* 0x0000001072727824 */ /* 0x000fe200078e0273 */
                                                                                                /* 0x0000007178447242 */
                                                                                                /* 0x000fe40000001744 */
                                                                                                /* 0x0000005b76457242 */
                                                                                                /* 0x000fe20000001745 */
[----:B------:R-:W1:Y:S01]  /*14c10*/  POPC R115, R114 ;  /* 0x0000007200737309 */ /* 0x000e620000000000 */
                                                                                                /* 0x00000071787b7241 */
                                                                                                /* 0x000fc40000001044 */
                                                                                                /* 0x0000005b76717241 */
                                                                                                /* 0x000fe40000001045 */
                                                                                                /* 0x200000ff74747241 */
                                                                                                /* 0x000fe20000001045 */
[----:B------:R-:W-:Y:S01]  /*14c50*/  HMUL2 R123, R123, R90 ;  /* 0x0000005a7b7b7232 */ /* 0x000fe20000000000 */
                                                                                                /* 0x200000ff77777241 */
                                                                                                /* 0x000fe40000001044 */
        /* <DEDUP_REMOVED lines=9> */
                                                                                                /* 0x4040007676757241 */
                                                                                                /* 0x000fe40000000075 */
[----:B------:R-:W-:Y:S02]  /*14d10*/  SEL R115, R101, 0xa820a820, !P0 ;  /* 0xa820a82065737807 */ /* 0x000fe40004000000 */
[----:B------:R-:W-:-:S02]  /*14d20*/  LOP3.LUT R118, R116, 0x1e, RZ, 0xc0, !PT ;  /* 0x0000001e74767812 */ /* 0x000fc400078ec0ff */
[----:B------:R-:W-:Y:S02]  /*14d30*/  HMNMX2 R116, |R113|, 65504, 65504, PT ;  /* 0x7bff7bff71747840 */ /* 0x000fe40003800200 */
                                                                                                /* 0x4040007373727241 */
                                                                                                /* 0x000fe40000000072 */
[----:B------:R-:W-:Y:S02]  /*14d50*/  SHF.L.U32 R113, R35, R118, RZ ;  /* 0x0000007623717219 */ /* 0x000fe400000006ff */
[----:B------:R-:W-:Y:S02]  /*14d60*/  LOP3.LUT R122, R119, 0x1e, RZ, 0xc0, !PT ;  /* 0x0000001e777a7812 */ /* 0x000fe400078ec0ff */
[----:B------:R-:W-:Y:S02]  /*14d70*/  LOP3.LUT R113, R113, R114, RZ, 0xfc, !PT ;  /* 0x0000007271717212 */ /* 0x000fe400078efcff */
[----:B------:R-:W-:-:S02]  /*14d80*/  LOP3.LUT R114, R116, 0x80008000, RZ, 0xfc, !PT ;  /* 0x8000800074727812 */ /* 0x000fc400078efcff */
[----:B------:R-:W-:Y:S02]  /*14d90*/  SHF.L.U32 R122, R35, R122, RZ ;  /* 0x0000007a237a7219 */ /* 0x000fe400000006ff */
                                                                                                /* 0x0000007274767241 */
                                                                                                /* 0x000fe40000000071 */
[----:B------:R-:W-:Y:S02]  /*14db0*/  LOP3.LUT R117, R122, R117, RZ, 0xfc, !PT ;  /* 0x000000757a757212 */ /* 0x000fe400078efcff */
[----:B------:R-:W-:Y:S02]  /*14dc0*/  LOP3.LUT R115, R120, 0x80008000, RZ, 0xfc, !PT ;  /* 0x8000800078737812 */ /* 0x000fe400078efcff */
[----:B------:R-:W-:Y:S01]  /*14dd0*/  HFMA2.MMA R118, R121, 1, 1, R118 ;  /* 0x3c003c0079767835 */ /* 0x000fe20000000076 */
[----:B------:R-:W-:Y:S02]  /*14de0*/  ISETP.NE.AND P0, PT, R100, 0x21, PT ;  /* 0x000000216400780c */ /* 0x000fe40003f05270 */
                                                                                                /* 0x0000007378777241 */
                                                                                                /* 0x000fc40000000075 */
                                                                                                /* 0x00000073787b7241 */
                                                                                                /* 0x000fe40000008075 */
                                                                                                /* 0x0000007274737241 */
                                                                                                /* 0x000fe20000008071 */
        /* <DEDUP_REMOVED lines=41> */
[----:B0-----:R-:W-:-:S05]  /*150b0*/  IDP.2A.LO.S16.S8 R84, R102, UR6, R115 ;  /* 0x0000000666547c26 */ /* 0x001fca0008001673 */
[----:B------:R-:W-:Y:S01]  /*150c0*/  LDS R115, [R84+UR9] ;  /* 0x0000000954737984 */ /* 0x000fe20008000800 */
[----:B-1----:R-:W-:-:S03]  /*150d0*/  IDP.2A.HI.S16.S8 R102, R102, UR7, R117 ;  /* 0x0000000766667c26 */ /* 0x002fc60008003675 */
[----:B------:R-:W0:Y:S04]  /*150e0*/  LDS R117, [R82+UR9] ;  /* 0x0000000952757984 */ /* 0x000e280008000800 */
[----:B------:R-:W1:Y:S01]  /*150f0*/  LDS R116, [R102+UR9] ;  /* 0x0000000966747984 */ /* 0x000e620008000800 */
[----:B----4-:R-:W-:Y:S01]  /*15100*/  IDP.2A.LO.S16.S8 R108, R110, UR6, R119 ;  /* 0x000000066e6c7c26 */ /* 0x010fe20008001677 */
[----:B------:R-:W-:Y:S02]  /*15110*/  SHF.R.U32.HI R110, RZ, 0x10, R114 ;  /* 0x00000010ff6e7819 */ /* 0x000fe40000011672 */
[----:B------:R-:W-:Y:S02]  /*15120*/  LOP3.LUT R119, R114, 0xffff, RZ, 0xc0, !PT ;  /* 0x0000ffff72777812 */ /* 0x000fe400078ec0ff */
[----:B------:R0:W2:Y:S01]  /*15130*/  LDS R120, [R108+UR9] ;  /* 0x000000096c787984 */ /* 0x0000a20008000800 */
                                                                                                /* 0x00000079717a7241 */
                                                                                                /* 0x000fc4000000006e */
[----:B---3--:R-:W-:Y:S02]  /*15150*/  LOP3.LUT R114, R112, 0x80008000, RZ, 0xfc, !PT ;  /* 0x8000800070727812 */ /* 0x008fe400078efcff */
                                                                                                /* 0x0000007971717241 */
                                                                                                /* 0x000fe4000000806e */
                                                                                                /* 0x0000007270797241 */
                                                                                                /* 0x000fe40000000077 */
                                                                                                /* 0x0000007270707241 */
                                                                                                /* 0x000fe40000008077 */
[C-C-:B0-----:R-:W-:Y:S02]  /*15190*/  PRMT R108, R117.reuse, 0x7632, R118.reuse ;  /* 0x00007632756c7816 */ /* 0x141fe40000000076 */
[----:B------:R-:W-:-:S02]  /*151a0*/  PRMT R117, R117, 0x5410, R118 ;  /* 0x0000541075757816 */ /* 0x000fc40000000076 */
[C-C-:B-1----:R-:W-:Y:S02]  /*151b0*/  PRMT R119, R115.reuse, 0x7632, R116.reuse ;  /* 0x0000763273777816 */ /* 0x142fe40000000074 */
[----:B------:R-:W-:Y:S01]  /*151c0*/  HFMA2.MMA R108, R108, 1, 1, -R113 ;  /* 0x3c003c006c6c7835 */ /* 0x000fe20000100071 */
[----:B------:R-:W-:Y:S01]  /*151d0*/  PRMT R116, R115, 0x5410, R116 ;  /* 0x0000541073747816 */ /* 0x000fe20000000074 */
[----:B------:R-:W-:Y:S01]  /*151e0*/  HFMA2.MMA R112, R117, 1, 1, -R112 ;  /* 0x3c003c0075707835 */ /* 0x000fe20000100070 */
[----:B------:R-:W-:Y:S01]  /*151f0*/  HADD2 R110, R119, -R122 ;  /* 0x8000007a776e7230 */ /* 0x000fe20000000000 */
[C-C-:B--2---:R-:W-:Y:S02]  /*15200*/  PRMT R113, R120.reuse, 0x7632, R91.reuse ;  /* 0x0000763278717816 */ /* 0x144fe4000000005b */
[----:B------:R-:W-:Y:S01]  /*15210*/  HADD2 R121, R116, -R121 ;  /* 0x8000007974797230 */ /* 0x000fe20000000000 */
[----:B------:R-:W-:Y:S02]  /*15220*/  PRMT R91, R120, 0x7610, R91 ;  /* 0x00007610785b7816 */ /* 0x000fe4000000005b */
                                                                                                /* 0x000000ff71727241 */
                                                                                                /* 0x000fc400000003ff */
                                                                                                /* 0x0000006c6e737241 */
                                                                                                /* 0x000fe400000003ff */
                                                                                                /* 0x0000006c6e777242 */
                                                                                                /* 0x000fe40000001769 */
                                                                                                /* 0x0000007079747242 */
                                                                                                /* 0x000fe20000001769 */
[----:B------:R-:W-:Y:S01]  /*15270*/  IMAD R117, R114, 0x10, R115 ;  /* 0x0000001072757824 */ /* 0x000fe200078e0273 */
                                                                                                /* 0x000000ff5b727241 */
                                                                                                /* 0x000fe400000003ff */
                                                                                                /* 0x0000007079737241 */
                                                                                                /* 0x000fe200000003ff */
[----:B------:R-:W0:Y:S01]  /*152a0*/  POPC R122, R117 ;  /* 0x00000075007a7309 */ /* 0x000e220000000000 */
                                                                                                /* 0x0000006c6e787241 */
                                                                                                /* 0x000fc40000001077 */
                                                                                                /* 0x0000007079767241 */
                                                                                                /* 0x000fe20000001074 */
[----:B------:R-:W-:Y:S01]  /*152d0*/  IMAD R114, R114, 0x10, R115 ;  /* 0x0000001072727824 */ /* 0x000fe200078e0273 */
                                                                                                /* 0x0000007178467242 */
                                                                                                /* 0x000fe40000001746 */
                                                                                                /* 0x0000005b76477242 */
                                                                                                /* 0x000fe20000001747 */
[----:B------:R-:W1:Y:S01]  /*15300*/  POPC R115, R114 ;  /* 0x0000007200737309 */ /* 0x000e620000000000 */
                                                                                                /* 0x00000071787b7241 */
                                                                                                /* 0x000fe40000001046 */
                                                                                                /* 0x0000005b76717241 */
                                                                                                /* 0x000fe40000001047 */
                                                                                                /* 0x200000ff74747241 */
                                                                                                /* 0x000fe20000001047 */
[----:B------:R-:W-:Y:S01]  /*15340*/  HMUL2 R123, R123, R90 ;  /* 0x0000005a7b7b7232 */ /* 0x000fe20000000000 */
                                                                                                /* 0x200000ff77777241 */
                                                                                                /* 0x000fc40000001046 */
        /* <DEDUP_REMOVED lines=9> */
                                                                                                /* 0x4040007676757241 */
                                                                                                /* 0x000fe40000000075 */
[----:B------:R-:W-:Y:S02]  /*15400*/  SEL R115, R101, 0xa820a820, !P0 ;  /* 0xa820a82065737807 */ /* 0x000fe40004000000 */
[----:B------:R-:W-:Y:S02]  /*15410*/  LOP3.LUT R118, R116, 0x1e, RZ, 0xc0, !PT ;  /* 0x0000001e74767812 */ /* 0x000fe400078ec0ff */
[----:B------:R-:W-:Y:S02]  /*15420*/  HMNMX2 R116, |R113|, 65504, 65504, PT ;  /* 0x7bff7bff71747840 */ /* 0x000fe40003800200 */
                                                                                                /* 0x4040007373727241 */
                                                                                                /* 0x000fe40000000072 */
[----:B------:R-:W-:-:S02]  /*15440*/  SHF.L.U32 R113, R35, R118, RZ ;  /* 0x0000007623717219 */ /* 0x000fc400000006ff */
[----:B------:R-:W-:Y:S02]  /*15450*/  LOP3.LUT R122, R119, 0x1e, RZ, 0xc0, !PT ;  /* 0x0000001e777a7812 */ /* 0x000fe400078ec0ff */
[----:B------:R-:W-:Y:S02]  /*15460*/  LOP3.LUT R113, R113, R114, RZ, 0xfc, !PT ;  /* 0x0000007271717212 */ /* 0x000fe400078efcff */
[----:B------:R-:W-:Y:S02]  /*15470*/  LOP3.LUT R114, R116, 0x80008000, RZ, 0xfc, !PT ;  /* 0x8000800074727812 */ /* 0x000fe400078efcff */
[----:B------:R-:W-:Y:S02]  /*15480*/  SHF.L.U32 R122, R35, R122, RZ ;  /* 0x0000007a237a7219 */ /* 0x000fe400000006ff */
                                                                                                /* 0x0000007274767241 */
                                                                                                /* 0x000fe40000000071 */
[----:B------:R-:W-:-:S02]  /*154a0*/  LOP3.LUT R117, R122, R117, RZ, 0xfc, !PT ;  /* 0x000000757a757212 */ /* 0x000fc400078efcff */
[----:B------:R-:W-:Y:S02]  /*154b0*/  LOP3.LUT R115, R120, 0x80008000, RZ, 0xfc, !PT ;  /* 0x8000800078737812 */ /* 0x000fe400078efcff */
[----:B------:R-:W-:Y:S01]  /*154c0*/  HFMA2.MMA R118, R121, 1, 1, R118 ;  /* 0x3c003c0079767835 */ /* 0x000fe20000000076 */
[----:B------:R-:W-:Y:S02]  /*154d0*/  ISETP.NE.AND P0, PT, R100, 0x22, PT ;  /* 0x000000226400780c */ /* 0x000fe40003f05270 */
                                                                                                /* 0x0000007378777241 */
                                                                                                /* 0x000fe40000000075 */
                                                                                                /* 0x00000073787b7241 */
                                                                                                /* 0x000fe40000008075 */
                                                                                                /* 0x0000007274737241 */
                                                                                                /* 0x000fe20000008071 */
        /* <DEDUP_REMOVED lines=49> */
                                                                                                /* 0x00000079717a7241 */
                                                                                                /* 0x000fe4000000006e */
[----:B---3--:R-:W-:Y:S02]  /*15830*/  LOP3.LUT R114, R112, 0x80008000, RZ, 0xfc, !PT ;  /* 0x8000800070727812 */ /* 0x008fe400078efcff */
                                                                                                /* 0x0000007971717241 */
                                                                                                /* 0x000fc4000000806e */
                                                                                                /* 0x0000007270797241 */
                                                                                                /* 0x000fe40000000077 */
                                                                                                /* 0x0000007270707241 */
                                                                                                /* 0x000fe40000008077 */
        /* <DEDUP_REMOVED lines=8> */
                                                                                                /* 0x0000006c6e737241 */
                                                                                                /* 0x000fe400000003ff */
[C-C-:B-1----:R-:W-:Y:S02]  /*15900*/  PRMT R113, R120.reuse, 0x7632, R91.reuse ;  /* 0x0000763278717816 */ /* 0x142fe4000000005b */
[----:B------:R-:W-:Y:S02]  /*15910*/  PRMT R91, R120, 0x7610, R91 ;  /* 0x00007610785b7816 */ /* 0x000fe4000000005b */
                                                                                                /* 0x000000ff71727241 */
                                                                                                /* 0x000fe400000003ff */
                                                                                                /* 0x0000006c6e777242 */
                                                                                                /* 0x000fe40000001769 */
                                                                                                /* 0x0000007079747242 */
                                                                                                /* 0x000fe20000001769 */
[----:B------:R-:W-:Y:S01]  /*15950*/  IMAD R117, R114, 0x10, R115 ;  /* 0x0000001072757824 */ /* 0x000fe200078e0273 */
                                                                                                /* 0x000000ff5b727241 */
                                                                                                /* 0x000fc400000003ff */
                                                                                                /* 0x0000007079737241 */
                                                                                                /* 0x000fe200000003ff */
[----:B------:R-:W0:Y:S01]  /*15980*/  POPC R122, R117 ;  /* 0x00000075007a7309 */ /* 0x000e220000000000 */
                                                                                                /* 0x0000006c6e787241 */
                                                                                                /* 0x000fe40000001077 */
                                                                                                /* 0x0000007079767241 */
                                                                                                /* 0x000fe20000001074 */
[----:B------:R-:W-:Y:S01]  /*159b0*/  IMAD R114, R114, 0x10, R115 ;  /* 0x0000001072727824 */ /* 0x000fe200078e0273 */
                                                                                                /* 0x0000007178487242 */
                                                                                                /* 0x000fe40000001748 */
                                                                                                /* 0x0000005b76497242 */
                                                                                                /* 0x000fe20000001749 */
[----:B------:R-:W1:Y:S01]  /*159e0*/  POPC R115, R114 ;  /* 0x0000007200737309 */ /* 0x000e620000000000 */
                                                                                                /* 0x00000071787b7241 */
                                                                                                /* 0x000fc40000001048 */
                                                                                                /* 0x0000005b76717241 */
                                                                                                /* 0x000fe40000001049 */
                                                                                                /* 0x200000ff74747241 */
                                                                                                /* 0x000fe20000001049 */
[----:B------:R-:W-:Y:S01]  /*15a20*/  HMUL2 R123, R123, R90 ;  /* 0x0000005a7b7b7232 */ /* 0x000fe20000000000 */
                                                                                                /* 0x200000ff77777241 */
                                                                                                /* 0x000fe40000001048 */
        /* <DEDUP_REMOVED lines=9> */
                                                                                                /* 0x4040007676757241 */
                                                                                                /* 0x000fe40000000075 */
[----:B------:R-:W-:Y:S02]  /*15ae0*/  SEL R115, R101, 0xa820a820, !P0 ;  /* 0xa820a82065737807 */ /* 0x000fe40004000000 */
[----:B------:R-:W-:-:S02]  /*15af0*/  LOP3.LUT R118, R116, 0x1e, RZ, 0xc0, !PT ;  /* 0x0000001e74767812 */ /* 0x000fc400078ec0ff */
[----:B------:R-:W-:Y:S02]  /*15b00*/  HMNMX2 R116, |R113|, 65504, 65504, PT ;  /* 0x7bff7bff71747840 */ /* 0x000fe40003800200 */
                                                                                                /* 0x4040007373727241 */
                                                                                                /* 0x000fe40000000072 */
[----:B------:R-:W-:Y:S02]  /*15b20*/  SHF.L.U32 R113, R35, R118, RZ ;  /* 0x0000007623717219 */ /* 0x000fe400000006ff */
[----:B------:R-:W-:Y:S02]  /*15b30*/  LOP3.LUT R122, R119, 0x1e, RZ, 0xc0, !PT ;  /* 0x0000001e777a7812 */ /* 0x000fe400078ec0ff */
[----:B------:R-:W-:Y:S02]  /*15b40*/  LOP3.LUT R113, R113, R114, RZ, 0xfc, !PT ;  /* 0x0000007271717212 */ /* 0x000fe400078efcff */
[----:B------:R-:W-:-:S02]  /*15b50*/  LOP3.LUT R114, R116, 0x80008000, RZ, 0xfc, !PT ;  /* 0x8000800074727812 */ /* 0x000fc400078efcff */
[----:B------:R-:W-:Y:S02]  /*15b60*/  SHF.L.U32 R122, R35, R122, RZ ;  /* 0x0000007a237a7219 */ /* 0x000fe400000006ff */
                                                                                                /* 0x0000007274767241 */
                                                                                                /* 0x000fe40000000071 */
[----:B------:R-:W-:Y:S02]  /*15b80*/  LOP3.LUT R117, R122, R117, RZ, 0xfc, !PT ;  /* 0x000000757a757212 */ /* 0x000fe400078efcff */
[----:B------:R-:W-:Y:S02]  /*15b90*/  LOP3.LUT R115, R120, 0x80008000, RZ, 0xfc, !PT ;  /* 0x8000800078737812 */ /* 0x000fe400078efcff */
[----:B------:R-:W-:Y:S01]  /*15ba0*/  HFMA2.MMA R118, R121, 1, 1, R118 ;  /* 0x3c003c0079767835 */ /* 0x000fe20000000076 */
[----:B------:R-:W-:Y:S02]  /*15bb0*/  ISETP.NE.AND P0, PT, R100, 0x23, PT ;  /* 0x000000236400780c */ /* 0x000fe40003f05270 */
                                                                                                /* 0x0000007378777241 */
                                                                                                /* 0x000fc40000000075 */
                                                                                                /* 0x00000073787b7241 */
                                                                                                /* 0x000fe40000008075 */
                                                                                                /* 0x0000007274737241 */
                                                                                                /* 0x000fe20000008071 */
        /* <DEDUP_REMOVED lines=20> */
[----:B------:R-:W-:Y:S02]  /*15d30*/  IMAD R107, R106, 0xc, R107 ;  /* 0x0000000c6a6b7824 */ /* 0x000fe400078e026b */
        /* <DEDUP_REMOVED lines=13> */
[----:B-----5:R-:W-:-:S05]  /*15e10*/  IDP.2A.LO.S16.S8 R83, R102, UR6, R119 ;  /* 0x0000000666537c26 */ /* 0x020fca0008001677 */
[----:B------:R-:W-:Y:S01]  /*15e20*/  LDS R116, [R83+UR9] ;  /* 0x0000000953747984 */ /* 0x000fe20008000800 */
[----:B-1----:R-:W-:Y:S01]  /*15e30*/  SHF.R.U32.HI R119, RZ, 0x10, R113 ;  /* 0x00000010ff777819 */ /* 0x002fe20000011671 */
[----:B------:R-:W1:Y:S01]  /*15e40*/  LDC R117, c[0x0][0xf00] ;  /* 0x0003c000ff757b82 */ /* 0x000e620000000800 */
[----:B------:R-:W-:Y:S01]  /*15e50*/  IDP.2A.HI.S16.S8 R102, R102, UR7, R121 ;  /* 0x0000000766667c26 */ /* 0x000fe20008003679 */
[----:B---3--:R-:W-:Y:S02]  /*15e60*/  LOP3.LUT R121, R112, 0x80008000, RZ, 0xfc, !PT ;  /* 0x8000800070797812 */ /* 0x008fe400078efcff */
[----:B------:R-:W-:Y:S02]  /*15e70*/  LOP3.LUT R113, R113, 0xffff, RZ, 0xc0, !PT ;  /* 0x0000ffff71717812 */ /* 0x000fe400078ec0ff */
                                                                                                /* 0x00000079707a7241 */
                                                                                                /* 0x000fe40000000077 */
[----:B------:R-:W3:Y:S01]  /*15e90*/  LDC R123, c[0x0][0xf14] ;  /* 0x0003c500ff7b7b82 */ /* 0x000ee20000000800 */
[----:B0-----:R-:W-:-:S02]  /*15ea0*/  HSET2.BF.GE.AND R108, R34.H0_H0, R108, PT ;  /* 0x0000006c226c7233 */ /* 0x001fc40003806880 */
[----:B----4-:R-:W-:Y:S02]  /*15eb0*/  LOP3.LUT R120, R110, 0x80008000, RZ, 0xfc, !PT ;  /* 0x800080006e787812 */ /* 0x010fe400078efcff */
                                                                                                /* 0x0000007970777241 */
                                                                                                /* 0x000fe20000008077 */
[----:B------:R-:W-:Y:S01]  /*15ed0*/  HFMA2 R108, -R108, UR5.H0_H0, R26.H0_H0 ;  /* 0x200000056c6c7c31 */ /* 0x000fe2000804011a */
                                                                                                /* 0x000000786e707241 */
                                                                                                /* 0x000fe20000000071 */
[----:B--2---:R-:W-:Y:S01]  /*15ef0*/  IDP.2A.LO.S16.S8 R82, R84, UR6, R115 ;  /* 0x0000000654527c26 */ /* 0x004fe20008001673 */
                                                                                                /* 0x000000786e787241 */
                                                                                                /* 0x000fc80000008071 */
[----:B------:R-:W-:Y:S01]  /*15f10*/  LDS R114, [R82+UR9] ;  /* 0x0000000952727984 */ /* 0x000fe20008000800 */
[----:B-1----:R-:W-:-:S03]  /*15f20*/  IDP.2A.HI.S16.S8 R84, R84, UR7, R117 ;  /* 0x0000000754547c26 */ /* 0x002fc60008003675 */
[----:B------:R-:W0:Y:S04]  /*15f30*/  LDS R117, [R102+UR9] ;  /* 0x0000000966757984 */ /* 0x000e280008000800 */
[----:B------:R-:W1:Y:S01]  /*15f40*/  LDS R115, [R84+UR9] ;  /* 0x0000000954737984 */ /* 0x000e620008000800 */
[----:B---3--:R-:W-:-:S05]  /*15f50*/  IDP.2A.LO.S16.S8 R108, R108, UR6, R123 ;  /* 0x000000066c6c7c26 */ /* 0x008fca000800167b */
[----:B------:R0:W2:Y:S02]  /*15f60*/  LDS R118, [R108+UR9] ;  /* 0x000000096c767984 */ /* 0x0000a40008000800 */
[C-C-:B0-----:R-:W-:Y:S02]  /*15f70*/  PRMT R108, R116.reuse, 0x7632, R117.reuse ;  /* 0x00007632746c7816 */ /* 0x141fe40000000075 */
[----:B------:R-:W-:Y:S02]  /*15f80*/  PRMT R117, R116, 0x5410, R117 ;  /* 0x0000541074757816 */ /* 0x000fe40000000075 */
[C-C-:B-1----:R-:W-:Y:S02]  /*15f90*/  PRMT R113, R114.reuse, 0x7632, R115.reuse ;  /* 0x0000763272717816 */ /* 0x142fe40000000073 */
[----:B------:R-:W-:Y:S01]  /*15fa0*/  HFMA2.MMA R108, R108, 1, 1, -R119 ;  /* 0x3c003c006c6c7835 */ /* 0x000fe20000100077 */
[----:B------:R-:W-:Y:S01]  /*15fb0*/  PRMT R119, R114, 0x5410, R115 ;  /* 0x0000541072777816 */ /* 0x000fe20000000073 */
[----:B------:R-:W-:Y:S01]  /*15fc0*/  HFMA2.MMA R120, R117, 1, 1, -R120 ;  /* 0x3c003c0075787835 */ /* 0x000fe20000100078 */
[----:B------:R-:W-:Y:S01]  /*15fd0*/  HADD2 R110, R113, -R122 ;  /* 0x8000007a716e7230 */ /* 0x000fe20000000000 */
[----:B--2---:R-:W-:-:S02]  /*15fe0*/  PRMT R113, R118, 0x7632, R91 ;  /* 0x0000763276717816 */ /* 0x004fc4000000005b */
[----:B------:R-:W-:Y:S01]  /*15ff0*/  HADD2 R112, R119, -R112 ;  /* 0x8000007077707230 */ /* 0x000fe20000000000 */
[----:B------:R-:W-:Y:S02]  /*16000*/  PRMT R91, R118, 0x7610, R91 ;  /* 0x00007610765b7816 */ /* 0x000fe4000000005b */
                                                                                                /* 0x000000ff71727241 */
                                                                                                /* 0x000fe400000003ff */
                                                                                                /* 0x0000006c6e737241 */
                                                                                                /* 0x000fe400000003ff */
                                                                                                /* 0x0000006c6e797242 */
                                                                                                /* 0x000fc60000001769 */
[----:B------:R-:W-:Y:S01]  /*16040*/  IMAD R119, R114, 0x10, R115 ;  /* 0x0000001072777824 */ /* 0x000fe200078e0273 */
                                                                                                /* 0x000000ff5b727241 */
                                                                                                /* 0x000fe400000003ff */
                                                                                                /* 0x0000007870737241 */
                                                                                                /* 0x000fe200000003ff */
[----:B------:R-:W0:Y:S01]  /*16070*/  POPC R122, R119 ;  /* 0x00000077007a7309 */ /* 0x000e220000000000 */
                                                                                                /* 0x0000006c6e767241 */
                                                                                                /* 0x000fc60000001079 */
[----:B------:R-:W-:Y:S01]  /*16090*/  IMAD R114, R114, 0x10, R115 ;  /* 0x0000001072727824 */ /* 0x000fe200078e0273 */
                                                                                                /* 0x0000007870737242 */
                                                                                                /* 0x000fe40000001769 */
                                                                                                /* 0x00000071764a7242 */
                                                                                                /* 0x000fe2000000174a */
[----:B------:R-:W1:Y:S01]  /*160c0*/  POPC R117, R114 ;  /* 0x0000007200757309 */ /* 0x000e620000000000 */
                                                                                                /* 0x0000007870747241 */
                                                                                                /* 0x000fe40000001073 */
                                                                                                /* 0x00000071767b7241 */
                                                                                                /* 0x000fe4000000104a */
                                                                                                /* 0x0000005b744b7242 */
                                                                                                /* 0x000fe4000000174b */
                                                                                                /* 0x200000ff79797241 */
                                                                                                /* 0x000fe2000000104a */
[----:B------:R-:W-:Y:S01]  /*16110*/  HMUL2 R123, R123, R90 ;  /* 0x0000005a7b7b7232 */ /* 0x000fe20000000000 */
[----:B0-----:R-:W-:-:S02]  /*16120*/  LOP3.LUT R122, R122, 0x1, RZ, 0xc0, !PT ;  /* 0x000000017a7a7812 */ /* 0x001fc400078ec0ff */
                                                                                                /* 0x0000005b74717241 */
                                                                                                /* 0x000fe2000000104b */
[----:B------:R-:W-:Y:S01]  /*16140*/  IMAD.SHL.U32 R121, R121, 0x2, RZ ;  /* 0x0000000279797824 */ /* 0x000fe200078e00ff */
[----:B------:R-:W-:Y:S02]  /*16150*/  ISETP.NE.U32.AND P0, PT, R122, 0x1, PT ;  /* 0x000000017a00780c */ /* 0x000fe40003f05070 */
                                                                                                /* 0x200000ff73737241 */
                                                                                                /* 0x000fe4000000104b */
[----:B------:R-:W-:Y:S01]  /*16170*/  SEL R116, R101, 0xa820a820, !P0 ;  /* 0xa820a82065747807 */ /* 0x000fe20004000000 */
[----:B------:R-:W-:Y:S01]  /*16180*/  HFMA2.MMA R113, R113, R90, -RZ ;  /* 0x0000005a71717235 */ /* 0x000fe200001000ff */
[----:B-1----:R-:W-:Y:S02]  /*16190*/  LOP3.LUT R117, R117, 0x1, RZ, 0xc0, !PT ;  /* 0x0000000175757812 */ /* 0x002fe400078ec0ff */
                                                                                                /* 0x4040007474777241 */
                                                                                                /* 0x000fe20000000077 */
[----:B------:R-:W-:Y:S01]  /*161b0*/  IMAD.SHL.U32 R116, R115, 0x2, RZ ;  /* 0x0000000273747824 */ /* 0x000fe200078e00ff */
[----:B------:R-:W-:-:S02]  /*161c0*/  ISETP.NE.U32.AND P0, PT, R117, 0x1, PT ;  /* 0x000000017500780c */ /* 0x000fc40003f05070 */
[----:B------:R-:W-:Y:S02]  /*161d0*/  LOP3.LUT R118, R121, 0x1e, RZ, 0xc0, !PT ;  /* 0x0000001e79767812 */ /* 0x000fe400078ec0ff */
[----:B------:R-:W-:Y:S02]  /*161e0*/  SEL R115, R101, 0xa820a820, !P0 ;  /* 0xa820a82065737807 */ /* 0x000fe40004000000 */
[----:B------:R-:W-:Y:S02]  /*161f0*/  LOP3.LUT R116, R116, 0x1e, RZ, 0xc0, !PT ;  /* 0x0000001e74747812 */ /* 0x000fe400078ec0ff */
                                                                                                /* 0x4040007373727241 */
                                                                                                /* 0x000fe40000000072 */
[----:B------:R-:W-:Y:S02]  /*16210*/  HMNMX2 R113, |R113|, 65504, 65504, PT ;  /* 0x7bff7bff71717840 */ /* 0x000fe40003800200 */
[----:B------:R-:W-:-:S02]  /*16220*/  SHF.L.U32 R115, R35, R116, RZ ;  /* 0x0000007423737219 */ /* 0x000fc400000006ff */
[----:B------:R-:W-:Y:S02]  /*16230*/  HMNMX2 R123, |R123|, 65504, 65504, PT ;  /* 0x7bff7bff7b7b7840 */ /* 0x000fe40003800200 */
[----:B------:R-:W-:Y:S02]  /*16240*/  LOP3.LUT R114, R115, R114, RZ, 0xfc, !PT ;  /* 0x0000007273727212 */ /* 0x000fe400078efcff */
[----:B------:R-:W-:Y:S02]  /*16250*/  LOP3.LUT R115, R113, 0x80008000, RZ, 0xfc, !PT ;  /* 0x8000800071737812 */ /* 0x000fe400078efcff */
[----:B------:R-:W-:Y:S02]  /*16260*/  SHF.L.U32 R118, R35, R118, RZ ;  /* 0x0000007623767219 */ /* 0x000fe400000006ff */
                                                                                                /* 0x0000007371757241 */
                                                                                                /* 0x000fe40000000072 */
[----:B------:R-:W-:-:S02]  /*16280*/  LOP3.LUT R118, R118, R119, RZ, 0xfc, !PT ;  /* 0x0000007776767212 */ /* 0x000fc400078efcff */
[----:B------:R-:W-:Y:S02]  /*16290*/  LOP3.LUT R116, R123, 0x80008000, RZ, 0xfc, !PT ;  /* 0x800080007b747812 */ /* 0x000fe400078efcff */
                                                                                                /* 0x0000007371737241 */
                                                                                                /* 0x000fe20000008072 */
[----:B------:R-:W-:Y:S01]  /*162b0*/  HFMA2.MMA R112, R112, 1, 1, R117 ;  /* 0x3c003c0070707835 */ /* 0x000fe20000000075 */
                                                                                                /* 0x000000747b777241 */
                                                                                                /* 0x000fe40000000076 */
[----:B------:R-:W-:Y:S02]  /*162d0*/  LOP3.LUT R117, R114, 0xffff, RZ, 0xc0, !PT ;  /* 0x0000ffff72757812 */ /* 0x000fe400078ec0ff */
                                                                                                /* 0x000000747b797241 */
                                                                                                /* 0x000fe20000008076 */
        /* <DEDUP_REMOVED lines=49> */
                                                                                                /* 0x0000007870797241 */
                                                                                                /* 0x000fe40000000077 */
[----:B---3--:R-:W-:Y:S02]  /*16610*/  LOP3.LUT R108, R110, 0x80008000, RZ, 0xfc, !PT ;  /* 0x800080006e6c7812 */ /* 0x008fe400078efcff */
                                                                                                /* 0x0000007870777241 */
                                                                                                /* 0x000fc40000008077 */
                                                                                                /* 0x0000006c6e707241 */
                                                                                                /* 0x000fe40000000071 */
                                                                                                /* 0x0000006c6e6e7241 */
                                                                                                /* 0x000fe40000008071 */
        /* <DEDUP_REMOVED lines=8> */
                                                                                                /* 0x000000686c737241 */
                                                                                                /* 0x000fe400000003ff */
[C-C-:B-1----:R-:W-:Y:S02]  /*166e0*/  PRMT R113, R118.reuse, 0x7632, R91.reuse ;  /* 0x0000763276717816 */ /* 0x142fe4000000005b */
[----:B------:R-:W-:Y:S02]  /*166f0*/  PRMT R91, R118, 0x7610, R91 ;  /* 0x00007610765b7816 */ /* 0x000fe4000000005b */
                                                                                                /* 0x000000ff71727241 */
                                                                                                /* 0x000fe400000003ff */
                                                                                                /* 0x000000686c797242 */
                                                                                                /* 0x000fc60000001769 */
[----:B------:R-:W-:Y:S01]  /*16720*/  IMAD R119, R114, 0x10, R115 ;  /* 0x0000001072777824 */ /* 0x000fe200078e0273 */
                                                                                                /* 0x000000ff5b727241 */
                                                                                                /* 0x000fe400000003ff */
                                                                                                /* 0x0000006e70737241 */
                                                                                                /* 0x000fe200000003ff */
[----:B------:R-:W0:Y:S01]  /*16750*/  POPC R120, R119 ;  /* 0x0000007700787309 */ /* 0x000e220000000000 */
                                                                                                /* 0x000000686c767241 */
                                                                                                /* 0x000fc60000001079 */
[----:B------:R-:W-:Y:S01]  /*16770*/  IMAD R114, R114, 0x10, R115 ;  /* 0x0000001072727824 */ /* 0x000fe200078e0273 */
                                                                                                /* 0x0000006e70737242 */
                                                                                                /* 0x000fe40000001769 */
                                                                                                /* 0x00000071764c7242 */
                                                                                                /* 0x000fe2000000174c */
[----:B------:R-:W1:Y:S01]  /*167a0*/  POPC R117, R114 ;  /* 0x0000007200757309 */ /* 0x000e620000000000 */
                                                                                                /* 0x0000006e70747241 */
                                                                                                /* 0x000fe40000001073 */
                                                                                                /* 0x00000071767b7241 */
                                                                                                /* 0x000fe4000000104c */
                                                                                                /* 0x0000005b744d7242 */
                                                                                                /* 0x000fe4000000174d */
                                                                                                /* 0x200000ff79797241 */
                                                                                                /* 0x000fe2000000104c */
[----:B------:R-:W-:Y:S01]  /*167f0*/  HMUL2 R123, R123, R90 ;  /* 0x0000005a7b7b7232 */ /* 0x000fe20000000000 */
[----:B0-----:R-:W-:-:S02]  /*16800*/  LOP3.LUT R120, R120, 0x1, RZ, 0xc0, !PT ;  /* 0x0000000178787812 */ /* 0x001fc400078ec0ff */
                                                                                                /* 0x0000005b74717241 */
                                                                                                /* 0x000fe2000000104d */
[----:B------:R-:W-:Y:S01]  /*16820*/  IMAD.SHL.U32 R121, R121, 0x2, RZ ;  /* 0x0000000279797824 */ /* 0x000fe200078e00ff */
[----:B------:R-:W-:Y:S02]  /*16830*/  ISETP.NE.U32.AND P0, PT, R120, 0x1, PT ;  /* 0x000000017800780c */ /* 0x000fe40003f05070 */
                                                                                                /* 0x200000ff73737241 */
                                                                                                /* 0x000fe4000000104d */
[----:B------:R-:W-:Y:S01]  /*16850*/  SEL R116, R101, 0xa820a820, !P0 ;  /* 0xa820a82065747807 */ /* 0x000fe20004000000 */
[----:B------:R-:W-:Y:S01]  /*16860*/  HFMA2.MMA R113, R113, R90, -RZ ;  /* 0x0000005a71717235 */ /* 0x000fe200001000ff */
[----:B-1----:R-:W-:Y:S02]  /*16870*/  LOP3.LUT R117, R117, 0x1, RZ, 0xc0, !PT ;  /* 0x0000000175757812 */ /* 0x002fe400078ec0ff */
                                                                                                /* 0x4040007474777241 */
                                                                                                /* 0x000fe20000000077 */
[----:B------:R-:W-:Y:S01]  /*16890*/  IMAD.SHL.U32 R116, R115, 0x2, RZ ;  /* 0x0000000273747824 */ /* 0x000fe200078e00ff */
[----:B------:R-:W-:-:S02]  /*168a0*/  ISETP.NE.U32.AND P0, PT, R117, 0x1, PT ;  /* 0x000000017500780c */ /* 0x000fc40003f05070 */
[----:B------:R-:W-:Y:S02]  /*168b0*/  LOP3.LUT R122, R121, 0x1e, RZ, 0xc0, !PT ;  /* 0x0000001e797a7812 */ /* 0x000fe400078ec0ff */
[----:B------:R-:W-:Y:S02]  /*168c0*/  SEL R115, R101, 0xa820a820, !P0 ;  /* 0xa820a82065737807 */ /* 0x000fe40004000000 */
[----:B------:R-:W-:Y:S02]  /*168d0*/  LOP3.LUT R118, R116, 0x1e, RZ, 0xc0, !PT ;  /* 0x0000001e74767812 */ /* 0x000fe400078ec0ff */
[----:B------:R-:W-:Y:S02]  /*168e0*/  HMNMX2 R116, |R113|, 65504, 65504, PT ;  /* 0x7bff7bff71747840 */ /* 0x000fe40003800200 */
                                                                                                /* 0x4040007373727241 */
                                                                                                /* 0x000fe40000000072 */
[----:B------:R-:W-:-:S02]  /*16900*/  SHF.L.U32 R113, R35, R118, RZ ;  /* 0x0000007623717219 */ /* 0x000fc400000006ff */
[----:B------:R-:W-:Y:S02]  /*16910*/  HMNMX2 R120, |R123|, 65504, 65504, PT ;  /* 0x7bff7bff7b787840 */ /* 0x000fe40003800200 */
[----:B------:R-:W-:Y:S02]  /*16920*/  LOP3.LUT R113, R113, R114, RZ, 0xfc, !PT ;  /* 0x0000007271717212 */ /* 0x000fe400078efcff */
[----:B------:R-:W-:Y:S02]  /*16930*/  LOP3.LUT R114, R116, 0x80008000, RZ, 0xfc, !PT ;  /* 0x8000800074727812 */ /* 0x000fe400078efcff */
[----:B------:R-:W-:Y:S02]  /*16940*/  SHF.L.U32 R122, R35, R122, RZ ;  /* 0x0000007a237a7219 */ /* 0x000fe400000006ff */
                                                                                                /* 0x0000007274737241 */
                                                                                                /* 0x000fe40000000071 */
[----:B------:R-:W-:-:S02]  /*16960*/  LOP3.LUT R119, R122, R119, RZ, 0xfc, !PT ;  /* 0x000000777a777212 */ /* 0x000fc400078efcff */
[----:B------:R-:W-:Y:S02]  /*16970*/  LOP3.LUT R117, R120, 0x80008000, RZ, 0xfc, !PT ;  /* 0x8000800078757812 */ /* 0x000fe400078efcff */
[----:B------:R-:W-:Y:S01]  /*16980*/  HFMA2.MMA R112, R112, 1, 1, R115 ;  /* 0x3c003c0070707835 */ /* 0x000fe20000000073 */
[----:B------:R-:W-:Y:S02]  /*16990*/  ISETP.NE.AND P0, PT, R100, 0x25, PT ;  /* 0x000000256400780c */ /* 0x000fe40003f05270 */
                                                                                                /* 0x0000007578797241 */
                                                                                                /* 0x000fe40000000077 */
                                                                                                /* 0x00000075787b7241 */
                                                                                                /* 0x000fe40000008077 */
                                                                                                /* 0x0000007274757241 */
                                                                                                /* 0x000fe20000008071 */
        /* <DEDUP_REMOVED lines=32> */
[C---:B-----5:R-:W-:Y:S01]  /*16bd0*/  IDP.2A.LO.S16.S8 R84, R102.reuse, UR6, R113 ;  /* 0x0000000666547c26 */ /* 0x060fe20008001671 */
[----:B-1----:R-:W-:Y:S01]  /*16be0*/  SHF.R.U32.HI R117, RZ, 0x10, R112 ;  /* 0x00000010ff757819 */ /* 0x002fe20000011670 */
[----:B------:R-:W-:Y:S01]  /*16bf0*/  IDP.2A.HI.S16.S8 R102, R102, UR7, R115 ;  /* 0x0000000766667c26 */ /* 0x000fe20008003673 */
[----:B------:R-:W-:Y:S02]  /*16c00*/  LOP3.LUT R115, R112, 0xffff, RZ, 0xc0, !PT ;  /* 0x0000ffff70737812 */ /* 0x000fe400078ec0ff */
[----:B---3--:R-:W-:Y:S02]  /*16c10*/  LOP3.LUT R116, R108, 0x80008000, RZ, 0xfc, !PT ;  /* 0x800080006c747812 */ /* 0x008fe400078efcff */
[----:B------:R-:W-:Y:S01]  /*16c20*/  LDS R113, [R102+UR9] ;  /* 0x0000000966717984 */ /* 0x000fe20008000800 */
[----:B----4-:R-:W-:Y:S01]  /*16c30*/  LOP3.LUT R118, R110, 0x80008000, RZ, 0xfc, !PT ;  /* 0x800080006e767812 */ /* 0x010fe200078efcff */
[C---:B0-----:R-:W-:Y:S01]  /*16c40*/  IDP.2A.HI.S16.S8 R83, R104.reuse, UR7, R83 ;  /* 0x0000000768537c26 */ /* 0x041fe20008003653 */
                                                                                                /* 0x000000746c707241 */
                                                                                                /* 0x000fe20000008073 */
[----:B------:R-:W-:Y:S01]  /*16c60*/  IDP.2A.LO.S16.S8 R82, R104, UR6, R82 ;  /* 0x0000000668527c26 */ /* 0x000fe20008001652 */
                                                                                                /* 0x000000746c6c7241 */
                                                                                                /* 0x000fe20000000073 */
[----:B------:R-:W0:Y:S01]  /*16c80*/  LDS R104, [R84+UR9] ;  /* 0x0000000954687984 */ /* 0x000e220008000800 */
                                                                                                /* 0x000000766e737241 */
                                                                                                /* 0x000fc40000000075 */
                                                                                                /* 0x000000766e6e7241 */
                                                                                                /* 0x000fe20000008075 */
[----:B------:R-:W-:Y:S01]  /*16cb0*/  LDS R83, [R83+UR9] ;  /* 0x0000000953537984 */ /* 0x000fe20008000800 */
[----:B------:R-:W-:Y:S02]  /*16cc0*/  PRMT R112, R112, 0x5410, RZ ;  /* 0x0000541070707816 */ /* 0x000fe400000000ff */
[----:B------:R-:W-:Y:S01]  /*16cd0*/  PRMT R110, R110, 0x5410, RZ ;  /* 0x000054106e6e7816 */ /* 0x000fe200000000ff */
[----:B------:R-:W1:Y:S01]  /*16ce0*/  LDS R114, [R82+UR9] ;  /* 0x0000000952727984 */ /* 0x000e620008000800 */
[C-C-:B0-----:R-:W-:Y:S02]  /*16cf0*/  PRMT R117, R104.reuse, 0x5410, R113.reuse ;  /* 0x0000541068757816 */ /* 0x141fe40000000071 */
[----:B------:R-:W-:-:S03]  /*16d00*/  PRMT R104, R104, 0x7632, R113 ;  /* 0x0000763268687816 */ /* 0x000fc60000000071 */
[----:B------:R-:W-:Y:S01]  /*16d10*/  HADD2 R108, R117, -R108 ;  /* 0x8000006c756c7230 */ /* 0x000fe20000000000 */
[C-C-:B-1----:R-:W-:Y:S02]  /*16d20*/  PRMT R117, R114.reuse, 0x5410, R83.reuse ;  /* 0x0000541072757816 */ /* 0x142fe40000000053 */
[----:B------:R-:W-:Y:S01]  /*16d30*/  PRMT R83, R114, 0x7632, R83 ;  /* 0x0000763272537816 */ /* 0x000fe20000000053 */
[----:B------:R-:W-:-:S03]  /*16d40*/  HADD2 R114, R104, -R115 ;  /* 0x8000007368727230 */ /* 0x000fc60000000000 */
[----:B------:R-:W-:Y:S02]  /*16d50*/  HFMA2.MMA R112, R117, 1, 1, -R112 ;  /* 0x3c003c0075707835 */ /* 0x000fe40000100070 */
[----:B------:R-:W-:-:S08]  /*16d60*/  HFMA2.MMA R110, R83, 1, 1, -R110 ;  /* 0x3c003c00536e7835 */ /* 0x000fd0000010006e */
                                                                                                /* 0x000000706c537241 */
                                                                                                /* 0x000fe400000003ff */
                                                                                                /* 0x0000006e72747241 */
                                                                                                /* 0x000fe400000003ff */
[----:B------:R-:W0:Y:S01]  /*16d90*/  POPC R104, R83 ;  /* 0x0000005300687309 */ /* 0x000e220000000000 */
                                                                                                /* 0x000000706c717242 */
                                                                                                /* 0x000fe400000017ff */
                                                                                                /* 0x0000006e72757242 */
                                                                                                /* 0x000fc800000017ff */
                                                                                                /* 0x0000006e72777241 */
                                                                                                /* 0x000fe20000001075 */
[----:B------:R-:W1:Y:S04]  /*16dd0*/  POPC R115, R116 ;  /* 0x0000007400737309 */ /* 0x000e680000000000 */
[----:B------:R-:W-:Y:S01]  /*16de0*/  HMUL2 R119, R119, R90 ;  /* 0x0000005a77777232 */ /* 0x000fe20000000000 */
[----:B0-----:R-:W-:-:S04]  /*16df0*/  LOP3.LUT R104, R104, 0x1, RZ, 0xc0, !PT ;  /* 0x0000000168687812 */ /* 0x001fc800078ec0ff */
[----:B------:R-:W-:Y:S02]  /*16e00*/  HMNMX2 R119, |R119|, 65504, 65504, PT ;  /* 0x7bff7bff77777840 */ /* 0x000fe40003800200 */
[----:B------:R-:W-:Y:S02]  /*16e10*/  ISETP.NE.U32.AND P0, PT, R104, 0x1, PT ;  /* 0x000000016800780c */ /* 0x000fe40003f05070 */
[----:B-1----:R-:W-:Y:S02]  /*16e20*/  LOP3.LUT R118, R115, 0x1, RZ, 0xc0, !PT ;  /* 0x0000000173767812 */ /* 0x002fe400078ec0ff */
                                                                                                /* 0x000000706c737241 */
                                                                                                /* 0x000fe20000001071 */
[----:B------:R-:W-:Y:S01]  /*16e40*/  IMAD.SHL.U32 R113, R113, 0x2, RZ ;  /* 0x0000000271717824 */ /* 0x000fe200078e00ff */
[----:B------:R-:W-:Y:S02]  /*16e50*/  SEL R104, R101, 0xa820a820, !P0 ;  /* 0xa820a82065687807 */ /* 0x000fe40004000000 */
[----:B------:R-:W-:-:S02]  /*16e60*/  ISETP.NE.U32.AND P0, PT, R118, 0x1, PT ;  /* 0x000000017600780c */ /* 0x000fc40003f05070 */
                                                                                                /* 0x4040006868537241 */
                                                                                                /* 0x000fe20000000053 */
[----:B------:R-:W-:Y:S01]  /*16e80*/  IMAD.SHL.U32 R104, R117, 0x2, RZ ;  /* 0x0000000275687824 */ /* 0x000fe200078e00ff */
[----:B------:R-:W-:Y:S01]  /*16e90*/  HFMA2.MMA R115, R115, R90, -RZ ;  /* 0x0000005a73737235 */ /* 0x000fe200001000ff */
[----:B------:R-:W-:Y:S02]  /*16ea0*/  SEL R117, R101, 0xa820a820, !P0 ;  /* 0xa820a82065757807 */ /* 0x000fe40004000000 */
[----:B------:R-:W-:Y:S02]  /*16eb0*/  ISETP.NE.AND P0, PT, R100, 0x26, PT ;  /* 0x000000266400780c */ /* 0x000fe40003f05270 */
[----:B------:R-:W-:Y:S02]  /*16ec0*/  LOP3.LUT R118, R104, 0x1e, RZ, 0xc0, !PT ;  /* 0x0000001e68767812 */ /* 0x000fe400078ec0ff */
[----:B------:R-:W-:Y:S02]  /*16ed0*/  LOP3.LUT R104, R113, 0x1e, RZ, 0xc0, !PT ;  /* 0x0000001e71687812 */ /* 0x000fe400078ec0ff */
                                                                                                /* 0x4040007575747241 */
                                                                                                /* 0x000fc40000000074 */
[----:B------:R-:W-:Y:S02]  /*16ef0*/  HMNMX2 R115, |R115|, 65504, 65504, PT ;  /* 0x7bff7bff73737840 */ /* 0x000fe40003800200 */
[C---:B------:R-:W-:Y:S02]  /*16f00*/  SHF.L.U32 R104, R35.reuse, R104, RZ ;  /* 0x0000006823687219 */ /* 0x040fe400000006ff */
[----:B------:R-:W-:Y:S02]  /*16f10*/  SHF.L.U32 R113, R35, R118, RZ ;  /* 0x0000007623717219 */ /* 0x000fe400000006ff */
[----:B------:R-:W-:Y:S02]  /*16f20*/  LOP3.LUT R104, R83, R104, RZ, 0xfc, !PT ;  /* 0x0000006853687212 */ /* 0x000fe400078efcff */
[----:B------:R-:W-:Y:S02]  /*16f30*/  LOP3.LUT R83, R115, 0x80008000, RZ, 0xfc, !PT ;  /* 0x8000800073537812 */ /* 0x000fe400078efcff */
[----:B------:R-:W-:-:S02]  /*16f40*/  LOP3.LUT R116, R116, R113, RZ, 0xfc, !PT ;  /* 0x0000007174747212 */ /* 0x000fc400078efcff */
                                                                                                /* 0x0000005373717241 */
                                                                                                /* 0x000fe40000000068 */
[----:B------:R-:W-:Y:S02]  /*16f60*/  LOP3.LUT R117, R119, 0x80008000, RZ, 0xfc, !PT ;  /* 0x8000800077757812 */ /* 0x000fe400078efcff */
                                                                                                /* 0x0000005373537241 */
                                                                                                /* 0x000fe40000008068 */
                                                                                                /* 0x0000007577797241 */
                                                                                                /* 0x000fe20000000074 */
[----:B------:R-:W-:Y:S01]  /*16f90*/  HFMA2.MMA R108, R108, 1, 1, R113 ;  /* 0x3c003c006c6c7835 */ /* 0x000fe20000000071 */
                                                                                                /* 0x0000007577757241 */
                                                                                                /* 0x000fe20000008074 */
[----:B------:R-:W-:Y:S01]  /*16fb0*/  HADD2 R83, R112.H0_H0, R83.H0_H0 ;  /* 0x2000005370537230 */ /* 0x000fe20000000800 */
[----:B------:R-:W-:Y:S01]  /*16fc0*/  LOP3.LUT R113, R104, 0xffff, RZ, 0xc0, !PT ;  /* 0x0000ffff68717812 */ /* 0x000fe200078ec0ff */
[----:B------:R-:W-:-:S02]  /*16fd0*/  HADD2 R114, R114, R121 ;  /* 0x0000007972727230 */ /* 0x000fc40000000000 */
[----:B------:R-:W-:Y:S02]  /*16fe0*/  IMAD R104, R106, 0x30, R111 ;  /* 0x000000306a687824 */ /* 0x000fe400078e026f */
[----:B------:R-:W-:Y:S01]  /*16ff0*/  HADD2 R117, R110.H0_H0, R117.H0_H0 ;  /* 0x200000756e757230 */ /* 0x000fe20000000800 */
[----:B------:R-:W-:Y:S02]  /*17000*/  PRMT R116, R116, 0x1054, R113 ;  /* 0x0000105474747816 */ /* 0x000fe40000000071 */
        /* <DEDUP_REMOVED lines=12> */
[----:B------:R-:W-:-:S05]  /*170d0*/  IMAD R84, R106, 0xc, R107 ;  /* 0x0000000c6a547824 */ /* 0x000fca00078e026b */
        /* <DEDUP_REMOVED lines=13> */
[----:B------:R-:W-:Y:S02]  /*171b0*/  LDS R113, [R82+UR9] ;  /* 0x0000000952717984 */ /* 0x000fe40008000800 */
[----:B------:R-:W5:Y:S01]  /*171c0*/  LDC R119, c[0x0][0xf6c] ;  /* 0x0003db00ff777b82 */ /* 0x000f620000000800 */
[----:B-1----:R-:W-:-:S05]  /*171d0*/  IDP.2A.HI.S16.S8 R102, R102, UR7, R115 ;  /* 0x0000000766667c26 */ /* 0x002fca0008003673 */
[----:B------:R-:W1:Y:S02]  /*171e0*/  LDS R114, [R102+UR9] ;  /* 0x0000000966727984 */ /* 0x000e640008000800 */
[----:B------:R-:W4:Y:S01]  /*171f0*/  LDC R121, c[0x0][0xf74] ;  /* 0x0003dd00ff797b82 */ /* 0x000f220000000800 */
[----:B0-----:R-:W-:-:S05]  /*17200*/  HSET2.BF.GE.AND R108, R34.H0_H0, R108, PT ;  /* 0x0000006c226c7233 */ /* 0x001fca0003806880 */
[----:B------:R-:W-:Y:S02]  /*17210*/  HFMA2 R108, -R108, UR5.H0_H0, R26.H0_H0 ;  /* 0x200000056c6c7c31 */ /* 0x000fe4000804011a */
[----:B--2---:R-:W-:Y:S01]  /*17220*/  IDP.2A.LO.S16.S8 R83, R104, UR6, R117 ;  /* 0x0000000668537c26 */ /* 0x004fe20008001675 */
[----:B------:R-:W-:-:S04]  /*17230*/  LOP3.LUT R117, R112, 0xffff, RZ, 0xc0, !PT ;  /* 0x0000ffff70757812 */ /* 0x000fc800078ec0ff */
[----:B------:R-:W-:Y:S01]  /*17240*/  LDS R115, [R83+UR9] ;  /* 0x0000000953737984 */ /* 0x000fe20008000800 */
[----:B-----5:R-:W-:Y:S01]  /*17250*/  IDP.2A.HI.S16.S8 R104, R104, UR7, R119 ;  /* 0x0000000768687c26 */ /* 0x020fe20008003677 */
[----:B---3--:R-:W-:-:S04]  /*17260*/  LOP3.LUT R119, R111, 0x80008000, RZ, 0xfc, !PT ;  /* 0x800080006f777812 */ /* 0x008fc800078efcff */
[----:B------:R-:W0:Y:S01]  /*17270*/  LDS R116, [R104+UR9] ;  /* 0x0000000968747984 */ /* 0x000e220008000800 */
[----:B----4-:R-:W-:Y:S01]  /*17280*/  IDP.2A.LO.S16.S8 R107, R108, UR6, R121 ;  /* 0x000000066c6b7c26 */ /* 0x010fe20008001679 */
[----:B------:R-:W-:Y:S02]  /*17290*/  SHF.R.U32.HI R108, RZ, 0x10, R112 ;  /* 0x00000010ff6c7819 */ /* 0x000fe40000011670 */
[----:B------:R-:W-:Y:S02]  /*172a0*/  LOP3.LUT R112, R110, 0x80008000, RZ, 0xfc, !PT ;  /* 0x800080006e707812 */ /* 0x000fe400078efcff */
[----:B------:R1:W2:Y:S01]  /*172b0*/  LDS R118, [R107+UR9] ;  /* 0x000000096b767984 */ /* 0x0002a20008000800 */
                                                                                                /* 0x000000776f787241 */
                                                                                                /* 0x000fe4000000006c */
                                                                                                /* 0x000000776f6f7241 */
                                                                                                /* 0x000fe4000000806c */
                                                                                                /* 0x000000706e777241 */
                                                                                                /* 0x000fc40000000075 */
                                                                                                /* 0x000000706e6e7241 */
                                                                                                /* 0x000fe40000008075 */
[C-C-:B-1----:R-:W-:Y:S02]  /*17300*/  PRMT R107, R113.reuse, 0x7632, R114.reuse ;  /* 0x00007632716b7816 */ /* 0x142fe40000000072 */
[----:B------:R-:W-:-:S04]  /*17310*/  PRMT R114, R113, 0x5410, R114 ;  /* 0x0000541071727816 */ /* 0x000fc80000000072 */
[----:B------:R-:W-:Y:S02]  /*17320*/  HFMA2.MMA R108, R107, 1, 1, -R120 ;  /* 0x3c003c006b6c7835 */ /* 0x000fe40000100078 */
[----:B------:R-:W-:Y:S01]  /*17330*/  HFMA2.MMA R119, R114, 1, 1, -R119 ;  /* 0x3c003c0072777835 */ /* 0x000fe20000100077 */
[C-C-:B0-----:R-:W-:Y:S02]  /*17340*/  PRMT R112, R115.reuse, 0x7632, R116.reuse ;  /* 0x0000763273707816 */ /* 0x141fe40000000074 */
[----:B------:R-:W-:-:S03]  /*17350*/  PRMT R115, R115, 0x5410, R116 ;  /* 0x0000541073737816 */ /* 0x000fc60000000074 */
[----:B------:R-:W-:Y:S02]  /*17360*/  HADD2 R107, R112, -R111 ;  /* 0x8000006f706b7230 */ /* 0x000fe40000000000 */
[----:B------:R-:W-:Y:S01]  /*17370*/  HADD2 R110, R115, -R110 ;  /* 0x8000006e736e7230 */ /* 0x000fe20000000000 */
[C-C-:B--2---:R-:W-:Y:S02]  /*17380*/  PRMT R111, R118.reuse, 0x7632, R91.reuse ;  /* 0x00007632766f7816 */ /* 0x144fe4000000005b */
                                                                                                /* 0x0000006b6c717241 */
                                                                                                /* 0x000fe400000003ff */
                                                                                                /* 0x000000ff6f707241 */
                                                                                                /* 0x000fe400000003ff */
[----:B------:R-:W-:Y:S02]  /*173b0*/  PRMT R91, R118, 0x7610, R91 ;  /* 0x00007610765b7816 */ /* 0x000fe4000000005b */
                                                                                                /* 0x0000006b6c757242 */
                                                                                                /* 0x000fe20000001769 */
[----:B------:R-:W-:Y:S01]  /*173d0*/  IMAD R115, R112, 0x10, R113 ;  /* 0x0000001070737824 */ /* 0x000fe200078e0271 */
                                                                                                /* 0x000000ff5b707241 */
                                                                                                /* 0x000fc400000003ff */
                                                                                                /* 0x0000006e77717241 */
                                                                                                /* 0x000fe200000003ff */
[----:B------:R-:W0:Y:S01]  /*17400*/  POPC R120, R115 ;  /* 0x0000007300787309 */ /* 0x000e220000000000 */
                                                                                                /* 0x0000006e77727242 */
                                                                                                /* 0x000fe40000001769 */
                                                                                                /* 0x0000006b6c767241 */
                                                                                                /* 0x000fe20000001075 */
[----:B------:R-:W-:Y:S01]  /*17430*/  IMAD R112, R112, 0x10, R113 ;  /* 0x0000001070707824 */ /* 0x000fe200078e0271 */
                                                                                                /* 0x0000006e77747241 */
                                                                                                /* 0x000fe40000001072 */
                                                                                                /* 0x0000006f764e7242 */
                                                                                                /* 0x000fe2000000174e */
[----:B------:R-:W1:Y:S01]  /*17460*/  POPC R113, R112 ;  /* 0x0000007000717309 */ /* 0x000e620000000000 */
                                                                                                /* 0x0000005b744f7242 */
                                                                                                /* 0x000fc4000000174f */
                                                                                                /* 0x0000006f76797241 */
                                                                                                /* 0x000fe4000000104e */
                                                                                                /* 0x0000005b746f7241 */
                                                                                                /* 0x000fe4000000104f */
                                                                                                /* 0x200000ff72727241 */
                                                                                                /* 0x000fe2000000104f */
[----:B------:R-:W-:Y:S01]  /*174b0*/  HMUL2 R121, R121, R90 ;  /* 0x0000005a79797232 */ /* 0x000fe20000000000 */
[----:B0-----:R-:W-:Y:S02]  /*174c0*/  LOP3.LUT R120, R120, 0x1, RZ, 0xc0, !PT ;  /* 0x0000000178787812 */ /* 0x001fe400078ec0ff */
[----:B------:R-:W-:Y:S01]  /*174d0*/  HFMA2.MMA R111, R111, R90, -RZ ;  /* 0x0000005a6f6f7235 */ /* 0x000fe200001000ff */
[----:B------:R-:W-:Y:S01]  /*174e0*/  IMAD.SHL.U32 R114, R114, 0x2, RZ ;  /* 0x0000000272727824 */ /* 0x000fe200078e00ff */
[----:B------:R-:W-:-:S02]  /*174f0*/  ISETP.NE.U32.AND P0, PT, R120, 0x1, PT ;  /* 0x000000017800780c */ /* 0x000fc40003f05070 */
                                                                                                /* 0x200000ff75757241 */
                                                                                                /* 0x000fe4000000104e */
[----:B-1----:R-:W-:Y:S02]  /*17510*/  LOP3.LUT R113, R113, 0x1, RZ, 0xc0, !PT ;  /* 0x0000000171717812 */ /* 0x002fe400078ec0ff */
[----:B------:R-:W-:Y:S01]  /*17520*/  SEL R116, R101, 0xa820a820, !P0 ;  /* 0xa820a82065747807 */ /* 0x000fe20004000000 */
[----:B------:R-:W-:Y:S01]  /*17530*/  IMAD.SHL.U32 R117, R117, 0x2, RZ ;  /* 0x0000000275757824 */ /* 0x000fe200078e00ff */
[----:B------:R-:W-:Y:S02]  /*17540*/  ISETP.NE.U32.AND P0, PT, R113, 0x1, PT ;  /* 0x000000017100780c */ /* 0x000fe40003f05070 */
[----:B------:R-:W-:Y:S02]  /*17550*/  LOP3.LUT R114, R114, 0x1e, RZ, 0xc0, !PT ;  /* 0x0000001e72727812 */ /* 0x000fe400078ec0ff */
[----:B------:R-:W-:-:S02]  /*17560*/  SEL R113, R101, 0xa820a820, !P0 ;  /* 0xa820a82065717807 */ /* 0x000fc40004000000 */
[----:B------:R-:W-:Y:S02]  /*17570*/  HMNMX2 R111, |R111|, 65504, 65504, PT ;  /* 0x7bff7bff6f6f7840 */ /* 0x000fe40003800200 */
                                                                                                /* 0x4040007171707241 */
                                                                                                /* 0x000fe40000000070 */
[----:B------:R-:W-:Y:S02]  /*17590*/  SHF.L.U32 R113, R35, R114, RZ ;  /* 0x0000007223717219 */ /* 0x000fe400000006ff */
                                                                                                /* 0x4040007474737241 */
                                                                                                /* 0x000fe40000000073 */
[----:B------:R-:W-:Y:S02]  /*175b0*/  LOP3.LUT R116, R117, 0x1e, RZ, 0xc0, !PT ;  /* 0x0000001e75747812 */ /* 0x000fe400078ec0ff */
[----:B------:R-:W-:-:S02]  /*175c0*/  LOP3.LUT R112, R113, R112, RZ, 0xfc, !PT ;  /* 0x0000007071707212 */ /* 0x000fc400078efcff */
[----:B------:R-:W-:Y:S02]  /*175d0*/  LOP3.LUT R113, R111, 0x80008000, RZ, 0xfc, !PT ;  /* 0x800080006f717812 */ /* 0x000fe400078efcff */
[----:B------:R-:W-:Y:S02]  /*175e0*/  HMNMX2 R121, |R121|, 65504, 65504, PT ;  /* 0x7bff7bff79797840 */ /* 0x000fe40003800200 */
[----:B------:R-:W-:Y:S02]  /*175f0*/  SHF.L.U32 R116, R35, R116, RZ ;  /* 0x0000007423747219 */ /* 0x000fe400000006ff */
                                                                                                /* 0x000000716f727241 */
                                                                                                /* 0x000fe40000000070 */
[----:B------:R-:W-:Y:S02]  /*17610*/  LOP3.LUT R116, R116, R115, RZ, 0xfc, !PT ;  /* 0x0000007374747212 */ /* 0x000fe400078efcff */
[----:B------:R-:W-:-:S02]  /*17620*/  LOP3.LUT R115, R121, 0x80008000, RZ, 0xfc, !PT ;  /* 0x8000800079737812 */ /* 0x000fc400078efcff */
                                                                                                /* 0x000000716f717241 */
                                                                                                /* 0x000fe20000008070 */
[----:B------:R-:W-:Y:S01]  /*17640*/  HFMA2.MMA R114, R119, 1, 1, R114 ;  /* 0x3c003c0077727835 */ /* 0x000fe20000000072 */
                                                                                                /* 0x0000007379757241 */
                                                                                                /* 0x000fe40000000074 */
                                                                                                /* 0x0000007379767241 */
                                                                                                /* 0x000fe40000008074 */
[----:B------:R-:W-:Y:S01]  /*17670*/  HFMA2.MMA R110, R110, 1, 1, R113 ;  /* 0x3c003c006e6e7835 */ /* 0x000fe20000000071 */
[----:B------:R-:W-:Y:S01]  /*17680*/  HADD2 R108, R108, R117 ;  /* 0x000000756c6c7230 */ /* 0x000fe20000000000 */
[----:B------:R-:W-:Y:S01]  /*17690*/  ISETP.NE.AND P0, PT, R100, 0x27, PT ;  /* 0x000000276400780c */ /* 0x000fe20003f05270 */
[----:B------:R-:W-:Y:S01]  /*176a0*/  HADD2 R107, R107, R118 ;  /* 0x000000766b6b7230 */ /* 0x000fe20000000000 */
[----:B------:R-:W-:Y:S01]  /*176b0*/  LOP3.LUT R115, R112, 0xffff, RZ, 0xc0, !PT ;  /* 0x0000ffff70737812 */ /* 0x000fe200078ec0ff */
[----:B------:R-:W-:Y:S01]  /*176c0*/  IMAD R112, R106, 0x18, R109 ;  /* 0x000000186a707824 */ /* 0x000fe200078e026d */
[----:B------:R-:W-:-:S02]  /*176d0*/  PRMT R113, R114, 0x5410, R108 ;  /* 0x0000541072717816 */ /* 0x000fc4000000006c */
[----:B------:R-:W-:Y:S02]  /*176e0*/  PRMT R108, R114, 0x7632, R108 ;  /* 0x00007632726c7816 */ /* 0x000fe4000000006c */
[----:B------:R-:W-:Y:S01]  /*176f0*/  PRMT R115, R116, 0x1054, R115 ;  /* 0x0000105474737816 */ /* 0x000fe20000000073 */
        /* <DEDUP_REMOVED lines=15> */
[----:B------:R-:W1:Y:S02]  /*177f0*/  LDS R107, [R104] ;  /* 0x00000000686b7984 */ /* 0x000e640000000800 */
[----:B------:R-:W2:Y:S02]  /*17800*/  LDC R102, c[0x0][0xf88] ;  /* 0x0003e200ff667b82 */ /* 0x000ea40000000800 */
[----:B------:R-:W3:Y:S06]  /*17810*/  LDS R109, [R104+0x8] ;  /* 0x00000800686d7984 */ /* 0x000eec0000000800 */
[----:B------:R-:W4:Y:S08]  /*17820*/  LDC R108, c[0x0][0xf94] ;  /* 0x0003e500ff6c7b82 */ /* 0x000f300000000800 */
[----:B------:R-:W5:Y:S01]  /*17830*/  LDC.64 R82, c[0x0][0xf80] ;  /* 0x0003e000ff527b82 */ /* 0x000f620000000a00 */
[----:B0-----:R-:W-:-:S05]  /*17840*/  HSET2.BF.GE.AND R100, R34.H0_H0, R100, PT ;  /* 0x0000006422647233 */ /* 0x001fca0003806880 */
[----:B------:R-:W-:Y:S02]  /*17850*/  HFMA2 R100, -R100, UR5.H0_H0, R26.H0_H0 ;  /* 0x2000000564647c31 */ /* 0x000fe4000804011a */
[----:B------:R-:W0:Y:S01]  /*17860*/  LDC R111, c[0x0][0xf8c] ;  /* 0x0003e300ff6f7b82 */ /* 0x000e220000000800 */
[----:B--2---:R-:W-:-:S05]  /*17870*/  HSET2.BF.GE.AND R102, R34.H0_H0, R102, PT ;  /* 0x0000006622667233 */ /* 0x004fca0003806880 */
[----:B------:R-:W-:Y:S02]  /*17880*/  HFMA2 R102, -R102, UR5.H0_H0, R26.H0_H0 ;  /* 0x2000000566667c31 */ /* 0x000fe4000804011a */
[----:B------:R-:W2:Y:S01]  /*17890*/  LDC R113, c[0x0][0xf90] ;  /* 0x0003e400ff717b82 */ /* 0x000ea20000000800 */
[----:B----4-:R-:W-:Y:S02]  /*178a0*/  HSET2.BF.GE.AND R84, R34.H0_H0, R108, PT ;  /* 0x0000006c22547233 */ /* 0x010fe40003806880 */
[----:B------:R-:W4:Y:S03]  /*178b0*/  LDS R108, [R104+0x4] ;  /* 0x00000400686c7984 */ /* 0x000f260000000800 */
[----:B------:R-:W-:Y:S01]  /*178c0*/  HFMA2 R103, -R84, UR5.H0_H0, R26.H0_H0 ;  /* 0x2000000554677c31 */ /* 0x000fe2000804011a */
[----:B-1----:R-:W-:Y:S01]  /*178d0*/  LOP3.LUT R114, R107, 0x80008000, RZ, 0xfc, !PT ;  /* 0x800080006b727812 */ /* 0x002fe200078efcff */
[----:B------:R-:W1:Y:S01]  /*178e0*/  LDC R110, c[0x0][0xf98] ;  /* 0x0003e600ff6e7b82 */ /* 0x000e620000000800 */
[C---:B-----5:R-:W-:Y:S01]  /*178f0*/  IDP.2A.LO.S16.S8 R82, R100.reuse, UR6, R82 ;  /* 0x0000000664527c26 */ /* 0x060fe20008001652 */
[----:B---3--:R-:W-:Y:S01]  /*17900*/  LOP3.LUT R112, R109, 0xffff, RZ, 0xc0, !PT ;  /* 0x0000ffff6d707812 */ /* 0x008fe200078ec0ff */
[----:B------:R-:W-:Y:S01]  /*17910*/  IDP.2A.HI.S16.S8 R83, R100, UR7, R83 ;  /* 0x0000000764537c26 */ /* 0x000fe20008003653 */
[----:B------:R-:W-:-:S02]  /*17920*/  SHF.R.U32.HI R109, RZ, 0x10, R109 ;  /* 0x00000010ff6d7819 */ /* 0x000fc4000001166d */
                                                                                                /* 0x000000726b737241 */
                                                                                                /* 0x000fe20000000070 */
[C---:B0-----:R-:W-:Y:S01]  /*17940*/  IDP.2A.LO.S16.S8 R84, R102.reuse, UR6, R111 ;  /* 0x0000000666547c26 */ /* 0x041fe2000800166f */
                                                                                                /* 0x000000726b6b7241 */
                                                                                                /* 0x000fe20000008070 */
[----:B------:R-:W-:Y:S01]  /*17960*/  LDS R111, [R83+UR9] ;  /* 0x00000009536f7984 */ /* 0x000fe20008000800 */
[----:B--2---:R-:W-:-:S03]  /*17970*/  IDP.2A.HI.S16.S8 R100, R102, UR7, R113 ;  /* 0x0000000766647c26 */ /* 0x004fc60008003671 */
[----:B------:R-:W0:Y:S04]  /*17980*/  LDS R102, [R82+UR9] ;  /* 0x0000000952667984 */ /* 0x000e280008000800 */
[----:B------:R-:W-:Y:S01]  /*17990*/  LDS R113, [R100+UR9] ;  /* 0x0000000964717984 */ /* 0x000fe20008000800 */
[----:B-1----:R-:W-:-:S03]  /*179a0*/  IDP.2A.LO.S16.S8 R103, R103, UR6, R110 ;  /* 0x0000000667677c26 */ /* 0x002fc6000800166e */
[----:B------:R-:W1:Y:S04]  /*179b0*/  LDS R110, [R84+UR9] ;  /* 0x00000009546e7984 */ /* 0x000e680008000800 */
[----:B------:R-:W2:Y:S01]  /*179c0*/  LDS R104, [R103+UR9] ;  /* 0x0000000967687984 */ /* 0x000ea20008000800 */
[----:B----4-:R-:W-:-:S04]  /*179d0*/  LOP3.LUT R116, R108, 0x80008000, RZ, 0xfc, !PT ;  /* 0x800080006c747812 */ /* 0x010fc800078efcff */
                                                                                                /* 0x000000746c707241 */
                                                                                                /* 0x000fe4000000006d */
                                                                                                /* 0x000000746c6c7241 */
                                                                                                /* 0x000fe4000000806d */
[C-C-:B0-----:R-:W-:Y:S02]  /*17a00*/  PRMT R114, R102.reuse, 0x5410, R111.reuse ;  /* 0x0000541066727816 */ /* 0x141fe4000000006f */
[----:B------:R-:W-:-:S03]  /*17a10*/  PRMT R111, R102, 0x7632, R111 ;  /* 0x00007632666f7816 */ /* 0x000fc6000000006f */
[----:B------:R-:W-:Y:S02]  /*17a20*/  HADD2 R115, R114, -R115 ;  /* 0x8000007372737230 */ /* 0x000fe40000000000 */
[----:B------:R-:W-:Y:S01]  /*17a30*/  HADD2 R112, R111, -R112 ;  /* 0x800000706f707230 */ /* 0x000fe20000000000 */
[C-C-:B-1----:R-:W-:Y:S02]  /*17a40*/  PRMT R102, R110.reuse, 0x5410, R113.reuse ;  /* 0x000054106e667816 */ /* 0x142fe40000000071 */
[----:B------:R-:W-:Y:S02]  /*17a50*/  PRMT R113, R110, 0x7632, R113 ;  /* 0x000076326e717816 */ /* 0x000fe40000000071 */
[----:B--2---:R-:W-:Y:S02]  /*17a60*/  PRMT R91, R104, 0x7610, R91 ;  /* 0x00007610685b7816 */ /* 0x004fe4000000005b */
[----:B------:R-:W-:Y:S02]  /*17a70*/  HFMA2.MMA R107, R102, 1, 1, -R107 ;  /* 0x3c003c00666b7835 */ /* 0x000fe4000010006b */
[----:B------:R-:W-:Y:S01]  /*17a80*/  HFMA2.MMA R110, R113, 1, 1, -R108 ;  /* 0x3c003c00716e7835 */ /* 0x000fe2000010006c */
                                                                                                /* 0x000000ff5b667241 */
                                                                                                /* 0x000fc400000003ff */
[----:B------:R-:W-:-:S05]  /*17aa0*/  PRMT R104, R104, 0x7632, R91 ;  /* 0x0000763268687816 */ /* 0x000fca000000005b */
                                                                                                /* 0x0000006b73677241 */
                                                                                                /* 0x000fe400000003ff */
                                                                                                /* 0x0000006e70727241 */
                                                                                                /* 0x000fe400000003ff */
                                                                                                /* 0x0000006b736c7242 */
                                                                                                /* 0x000fe20000001769 */
[----:B------:R-:W-:Y:S01]  /*17ae0*/  IMAD R102, R102, 0x10, R103 ;  /* 0x0000001066667824 */ /* 0x000fe200078e0267 */
                                                                                                /* 0x000000ff68677241 */
                                                                                                /* 0x000fe400000003ff */
                                                                                                /* 0x0000006e70697242 */
                                                                                                /* 0x000fe20000001769 */
[----:B------:R-:W0:Y:S02]  /*17b10*/  POPC R109, R102 ;  /* 0x00000066006d7309 */ /* 0x000e240000000000 */
[----:B------:R-:W-:Y:S01]  /*17b20*/  IMAD R114, R103, 0x10, R114 ;  /* 0x0000001067727824 */ /* 0x000fe200078e0272 */
                                                                                                /* 0x0000006b73677241 */
                                                                                                /* 0x000fc4000000106c */
                                                                                                /* 0x0000006e706f7241 */
                                                                                                /* 0x000fe40000001069 */
                                                                                                /* 0x0000005b67507242 */
                                                                                                /* 0x000fe20000001750 */
[----:B------:R-:W1:Y:S01]  /*17b60*/  POPC R113, R114 ;  /* 0x0000007200717309 */ /* 0x000e620000000000 */
                                                                                                /* 0x000000686f517242 */
                                                                                                /* 0x000fe40000001751 */
                                                                                                /* 0x0000005b675b7241 */
                                                                                                /* 0x000fe40000001050 */
                                                                                                /* 0x000000686f6f7241 */
                                                                                                /* 0x000fe40000001051 */
                                                                                                /* 0x200000ff6c6c7241 */
                                                                                                /* 0x000fe20000001050 */
[----:B------:R-:W-:Y:S01]  /*17bb0*/  HMUL2 R91, R91, R90 ;  /* 0x0000005a5b5b7232 */ /* 0x000fe20000000000 */
                                                                                                /* 0x200000ff69697241 */
                                                                                                /* 0x000fc40000001051 */
[----:B0-----:R-:W-:Y:S01]  /*17bd0*/  LOP3.LUT R109, R109, 0x1, RZ, 0xc0, !PT ;  /* 0x000000016d6d7812 */ /* 0x001fe200078ec0ff */
[----:B------:R-:W-:Y:S01]  /*17be0*/  HFMA2.MMA R90, R111, R90, -RZ ;  /* 0x0000005a6f5a7235 */ /* 0x000fe200001000ff */
[----:B------:R-:W-:Y:S01]  /*17bf0*/  IMAD.SHL.U32 R108, R108, 0x2, RZ ;  /* 0x000000026c6c7824 */ /* 0x000fe200078e00ff */
[----:B------:R-:W-:Y:S01]  /*17c00*/  HMNMX2 R91, |R91|, 65504, 65504, PT ;  /* 0x7bff7bff5b5b7840 */ /* 0x000fe20003800200 */
[----:B------:R-:W-:Y:S01]  /*17c10*/  IMAD.SHL.U32 R105, R105, 0x2, RZ ;  /* 0x0000000269697824 */ /* 0x000fe200078e00ff */
[----:B-1----:R-:W-:Y:S02]  /*17c20*/  LOP3.LUT R113, R113, 0x1, RZ, 0xc0, !PT ;  /* 0x0000000171717812 */ /* 0x002fe400078ec0ff */
[----:B------:R-:W-:Y:S02]  /*17c30*/  ISETP.NE.U32.AND P0, PT, R109, 0x1, PT ;  /* 0x000000016d00780c */ /* 0x000fe40003f05070 */
[----:B------:R-:W-:Y:S02]  /*17c40*/  ISETP.NE.U32.AND P1, PT, R113, 0x1, PT ;  /* 0x000000017100780c */ /* 0x000fe40003f25070 */
[----:B------:R-:W-:-:S02]  /*17c50*/  SEL R103, R101, 0xa820a820, !P0 ;  /* 0xa820a82065677807 */ /* 0x000fc40004000000 */
[----:B------:R-:W-:Y:S02]  /*17c60*/  LOP3.LUT R108, R108, 0x1e, RZ, 0xc0, !PT ;  /* 0x0000001e6c6c7812 */ /* 0x000fe400078ec0ff */
[----:B------:R-:W-:Y:S02]  /*17c70*/  LOP3.LUT R104, R105, 0x1e, RZ, 0xc0, !PT ;  /* 0x0000001e69687812 */ /* 0x000fe400078ec0ff */
[----:B------:R-:W-:Y:S02]  /*17c80*/  SEL R105, R101, 0xa820a820, !P1 ;  /* 0xa820a82065697807 */ /* 0x000fe40004800000 */
                                                                                                /* 0x4040006767667241 */
                                                                                                /* 0x000fe40000000066 */
[----:B------:R-:W-:Y:S02]  /*17ca0*/  SHF.L.U32 R101, R35, R108, RZ ;  /* 0x0000006c23657219 */ /* 0x000fe400000006ff */
[----:B------:R-:W-:-:S02]  /*17cb0*/  HMNMX2 R103, |R90|, 65504, 65504, PT ;  /* 0x7bff7bff5a677840 */ /* 0x000fc40003800200 */
[----:B------:R-:W-:Y:S02]  /*17cc0*/  SHF.L.U32 R104, R35, R104, RZ ;  /* 0x0000006823687219 */ /* 0x000fe400000006ff */
                                                                                                /* 0x4040006969697241 */
                                                                                                /* 0x000fe40000000072 */
[----:B------:R-:W-:Y:S02]  /*17ce0*/  LOP3.LUT R102, R101, R102, RZ, 0xfc, !PT ;  /* 0x0000006665667212 */ /* 0x000fe400078efcff */
[----:B------:R-:W-:Y:S02]  /*17cf0*/  LOP3.LUT R108, R104, R105, RZ, 0xfc, !PT ;  /* 0x00000069686c7212 */ /* 0x000fe400078efcff */
[----:B------:R-:W-:Y:S02]  /*17d00*/  LOP3.LUT R101, R103, 0x80008000, RZ, 0xfc, !PT ;  /* 0x8000800067657812 */ /* 0x000fe400078efcff */
[----:B------:R-:W-:-:S02]  /*17d10*/  LOP3.LUT R35, R91, 0x80008000, RZ, 0xfc, !PT ;  /* 0x800080005b237812 */ /* 0x000fc400078efcff */
                                                                                                /* 0x0000006567697241 */
                                                                                                /* 0x000fe4000000006c */
                                                                                                /* 0x000000235b5a7241 */
                                                                                                /* 0x000fe40000000066 */
                                                                                                /* 0x0000006567657241 */
                                                                                                /* 0x000fe4000000806c */
[----:B------:R-:W-:Y:S01]  /*17d50*/  HFMA2.MMA R105, R112, 1, 1, R105 ;  /* 0x3c003c0070697835 */ /* 0x000fe20000000069 */
                                                                                                /* 0x000000235b687241 */
                                                                                                /* 0x000fe20000008066 */
[----:B------:R-:W-:Y:S01]  /*17d70*/  HADD2 R90, R115, R90 ;  /* 0x0000005a735a7230 */ /* 0x000fe20000000000 */
[----:B------:R-:W-:Y:S01]  /*17d80*/  LOP3.LUT R35, R102, 0xffff, RZ, 0xc0, !PT ;  /* 0x0000ffff66237812 */ /* 0x000fe200078ec0ff */
[----:B------:R-:W-:-:S02]  /*17d90*/  HFMA2.MMA R101, R110, 1, 1, R101 ;  /* 0x3c003c006e657835 */ /* 0x000fc40000000065 */
[----:B------:R-:W-:Y:S01]  /*17da0*/  HADD2 R104, R107, R104 ;  /* 0x000000686b687230 */ /* 0x000fe20000000000 */
[----:B------:R-:W-:-:S03]  /*17db0*/  PRMT R108, R108, 0x1054, R35 ;  /* 0x000010546c6c7816 */ /* 0x000fc60000000023 */
        /* <DEDUP_REMOVED lines=12> */
.L_x_35:
[----:B-1----:R-:W0:Y:S01]  /*17e80*/  LDC.U16 R35, c[0x0][0x218] ;  /* 0x00008600ff237b82 */ /* 0x002e220000000400 */
[----:B------:R-:W-:Y:S01]  /*17e90*/  UIADD3 UR4, UR4, 0x1, URZ ;  /* 0x0000000104047890 */ /* 0x000fe2000fffe03f */
[----:B0-----:R-:W-:-:S05]  /*17ea0*/  PRMT R35, R35, 0x9910, RZ ;  /* 0x0000991023237816 */ /* 0x001fca00000000ff */
[----:B------:R-:W-:-:S13]  /*17eb0*/  ISETP.LE.AND P0, PT, R35, UR4, PT ;  /* 0x0000000423007c0c */ /* 0x000fda000bf03270 */
[----:B------:R-:W-:Y:S05]  /*17ec0*/  @!P0 BRA `(.L_x_36) ;  /* 0xfffffe9400288947 */ /* 0x000fea000383ffff */
.L_x_34:
[----:B------:R-:W-:Y:S01]  /*17ed0*/  ULDC.U16 UR4, c[0x0][0x21a] ;  /* 0x0000868000047ab9 */ /* 0x000fe20000000400 */
[----:B------:R-:W-:Y:S01]  /*17ee0*/  ULDC.U16 UR5, c[0x0][0x216] ;  /* 0x0000858000057ab9 */ /* 0x000fe20000000400 */
[----:B------:R-:W-:Y:S01]  /*17ef0*/  UPRMT UR4, UR4, 0x9910, URZ ;  /* 0x0000991004047896 */ /* 0x000fe2000800003f */
[----:B------:R-:W1:Y:S01]  /*17f00*/  S2R R12, SR_TID.X ;  /* 0x00000000000c7919 */ /* 0x000e620000002100 */
[----:B------:R-:W-:Y:S01]  /*17f10*/  UPRMT UR5, UR5, 0x9910, URZ ;  /* 0x0000991005057896 */ /* 0x000fe2000800003f */
[----:B------:R-:W-:-:S03]  /*17f20*/  SHF.R.U32.HI R2, RZ, 0x5, R32 ;  /* 0x00000005ff027819 */ /* 0x000fc60000011620 */
[----:B------:R-:W-:-:S04]  /*17f30*/  UIMAD UR4, UR5, UR4, URZ ;  /* 0x00000004050472a4 */ /* 0x000fc8000f8e023f */
[----:B------:R-:W-:-:S04]  /*17f40*/  UIADD3 UR5, UR4, 0x3ff, URZ ;  /* 0x000003ff04057890 */ /* 0x000fc8000fffe03f */
[----:B------:R-:W-:-:S04]  /*17f50*/  USHF.R.S32.HI UR6, URZ, 0x1f, UR5 ;  /* 0x0000001f3f067899 */ /* 0x000fc80008011405 */
[----:B------:R-:W-:-:S04]  /*17f60*/  ULEA.HI UR6, UR6, UR5, URZ, 0xa ;  /* 0x0000000506067291 */ /* 0x000fc8000f8f503f */
[----:B------:R-:W-:Y:S01]  /*17f70*/  USHF.R.S32.HI UR6, URZ, 0xa, UR6 ;  /* 0x0000000a3f067899 */ /* 0x000fe20008011406 */
[----:B-1----:R-:W-:-:S05]  /*17f80*/  SHF.R.U32.HI R4, RZ, 0x5, R12 ;  /* 0x00000005ff047819 */ /* 0x002fca000001160c */
[----:B------:R-:W-:-:S04]  /*17f90*/  VIMNMX R7, R2, UR6, PT ;  /* 0x0000000602077c48 */ /* 0x000fc8000bfe0100 */
[----:B------:R-:W-:-:S13]  /*17fa0*/  ISETP.GE.AND P0, PT, R4, R7, PT ;  /* 0x000000070400720c */ /* 0x000fda0003f06270 */
[----:B------:R-:W-:Y:S05]  /*17fb0*/  @P0 EXIT ;  /* 0x000000000000094d */ /* 0x000fea0003800000 */
[----:B------:R-:W-:Y:S01]  /*17fc0*/  SHF.R.U32.HI R0, RZ, 0x1b, R33 ;  /* 0x0000001bff007819 */ /* 0x000fe20000011621 */
[----:B------:R-:W-:Y:S01]  /*17fd0*/  ULOP3.LUT UR6, URZ, UR6, URZ, 0x33, !UPT ;  /* 0x000000063f067292 */ /* 0x000fe2000f8e333f */
[----:B---3--:R-:W-:Y:S01]  /*17fe0*/  LOP3.LUT R5, RZ, R2, RZ, 0x33, !PT ;  /* 0x00000002ff057212 */ /* 0x008fe200078e33ff */
[----:B------:R-:W-:Y:S01]  /*17ff0*/  IMAD.MOV.U32 R6, RZ, RZ, -0x1000 ;  /* 0xfffff000ff067424 */ /* 0x000fe200078e00ff */
[----:B------:R-:W-:Y:S01]  /*18000*/  LOP3.LUT R11, R33, 0x3ffffff, RZ, 0xc0, !PT ;  /* 0x03ffffff210b7812 */ /* 0x000fe200078ec0ff */
[----:B------:R-:W-:Y:S01]  /*18010*/  IMAD.SHL.U32 R8, R0, 0x10, RZ ;  /* 0x0000001000087824 */ /* 0x000fe200078e00ff */
[----:B------:R-:W-:Y:S01]  /*18020*/  UIADD3 UR5, UR4, 0x1f, URZ ;  /* 0x0000001f04057890 */ /* 0x000fe2000fffe03f */
[----:B------:R-:W-:Y:S02]  /*18030*/  VIMNMX R5, R5, UR6, !PT ;  /* 0x0000000605057c48 */ /* 0x000fe4000ffe0100 */
[----:B------:R1:W3:Y:S01]  /*18040*/  LDC R0, c[0x0][R8+0x440] ;  /* 0x0001100008007b82 */ /* 0x0002e20000000800 */
[----:B------:R-:W-:Y:S01]  /*18050*/  LOP3.LUT R21, R12, 0x1f, RZ, 0xc0, !PT ;  /* 0x0000001f0c157812 */ /* 0x000fe200078ec0ff */
[----:B------:R-:W-:Y:S01]  /*18060*/  USHF.R.S32.HI UR7, URZ, 0x1f, UR5 ;  /* 0x0000001f3f077899 */ /* 0x000fe20008011405 */
[----:B------:R-:W-:-:S03]  /*18070*/  IMAD R9, R5, R6, -0x1000 ;  /* 0xfffff00005097424 */ /* 0x000fc600078e0206 */
[--C-:B------:R-:W-:Y:S01]  /*18080*/  IMAD R10, R4, 0x400, R21.reuse ;  /* 0x00000400040a7824 */ /* 0x100fe200078e0215 */
[----:B------:R-:W-:Y:S01]  /*18090*/  ULEA.HI UR7, UR7, UR5, URZ, 0x5 ;  /* 0x0000000507077291 */ /* 0x000fe2000f8f283f */
[----:B------:R1:W4:Y:S01]  /*180a0*/  LDC.64 R2, c[0x0][R8+0x438] ;  /* 0x00010e0008027b82 */ /* 0x0003220000000a00 */
[----:B------:R-:W-:Y:S02]  /*180b0*/  IMAD.MOV R17, RZ, RZ, -R21 ;  /* 0x000000ffff117224 */ /* 0x000fe400078e0a15 */
[----:B------:R-:W-:Y:S01]  /*180c0*/  USHF.R.S32.HI UR7, URZ, 0x5, UR7 ;  /* 0x000000053f077899 */ /* 0x000fe20008011407 */
[----:B-1----:R-:W-:Y:S02]  /*180d0*/  IMAD.SHL.U32 R8, R10, 0x4, RZ ;  /* 0x000000040a087824 */ /* 0x002fe400078e00ff */
[----:B---3--:R-:W-:Y:S02]  /*180e0*/  IMAD R6, R11, R0, RZ ;  /* 0x000000000b067224 */ /* 0x008fe400078e02ff */
[----:B------:R-:W-:-:S02]  /*180f0*/  IMAD.MOV.U32 R11, RZ, RZ, R12 ;  /* 0x000000ffff0b7224 */ /* 0x000fc400078e000c */
[----:B------:R-:W-:Y:S01]  /*18100*/  IMAD.MOV.U32 R12, RZ, RZ, RZ ;  /* 0x000000ffff0c7224 */ /* 0x000fe200078e00ff */
[----:B------:R-:W-:-:S07]  /*18110*/  SHF.R.S32.HI R18, RZ, 0x1f, R6 ;  /* 0x0000001fff127819 */ /* 0x000fce0000011406 */
.L_x_41:
[----:B------:R-:W-:Y:S01]  /*18120*/  IADD3 R25, R10, 0x20, RZ ;  /* 0x000000200a197810 */ /* 0x000fe20007ffe0ff */
[----:B------:R-:W-:Y:S02]  /*18130*/  IMAD R10, R7, 0x400, R10 ;  /* 0x00000400070a7824 */ /* 0x000fe400078e020a */
[----:B-1----:R-:W-:Y:S02]  /*18140*/  IMAD R4, R9, R12, R8 ;  /* 0x0000000c09047224 */ /* 0x002fe400078e0208 */
[----:B------:R-:W-:Y:S01]  /*18150*/  IMAD.MOV.U32 R5, RZ, RZ, R17 ;  /* 0x000000ffff057224 */ /* 0x000fe200078e0011 */
[----:B------:R-:W-:Y:S01]  /*18160*/  ISETP.GE.AND P0, PT, R10, UR4, PT ;  /* 0x000000040a007c0c */ /* 0x000fe2000bf06270 */
[----:B------:R-:W-:Y:S01]  /*18170*/  IMAD.MOV.U32 R26, RZ, RZ, RZ ;  /* 0x000000ffff1a7224 */ /* 0x000fe200078e00ff */
[----:B------:R-:W-:Y:S01]  /*18180*/  IADD3 R4, R4, UR9, RZ ;  /* 0x0000000904047c10 */ /* 0x000fe2000fffe0ff */
[----:B------:R-:W-:Y:S01]  /*18190*/  IMAD.MOV.U32 R13, RZ, RZ, RZ ;  /* 0x000000ffff0d7224 */ /* 0x000fe200078e00ff */
[----:B------:R-:W-:Y:S01]  /*181a0*/  P2R R24, PR, RZ, 0x1 ;  /* 0x00000001ff187803 */ /* 0x000fe20000000000 */
[----:B------:R-:W-:-:S08]  /*181b0*/  IMAD.MOV.U32 R15, RZ, RZ, RZ ;  /* 0x000000ffff0f7224 */ /* 0x000fd000078e00ff */
.L_x_38:
[----:B------:R-:W-:Y:S01]  /*181c0*/  IADD3 R14, R25, -0x20, RZ ;  /* 0xffffffe0190e7810 */ /* 0x000fe20007ffe0ff */
[----:B------:R-:W-:Y:S01]  /*181d0*/  UMOV UR5, 0xffffffff ;  /* 0xffffffff00057882 */ /* 0x000fe20000000000 */
[----:B------:R-:W-:Y:S02]  /*181e0*/  HSETP2.LT.AND P2, PT, RZ.H0_H0, 1, 1, PT ;  /* 0x3c003c00ff007434 */ /* 0x000fe40003f41800 */
[----:B------:R-:W-:-:S03]  /*181f0*/  ISETP.GE.AND P0, PT, R14, UR4, PT ;  /* 0x000000040e007c0c */ /* 0x000fc6000bf06270 */
[----:B------:R-:W-:Y:S02]  /*18200*/  PLOP3.LUT P3, PT, P2, PT, PT, 0x80, 0x0 ;  /* 0x000000000000781c */ /* 0x000fe4000176f070 */
[----:B------:R-:W-:-:S08]  /*18210*/  PLOP3.LUT P1, PT, P2, PT, PT, 0x80, 0x0 ;  /* 0x000000000000781c */ /* 0x000fd0000172f070 */
[----:B------:R-:W1:Y:S02]  /*18220*/  @!P0 LDS R14, [R4] ;  /* 0x00000000040e8984 */ /* 0x000e640000000800 */
[C---:B-1----:R-:W-:Y:S02]  /*18230*/  @!P0 HSETP2.GT.AND P3, PT, R14.reuse.H0_H0, RZ.H0_H0, PT ;  /* 0x200000ff0e008234 */ /* 0x042fe40003f64800 */
[----:B------:R-:W-:-:S03]  /*18240*/  @!P0 HSETP2.GT.AND P1, PT, R14.H1_H1, RZ.H0_H0, PT ;  /* 0x200000ff0e008234 */ /* 0x000fc60003f24c00 */
[----:B------:R-:W-:Y:S02]  /*18250*/  P2R R20, PR, RZ, 0x8 ;  /* 0x00000008ff147803 */ /* 0x000fe40000000000 */
[----:B------:R-:W-:Y:S01]  /*18260*/  P2R R23, PR, RZ, 0x2 ;  /* 0x00000002ff177803 */ /* 0x000fe20000000000 */
[----:B------:R-:W-:Y:S07]  /*18270*/  BRA.DIV UR5, `(.L_x_37) ;  /* 0x0000000a05407947 */ /* 0x000fee000b800000 */
[----:B------:R-:W-:Y:S02]  /*18280*/  ISETP.GE.AND P1, PT, R25, UR4, PT ;  /* 0x0000000419007c0c */ /* 0x000fe4000bf26270 */
[----:B------:R-:W-:-:S05]  /*18290*/  HSETP2.LT.AND P2, PT, RZ.H0_H0, 1, 1, PT ;  /* 0x3c003c00ff007434 */ /* 0x000fca0003f41800 */
[----:B------:R-:W-:-:S06]  /*182a0*/  PLOP3.LUT P5, PT, P2, PT, PT, 0x80, 0x0 ;  /* 0x000000000000781c */ /* 0x000fcc00017af070 */
[----:B------:R-:W1:Y:S02]  /*182b0*/  @!P1 LDS R14, [R4+0x80] ;  /* 0x00008000040e9984 */ /* 0x000e640000000800 */
[----:B-1----:R-:W-:-:S05]  /*182c0*/  @!P1 HSETP2.GT.AND P0, PT, R14.H0_H0, RZ.H0_H0, PT ;  /* 0x200000ff0e009234 */ /* 0x002fca0003f04800 */
[----:B------:R-:W-:Y:S02]  /*182d0*/  @!P1 PLOP3.LUT P5, PT, P0, PT, PT, 0x80, 0x0 ;  /* 0x000000000000981c */ /* 0x000fe400007af070 */
[----:B------:R-:W-:Y:S02]  /*182e0*/  @!P1 HSETP2.GT.AND P0, PT, R14.H1_H1, RZ.H0_H0, PT ;  /* 0x200000ff0e009234 */ /* 0x000fe40003f04c00 */
[----:B------:R-:W-:Y:S02]  /*182f0*/  IADD3 R14, R25, 0x20, RZ ;  /* 0x00000020190e7810 */ /* 0x000fe40007ffe0ff */
[----:B------:R-:W-:Y:S02]  /*18300*/  P2R R19, PR, RZ, 0x20 ;  /* 0x00000020ff137803 */ /* 0x000fe40000000000 */
[----:B------:R-:W-:-:S04]  /*18310*/  ISETP.NE.AND P5, PT, R23, RZ, PT ;  /* 0x000000ff1700720c */ /* 0x000fc80003fa5270 */
[----:B------:R-:W-:-:S04]  /*18320*/  P2R R16, PR, RZ, 0x20 ;  /* 0x00000020ff107803 */ /* 0x000fc80000000000 */
[----:B------:R-:W-:-:S05]  /*18330*/  HSETP2.LT.AND P5, PT, RZ.H0_H0, 1, 1, PT ;  /* 0x3c003c00ff007434 */ /* 0x000fca0003fa1800 */
[----:B------:R-:W-:Y:S02]  /*18340*/  PLOP3.LUT P2, PT, P5, PT, PT, 0x80, 0x0 ;  /* 0x000000000000781c */ /* 0x000fe40002f4f070 */
[----:B------:R-:W-:Y:S02]  /*18350*/  @!P1 PLOP3.LUT P2, PT, P0, PT, PT, 0x80, 0x0 ;  /* 0x000000000000981c */ /* 0x000fe4000074f070 */
[----:B------:R-:W-:Y:S02]  /*18360*/  ISETP.GE.AND P1, PT, R14, UR4, PT ;  /* 0x000000040e007c0c */ /* 0x000fe4000bf26270 */
[----:B------:R-:W-:Y:S02]  /*18370*/  PLOP3.LUT P4, PT, P5, PT, PT, 0x80, 0x0 ;  /* 0x000000000000781c */ /* 0x000fe40002f8f070 */
[----:B------:R-:W-:-:S09]  /*18380*/  PLOP3.LUT P3, PT, P5, PT, PT, 0x80, 0x0 ;  /* 0x000000000000781c */ /* 0x000fd20002f6f070 */
[----:B------:R-:W1:Y:S02]  /*18390*/  @!P1 LDS R14, [R4+0x100] ;  /* 0x00010000040e9984 */ /* 0x000e640000000800 */
[----:B-1----:R-:W-:-:S05]  /*183a0*/  @!P1 HSETP2.GT.AND P0, PT, R14.H0_H0, RZ.H0_H0, PT ;  /* 0x200000ff0e009234 */ /* 0x002fca0003f04800 */
[----:B------:R-:W-:Y:S02]  /*183b0*/  @!P1 PLOP3.LUT P4, PT, P0, PT, PT, 0x80, 0x0 ;  /* 0x000000000000981c */ /* 0x000fe4000078f070 */
[----:B------:R-:W-:Y:S02]  /*183c0*/  @!P1 HSETP2.GT.AND P0, PT, R14.H1_H1, RZ.H0_H0, PT ;  /* 0x200000ff0e009234 */ /* 0x000fe40003f04c00 */
[----:B------:R-:W-:-:S03]  /*183d0*/  IADD3 R14, R25, 0x40, RZ ;  /* 0x00000040190e7810 */ /* 0x000fc60007ffe0ff */
[----:B------:R-:W-:Y:S02]  /*183e0*/  @!P1 PLOP3.LUT P3, PT, P0, PT, PT, 0x80, 0x0 ;  /* 0x000000000000981c */ /* 0x000fe4000076f070 */
[----:B------:R-:W-:Y:S02]  /*183f0*/  ISETP.GE.AND P6, PT, R14, UR4, PT ;  /* 0x000000040e007c0c */ /* 0x000fe4000bfc6270 */
[----:B------:R-:W-:-:S11]  /*18400*/  PLOP3.LUT P1, PT, P5, PT, PT, 0x80, 0x0 ;  /* 0x000000000000781c */ /* 0x000fd60002f2f070 */
[----:B------:R-:W1:Y:S02]  /*18410*/  @!P6 LDS R14, [R4+0x180] ;  /* 0x00018000040ee984 */ /* 0x000e640000000800 */
[----:B-1----:R-:W-:-:S05]  /*18420*/  @!P6 HSETP2.GT.AND P0, PT, R14.H0_H0, RZ.H0_H0, PT ;  /* 0x200000ff0e00e234 */ /* 0x002fca0003f04800 */
[----:B------:R-:W-:Y:S02]  /*18430*/  @!P6 PLOP3.LUT P1, PT, P0, PT, PT, 0x80, 0x0 ;  /* 0x000000000000e81c */ /* 0x000fe4000072f070 */
[----:B------:R-:W-:Y:S02]  /*18440*/  PLOP3.LUT P0, PT, P5, PT, PT, 0x80, 0x0 ;  /* 0x000000000000781c */ /* 0x000fe40002f0f070 */
[----:B------:R-:W-:-:S05]  /*18450*/  @!P6 HSETP2.GT.AND P5, PT, R14.H1_H1, RZ.H0_H0, PT ;  /* 0x200000ff0e00e234 */ /* 0x000fca0003fa4c00 */
[----:B------:R-:W-:Y:S02]  /*18460*/  @!P6 PLOP3.LUT P0, PT, P5, PT, PT, 0x80, 0x0 ;  /* 0x000000000000e81c */ /* 0x000fe40002f0f070 */
[----:B------:R-:W-:Y:S02]  /*18470*/  ISETP.NE.AND P5, PT, R16, RZ, PT ;  /* 0x000000ff1000720c */ /* 0x000fe40003fa5270 */
[----:B------:R-:W-:-:S11]  /*18480*/  ISETP.NE.AND P6, PT, R20, RZ, PT ;  /* 0x000000ff1400720c */ /* 0x000fd60003fc5270 */
[----:B------:R-:W-:Y:S02]  /*18490*/  VOTE.ANY R16, PT, !P5 ;  /* 0x0000000000107806 */ /* 0x000fe400068e0100 */
[----:B------:R-:W-:Y:S02]  /*184a0*/  ISETP.NE.AND P5, PT, R19, RZ, PT ;  /* 0x000000ff1300720c */ /* 0x000fe40003fa5270 */
[----:B------:R-:W-:Y:S02]  /*184b0*/  VOTE.ANY R14, PT, !P6 ;  /* 0x00000000000e7806 */ /* 0x000fe400070e0100 */
[----:B------:R-:W-:-:S04]  /*184c0*/  ISETP.NE.AND P6, PT, R5, RZ, PT ;  /* 0x000000ff0500720c */ /* 0x000fc80003fc5270 */
[----:B------:R-:W-:Y:S02]  /*184d0*/  SEL R20, R14, R15, !P6 ;  /* 0x0000000f0e147207 */ /* 0x000fe40007000000 */
[----:B------:R-:W-:Y:S02]  /*184e0*/  IADD3 R14, R26, 0x1, RZ ;  /* 0x000000011a0e7810 */ /* 0x000fe40007ffe0ff */
[----:B------:R-:W-:Y:S02]  /*184f0*/  SEL R19, R16, R13, !P6 ;  /* 0x0000000d10137207 */ /* 0x000fe40007000000 */
[----:B------:R-:W-:Y:S02]  /*18500*/  VOTE.ANY R13, PT, !P5 ;  /* 0x00000000000d7806 */ /* 0x000fe400068e0100 */
[----:B------:R-:W-:Y:S02]  /*18510*/  ISETP.NE.AND P5, PT, R21, R14, PT ;  /* 0x0000000e1500720c */ /* 0x000fe40003fa5270 */
[----:B------:R-:W-:-:S02]  /*18520*/  IADD3 R15, R26, 0x2, RZ ;  /* 0x000000021a0f7810 */ /* 0x000fc40007ffe0ff */
[----:B------:R-:W-:Y:S02]  /*18530*/  VOTE.ANY R14, PT, !P2 ;  /* 0x00000000000e7806 */ /* 0x000fe400050e0100 */
[----:B------:R-:W-:Y:S02]  /*18540*/  SEL R20, R13, R20, !P5 ;  /* 0x000000140d147207 */ /* 0x000fe40006800000 */
[----:B------:R-:W-:Y:S02]  /*18550*/  ISETP.NE.AND P2, PT, R21, R15, PT ;  /* 0x0000000f1500720c */ /* 0x000fe40003f45270 */
[----:B------:R-:W-:Y:S02]  /*18560*/  SEL R19, R14, R19, !P5 ;  /* 0x000000130e137207 */ /* 0x000fe40006800000 */
[----:B------:R-:W-:Y:S02]  /*18570*/  VOTE.ANY R13, PT, !P4 ;  /* 0x00000000000d7806 */ /* 0x000fe400060e0100 */
[----:B------:R-:W-:-:S02]  /*18580*/  VOTE.ANY R14, PT, !P3 ;  /* 0x00000000000e7806 */ /* 0x000fc400058e0100 */
[----:B------:R-:W-:Y:S02]  /*18590*/  SEL R20, R13, R20, !P2 ;  /* 0x000000140d147207 */ /* 0x000fe40005000000 */
[----:B------:R-:W-:Y:S02]  /*185a0*/  SEL R16, R14, R19, !P2 ;  /* 0x000000130e107207 */ /* 0x000fe40005000000 */
[----:B------:R-:W-:Y:S02]  /*185b0*/  VOTE.ANY R15, PT, !P1 ;  /* 0x00000000000f7806 */ /* 0x000fe400048e0100 */
[----:B------:R-:W-:-:S07]  /*185c0*/  VOTE.ANY R13, PT, !P0 ;  /* 0x00000000000d7806 */ /* 0x000fce00040e0100 */
.L_x_58:
[C---:B------:R-:W-:Y:S02]  /*185d0*/  IADD3 R14, R26.reuse, 0x3, RZ ;  /* 0x000000031a0e7810 */ /* 0x040fe40007ffe0ff */
[----:B------:R-:W-:Y:S02]  /*185e0*/  IADD3 R26, R26, 0x4, RZ ;  /* 0x000000041a1a7810 */ /* 0x000fe40007ffe0ff */
[----:B------:R-:W-:Y:S02]  /*185f0*/  ISETP.NE.AND P0, PT, R21, R14, PT ;  /* 0x0000000e1500720c */ /* 0x000fe40003f05270 */
[----:B------:R-:W-:Y:S02]  /*18600*/  ISETP.NE.AND P1, PT, R26, 0x20, PT ;  /* 0x000000201a00780c */ /* 0x000fe40003f25270 */
[----:B------:R-:W-:Y:S02]  /*18610*/  SEL R15, R15, R20, !P0 ;  /* 0x000000140f0f7207 */ /* 0x000fe40004000000 */
[----:B------:R-:W-:-:S02]  /*18620*/  SEL R13, R13, R16, !P0 ;  /* 0x000000100d0d7207 */ /* 0x000fc40004000000 */
[----:B------:R-:W-:Y:S02]  /*18630*/  IADD3 R5, R5, 0x4, RZ ;  /* 0x0000000405057810 */ /* 0x000fe40007ffe0ff */
[----:B------:R-:W-:Y:S02]  /*18640*/  IADD3 R25, R25, 0x80, RZ ;  /* 0x0000008019197810 */ /* 0x000fe40007ffe0ff */
[----:B------:R-:W-:-:S03]  /*18650*/  IADD3 R4, R4, 0x200, RZ ;  /* 0x0000020004047810 */ /* 0x000fc60007ffe0ff */
[----:B------:R-:W-:Y:S05]  /*18660*/  @P1 BRA `(.L_x_38) ;  /* 0xfffffff800d41947 */ /* 0x000fea000383ffff */
[----:B------:R-:W-:Y:S01]  /*18670*/  ISETP.GE.AND P0, PT, R11, UR7, PT ;  /* 0x000000070b007c0c */ /* 0x000fe2000bf06270 */
[----:B------:R-:W-:-:S12]  /*18680*/  BSSY B0, `(.L_x_39) ;  /* 0x0000010000007945 */ /* 0x000fd80003800000 */
[----:B------:R-:W-:Y:S05]  /*18690*/  @P0 BRA `(.L_x_40) ;  /* 0x0000000000380947 */ /* 0x000fea0003800000 */
[----:B------:R-:W-:Y:S01]  /*186a0*/  IADD3 R5, P0, R6, R11, RZ ;  /* 0x0000000b06057210 */ /* 0x000fe20007f1e0ff */
[----:B------:R-:W-:-:S03]  /*186b0*/  ULDC.64 UR10, c[0x0][0x208] ;  /* 0x00008200000a7ab9 */ /* 0x000fc60000000a00 */
[----:B------:R-:W-:Y:S02]  /*186c0*/  LEA.HI.X.SX32 R14, R11, R18, 0x1, P0 ;  /* 0x000000120b0e7211 */ /* 0x000fe400000f0eff */
[----:B----4-:R-:W-:-:S04]  /*186d0*/  LEA R4, P0, R5, R2, 0x2 ;  /* 0x0000000205047211 */ /* 0x010fc800078010ff */
[----:B------:R-:W-:Y:S02]  /*186e0*/  LEA.HI.X R5, R5, R3, R14, 0x2, P0 ;  /* 0x0000000305057211 */ /* 0x000fe400000f140e */
[----:B------:R-:W-:-:S03]  /*186f0*/  LOP3.LUT P0, RZ, R33, 0x4000000, RZ, 0xc0, !PT ;  /* 0x0400000021ff7812 */ /* 0x000fc6000780c0ff */
[----:B------:R1:W-:Y:S10]  /*18700*/  STG.E desc[UR10][R4.64], R15 ;  /* 0x0000000f04007986 */ /* 0x0003f4000c10190a */
[----:B------:R-:W-:Y:S05]  /*18710*/  @P0 BRA `(.L_x_40) ;  /* 0x0000000000180947 */ /* 0x000fea0003800000 */
[----:B-1----:R-:W-:-:S05]  /*18720*/  IMAD.IADD R5, R0, 0x1, R11 ;  /* 0x0000000100057824 */ /* 0x002fca00078e020b */
[----:B------:R-:W-:-:S04]  /*18730*/  IADD3 R15, P0, R6, R5, RZ ;  /* 0x00000005060f7210 */ /* 0x000fc80007f1e0ff */
[----:B------:R-:W-:Y:S02]  /*18740*/  LEA.HI.X.SX32 R5, R5, R18, 0x1, P0 ;  /* 0x0000001205057211 */ /* 0x000fe400000f0eff */
[----:B------:R-:W-:-:S04]  /*18750*/  LEA R4, P0, R15, R2, 0x2 ;  /* 0x000000020f047211 */ /* 0x000fc800078010ff */
[----:B------:R-:W-:-:S05]  /*18760*/  LEA.HI.X R5, R15, R3, R5, 0x2, P0 ;  /* 0x000000030f057211 */ /* 0x000fca00000f1405 */
[----:B------:R1:W-:Y:S04]  /*18770*/  STG.E desc[UR10][R4.64], R13 ;  /* 0x0000000d04007986 */ /* 0x0003e8000c10190a */
.L_x_40:
[----:B------:R-:W-:Y:S05]  /*18780*/  BSYNC B0 ;  /* 0x0000000000007941 */ /* 0x000fea0003800000 */
.L_x_39:
[----:B------:R-:W-:Y:S01]  /*18790*/  ISETP.NE.AND P0, PT, R24, RZ, PT ;  /* 0x000000ff1800720c */ /* 0x000fe20003f05270 */
[----:B------:R-:W-:Y:S01]  /*187a0*/  IMAD.IADD R11, R32, 0x1, R11 ;  /* 0x00000001200b7824 */ /* 0x000fe200078e020b */
[----:B------:R-:W-:-:S11]  /*187b0*/  IADD3 R12, R12, 0x1, RZ ;  /* 0x000000010c0c7810 */ /* 0x000fd60007ffe0ff */
[----:B------:R-:W-:Y:S05]  /*187c0*/  @!P0 BRA `(.L_x_41) ;  /* 0xfffffff800548947 */ /* 0x000fea000383ffff */
[----:B------:R-:W-:Y:S05]  /*187d0*/  EXIT ;  /* 0x000000000000794d */ /* 0x000fea0003800000 */
.L_x_26:
[----:B------:R-:W-:Y:S02]  /*187e0*/  IMAD.MOV.U32 R7, RZ, RZ, 0x1 ;  /* 0x00000001ff077424 */ /* 0x000fe400078e00ff */
[----:B------:R-:W-:Y:S02]  /*187f0*/  IMAD.MOV.U32 R3, RZ, RZ, R4 ;  /* 0x000000ffff037224 */ /* 0x000fe400078e0004 */
[----:B------:R-:W-:Y:S02]  /*18800*/  IMAD.MOV.U32 R8, RZ, RZ, RZ ;  /* 0x000000ffff087224 */ /* 0x000fe400078e00ff */
[----:B------:R-:W-:-:S07]  /*18810*/  IMAD.MOV.U32 R22, RZ, RZ, -0x1 ;  /* 0xffffffffff167424 */ /* 0x000fce00078e00ff */
[----:B------:R-:W-:Y:S01]  /*18820*/  WARPSYNC.COLLECTIVE R22, `(.L_x_42) ;  /* 0x0000000016087348 */ /* 0x000fe20003c00000 */
[----:B------:R0:W0:Y:S02]  /*18830*/  SHFL.UP P0, R7, R3, R7, R8 ;  /* 0x0400000703077389 */ /* 0x0000240000000008 */
[----:B0-----:R-:W-:Y:S01]  /*18840*/  ENDCOLLECTIVE ;  /* 0x000000000000791b */ /* 0x001fe20003800000 */
.L_x_42:
[----:B------:R-:W-:Y:S01]  /*18850*/  ISETP.NE.AND P0, PT, R0, RZ, PT ;  /* 0x000000ff0000720c */ /* 0x000fe20003f05270 */
[----:B------:R-:W-:Y:S02]  /*18860*/  IMAD.MOV.U32 R4, RZ, RZ, R7 ;  /* 0x000000ffff047224 */ /* 0x000fe400078e0007 */
[----:B------:R-:W-:-:S03]  /*18870*/  IMAD.MOV.U32 R7, RZ, RZ, 0x1 ;  /* 0x00000001ff077424 */ /* 0x000fc600078e00ff */
[----:B------:R-:W-:-:S07]  /*18880*/  SEL R3, R4, RZ, P0 ;  /* 0x000000ff04037207 */ /* 0x000fce0000000000 */
[----:B------:R-:W-:Y:S01]  /*18890*/  WARPSYNC.COLLECTIVE R22, `(.L_x_43) ;  /* 0x0000000016087348 */ /* 0x000fe20003c00000 */
[----:B------:R0:W0:Y:S02]  /*188a0*/  SHFL.UP P0, R7, R3, R7, R8 ;  /* 0x0400000703077389 */ /* 0x0000240000000008 */
[----:B0-----:R-:W-:Y:S01]  /*188b0*/  ENDCOLLECTIVE ;  /* 0x000000000000791b */ /* 0x001fe20003800000 */
.L_x_43:
[----:B------:R-:W-:Y:S02]  /*188c0*/  IMAD.MOV.U32 R6, RZ, RZ, R7 ;  /* 0x000000ffff067224 */ /* 0x000fe400078e0007 */
[----:B------:R-:W-:Y:S02]  /*188d0*/  IMAD.MOV.U32 R7, RZ, RZ, 0x2 ;  /* 0x00000002ff077424 */ /* 0x000fe400078e00ff */
[----:B------:R-:W-:-:S04]  /*188e0*/  IMAD.IADD R6, R3, 0x1, R6 ;  /* 0x0000000103067824 */ /* 0x000fc800078e0206 */
[----:B------:R-:W-:-:S07]  /*188f0*/  IMAD.MOV.U32 R3, RZ, RZ, R6 ;  /* 0x000000ffff037224 */ /* 0x000fce00078e0006 */
[----:B------:R-:W-:Y:S01]  /*18900*/  WARPSYNC.COLLECTIVE R22, `(.L_x_44) ;  /* 0x0000000016087348 */ /* 0x000fe20003c00000 */
[----:B------:R0:W0:Y:S02]  /*18910*/  SHFL.UP P0, R7, R3, R7, R8 ;  /* 0x0400000703077389 */ /* 0x0000240000000008 */
[----:B0-----:R-:W-:Y:S01]  /*18920*/  ENDCOLLECTIVE ;  /* 0x000000000000791b */ /* 0x001fe20003800000 */
.L_x_44:
[----:B------:R-:W-:Y:S01]  /*18930*/  ISETP.GE.U32.AND P0, PT, R0, 0x2, PT ;  /* 0x000000020000780c */ /* 0x000fe20003f06070 */
[----:B------:R-:W-:Y:S02]  /*18940*/  IMAD.MOV.U32 R8, RZ, RZ, R7 ;  /* 0x000000ffff087224 */ /* 0x000fe400078e0007 */
[----:B------:R-:W-:Y:S01]  /*18950*/  IMAD.MOV.U32 R7, RZ, RZ, 0x4 ;  /* 0x00000004ff077424 */ /* 0x000fe200078e00ff */
[----:B------:R-:W-:-:S05]  /*18960*/  SEL R5, R6, RZ, P0 ;  /* 0x000000ff06057207 */ /* 0x000fca0000000000 */
[----:B------:R-:W-:Y:S02]  /*18970*/  IMAD.IADD R5, R5, 0x1, R8 ;  /* 0x0000000105057824 */ /* 0x000fe400078e0208 */
[----:B------:R-:W-:Y:S02]  /*18980*/  IMAD.MOV.U32 R8, RZ, RZ, RZ ;  /* 0x000000ffff087224 */ /* 0x000fe400078e00ff */
[----:B------:R-:W-:-:S07]  /*18990*/  IMAD.MOV.U32 R3, RZ, RZ, R5 ;  /* 0x000000ffff037224 */ /* 0x000fce00078e0005 */
[----:B------:R-:W-:Y:S01]  /*189a0*/  WARPSYNC.COLLECTIVE R22, `(.L_x_45) ;  /* 0x0000000016087348 */ /* 0x000fe20003c00000 */
[----:B------:R0:W0:Y:S02]  /*189b0*/  SHFL.UP P0, R7, R3, R7, R8 ;  /* 0x0400000703077389 */ /* 0x0000240000000008 */
[----:B0-----:R-:W-:Y:S01]  /*189c0*/  ENDCOLLECTIVE ;  /* 0x000000000000791b */ /* 0x001fe20003800000 */
.L_x_45:
[----:B------:R-:W-:-:S04]  /*189d0*/  ISETP.GE.U32.AND P0, PT, R0, 0x4, PT ;  /* 0x000000040000780c */ /* 0x000fc80003f06070 */
[----:B------:R-:W-:-:S05]  /*189e0*/  SEL R4, R5, RZ, P0 ;  /* 0x000000ff05047207 */ /* 0x000fca0000000000 */
[----:B------:R-:W-:Y:S02]  /*189f0*/  IMAD.IADD R4, R4, 0x1, R7 ;  /* 0x0000000104047824 */ /* 0x000fe400078e0207 */
[----:B------:R-:W-:Y:S02]  /*18a00*/  IMAD.MOV.U32 R7, RZ, RZ, 0x8 ;  /* 0x00000008ff077424 */ /* 0x000fe400078e00ff */
[----:B------:R-:W-:-:S07]  /*18a10*/  IMAD.MOV.U32 R3, RZ, RZ, R4 ;  /* 0x000000ffff037224 */ /* 0x000fce00078e0004 */
[----:B------:R-:W-:Y:S01]  /*18a20*/  WARPSYNC.COLLECTIVE R22, `(.L_x_46) ;  /* 0x0000000016087348 */ /* 0x000fe20003c00000 */
[----:B------:R0:W0:Y:S02]  /*18a30*/  SHFL.UP P0, R7, R3, R7, R8 ;  /* 0x0400000703077389 */ /* 0x0000240000000008 */
[----:B0-----:R-:W-:Y:S01]  /*18a40*/  ENDCOLLECTIVE ;  /* 0x000000000000791b */ /* 0x001fe20003800000 */
.L_x_46:
[----:B------:R-:W-:Y:S01]  /*18a50*/  ISETP.GE.U32.AND P0, PT, R0, 0x8, PT ;  /* 0x000000080000780c */ /* 0x000fe20003f06070 */
[----:B------:R-:W-:Y:S02]  /*18a60*/  IMAD.MOV.U32 R8, RZ, RZ, R7 ;  /* 0x000000ffff087224 */ /* 0x000fe400078e0007 */
[----:B------:R-:W-:Y:S01]  /*18a70*/  IMAD.MOV.U32 R7, RZ, RZ, 0x10 ;  /* 0x00000010ff077424 */ /* 0x000fe200078e00ff */
[----:B------:R-:W-:-:S05]  /*18a80*/  SEL R3, R4, RZ, P0 ;  /* 0x000000ff04037207 */ /* 0x000fca0000000000 */
[----:B------:R-:W-:Y:S02]  /*18a90*/  IMAD.IADD R3, R3, 0x1, R8 ;  /* 0x0000000103037824 */ /* 0x000fe400078e0208 */
[----:B------:R-:W-:-:S07]  /*18aa0*/  IMAD.MOV.U32 R8, RZ, RZ, RZ ;  /* 0x000000ffff087224 */ /* 0x000fce00078e00ff */
[----:B------:R-:W-:Y:S01]  /*18ab0*/  WARPSYNC.COLLECTIVE R22, `(.L_x_47) ;  /* 0x0000000016087348 */ /* 0x000fe20003c00000 */
[----:B------:R0:W0:Y:S02]  /*18ac0*/  SHFL.UP P0, R7, R3, R7, R8 ;  /* 0x0400000703077389 */ /* 0x0000240000000008 */
[----:B0-----:R-:W-:Y:S01]  /*18ad0*/  ENDCOLLECTIVE ;  /* 0x000000000000791b */ /* 0x001fe20003800000 */
.L_x_47:
[----:B------:R-:W-:-:S04]  /*18ae0*/  ISETP.GE.U32.AND P0, PT, R0, 0x10, PT ;  /* 0x000000100000780c */ /* 0x000fc80003f06070 */
[----:B------:R-:W-:-:S05]  /*18af0*/  SEL R0, R3, RZ, P0 ;  /* 0x000000ff03007207 */ /* 0x000fca0000000000 */
[----:B------:R-:W-:-:S05]  /*18b00*/  IMAD.IADD R0, R0, 0x1, R7 ;  /* 0x0000000100007824 */ /* 0x000fca00078e0207 */
[----:B------:R-:W-:-:S04]  /*18b10*/  ISETP.GE.U32.AND P6, PT, R9, R0, PT ;  /* 0x000000000900720c */ /* 0x000fc80003fc6070 */
[----:B------:R-:W-:-:S13]  /*18b20*/  PLOP3.LUT P6, PT, P6, PT, PT, 0x8, 0x0 ;  /* 0x000000000000781c */ /* 0x000fda00037ce170 */
[----:B------:R-:W-:Y:S01]  /*18b30*/  WARPSYNC.COLLECTIVE R22, `(.L_x_48) ;  /* 0x0000000016087348 */ /* 0x000fe20003c00000 */
[----:B------:R-:W-:Y:S01]  /*18b40*/  VOTE.ANY R22, PT, P6 ;  /* 0x0000000000167806 */ /* 0x000fe200030e0100 */
[----:B------:R-:W-:Y:S06]  /*18b50*/  ENDCOLLECTIVE ;  /* 0x000000000000791b */ /* 0x000fec0003800000 */
.L_x_48:
[----:B------:R-:W-:Y:S01]  /*18b60*/  IMAD.MOV.U32 R5, RZ, RZ, R22 ;  /* 0x000000ffff057224 */ /* 0x000fe200078e0016 */
[----:B------:R-:W-:Y:S06]  /*18b70*/  BRA `(.L_x_49) ;  /* 0xfffffe7800107947 */ /* 0x000fec000383ffff */
.L_x_37:
[----:B------:R-:W-:Y:S01]  /*18b80*/  ISETP.GE.AND P1, PT, R25, UR4, PT ;  /* 0x0000000419007c0c */ /* 0x000fe2000bf26270 */
[----:B------:R-:W-:Y:S01]  /*18b90*/  IMAD.MOV.U32 R22, RZ, RZ, -0x1 ;  /* 0xffffffffff167424 */ /* 0x000fe200078e00ff */
[----:B------:R-:W-:-:S11]  /*18ba0*/  PLOP3.LUT P5, PT, P2, PT, PT, 0x80, 0x0 ;  /* 0x000000000000781c */ /* 0x000fd600017af070 */
[----:B------:R-:W1:Y:S02]  /*18bb0*/  @!P1 LDS R14, [R4+0x80] ;  /* 0x00008000040e9984 */ /* 0x000e640000000800 */
[----:B-1----:R-:W-:-:S05]  /*18bc0*/  @!P1 HSETP2.GT.AND P0, PT, R14.H0_H0, RZ.H0_H0, PT ;  /* 0x200000ff0e009234 */ /* 0x002fca0003f04800 */
[----:B------:R-:W-:Y:S02]  /*18bd0*/  @!P1 PLOP3.LUT P5, PT, P0, PT, PT, 0x80, 0x0 ;  /* 0x000000000000981c */ /* 0x000fe400007af070 */
[----:B------:R-:W-:Y:S02]  /*18be0*/  @!P1 HSETP2.GT.AND P0, PT, R14.H1_H1, RZ.H0_H0, PT ;  /* 0x200000ff0e009234 */ /* 0x000fe40003f04c00 */
[----:B------:R-:W-:Y:S02]  /*18bf0*/  IADD3 R14, R25, 0x20, RZ ;  /* 0x00000020190e7810 */ /* 0x000fe40007ffe0ff */
[----:B------:R-:W-:Y:S02]  /*18c00*/  P2R R16, PR, RZ, 0x20 ;  /* 0x00000020ff107803 */ /* 0x000fe40000000000 */
        /* <DEDUP_REMOVED lines=21> */
[----:B------:R-:W-:Y:S02]  /*18d60*/  ISETP.NE.AND P5, PT, R16, RZ, PT ;  /* 0x000000ff1000720c */ /* 0x000fe40003fa5270 */
[----:B------:R-:W-:-:S13]  /*18d70*/  PLOP3.LUT P6, PT, P6, PT, PT, 0x8, 0x0 ;  /* 0x000000000000781c */ /* 0x000fda00037ce170 */
[----:B------:R-:W-:Y:S01]  /*18d80*/  WARPSYNC.COLLECTIVE R22, `(.L_x_50) ;  /* 0x0000000016087348 */ /* 0x000fe20003c00000 */
[----:B------:R-:W-:Y:S01]  /*18d90*/  VOTE.ANY R22, PT, P6 ;  /* 0x0000000000167806 */ /* 0x000fe200030e0100 */
[----:B------:R-:W-:Y:S06]  /*18da0*/  ENDCOLLECTIVE ;  /* 0x000000000000791b */ /* 0x000fec0003800000 */
.L_x_50:
[----:B------:R-:W-:Y:S01]  /*18db0*/  ISETP.NE.AND P6, PT, R23, RZ, PT ;  /* 0x000000ff1700720c */ /* 0x000fe20003fc5270 */
[----:B------:R-:W-:-:S03]  /*18dc0*/  IMAD.MOV.U32 R14, RZ, RZ, R22 ;  /* 0x000000ffff0e7224 */ /* 0x000fc600078e0016 */
[----:B------:R-:W-:Y:S01]  /*18dd0*/  PLOP3.LUT P6, PT, P6, PT, PT, 0x8, 0x0 ;  /* 0x000000000000781c */ /* 0x000fe200037ce170 */
[----:B------:R-:W-:-:S12]  /*18de0*/  IMAD.MOV.U32 R22, RZ, RZ, -0x1 ;  /* 0xffffffffff167424 */ /* 0x000fd800078e00ff */
[----:B------:R-:W-:Y:S01]  /*18df0*/  WARPSYNC.COLLECTIVE R22, `(.L_x_51) ;  /* 0x0000000016087348 */ /* 0x000fe20003c00000 */
[----:B------:R-:W-:Y:S01]  /*18e00*/  VOTE.ANY R22, PT, P6 ;  /* 0x0000000000167806 */ /* 0x000fe200030e0100 */
[----:B------:R-:W-:Y:S06]  /*18e10*/  ENDCOLLECTIVE ;  /* 0x000000000000791b */ /* 0x000fec0003800000 */
.L_x_51:
[----:B------:R-:W-:Y:S01]  /*18e20*/  ISETP.NE.AND P6, PT, R5, RZ, PT ;  /* 0x000000ff0500720c */ /* 0x000fe20003fc5270 */
[----:B------:R-:W-:-:S03]  /*18e30*/  IMAD.MOV.U32 R16, RZ, RZ, R22 ;  /* 0x000000ffff107224 */ /* 0x000fc600078e0016 */
[----:B------:R-:W-:Y:S01]  /*18e40*/  SEL R20, R14, R15, !P6 ;  /* 0x0000000f0e147207 */ /* 0x000fe20007000000 */
[----:B------:R-:W-:Y:S01]  /*18e50*/  IMAD.MOV.U32 R22, RZ, RZ, -0x1 ;  /* 0xffffffffff167424 */ /* 0x000fe200078e00ff */
[----:B------:R-:W-:Y:S02]  /*18e60*/  IADD3 R14, R26, 0x1, RZ ;  /* 0x000000011a0e7810 */ /* 0x000fe40007ffe0ff */
[----:B------:R-:W-:Y:S02]  /*18e70*/  SEL R19, R16, R13, !P6 ;  /* 0x0000000d10137207 */ /* 0x000fe40007000000 */
[----:B------:R-:W-:Y:S02]  /*18e80*/  PLOP3.LUT P6, PT, P5, PT, PT, 0x8, 0x0 ;  /* 0x000000000000781c */ /* 0x000fe40002fce170 */
[----:B------:R-:W-:Y:S02]  /*18e90*/  ISETP.NE.AND P5, PT, R21, R14, PT ;  /* 0x0000000e1500720c */ /* 0x000fe40003fa5270 */
[----:B------:R-:W-:-:S11]  /*18ea0*/  IADD3 R16, R26, 0x2, RZ ;  /* 0x000000021a107810 */ /* 0x000fd60007ffe0ff */
[----:B------:R-:W-:Y:S01]  /*18eb0*/  WARPSYNC.COLLECTIVE R22, `(.L_x_52) ;  /* 0x0000000016087348 */ /* 0x000fe20003c00000 */
[----:B------:R-:W-:Y:S01]  /*18ec0*/  VOTE.ANY R22, PT, P6 ;  /* 0x0000000000167806 */ /* 0x000fe200030e0100 */
[----:B------:R-:W-:Y:S06]  /*18ed0*/  ENDCOLLECTIVE ;  /* 0x000000000000791b */ /* 0x000fec0003800000 */
.L_x_52:
[----:B------:R-:W-:Y:S02]  /*18ee0*/  PLOP3.LUT P6, PT, P2, PT, PT, 0x8, 0x0 ;  /* 0x000000000000781c */ /* 0x000fe400017ce170 */
[----:B------:R-:W-:Y:S01]  /*18ef0*/  ISETP.NE.AND P2, PT, R21, R16, PT ;  /* 0x000000101500720c */ /* 0x000fe20003f45270 */
[----:B------:R-:W-:Y:S02]  /*18f00*/  IMAD.MOV.U32 R13, RZ, RZ, R22 ;  /* 0x000000ffff0d7224 */ /* 0x000fe400078e0016 */
[----:B------:R-:W-:-:S03]  /*18f10*/  IMAD.MOV.U32 R22, RZ, RZ, -0x1 ;  /* 0xffffffffff167424 */ /* 0x000fc600078e00ff */
[----:B------:R-:W-:-:S07]  /*18f20*/  SEL R20, R13, R20, !P5 ;  /* 0x000000140d147207 */ /* 0x000fce0006800000 */
[----:B------:R-:W-:Y:S01]  /*18f30*/  WARPSYNC.COLLECTIVE R22, `(.L_x_53) ;  /* 0x0000000016087348 */ /* 0x000fe20003c00000 */
[----:B------:R-:W-:Y:S01]  /*18f40*/  VOTE.ANY R22, PT, P6 ;  /* 0x0000000000167806 */ /* 0x000fe200030e0100 */
[----:B------:R-:W-:Y:S06]  /*18f50*/  ENDCOLLECTIVE ;  /* 0x000000000000791b */ /* 0x000fec0003800000 */
.L_x_53:
[----:B------:R-:W-:Y:S01]  /*18f60*/  PLOP3.LUT P6, PT, P4, PT, PT, 0x8, 0x0 ;  /* 0x000000000000781c */ /* 0x000fe200027ce170 */
[----:B------:R-:W-:Y:S02]  /*18f70*/  IMAD.MOV.U32 R14, RZ, RZ, R22 ;  /* 0x000000ffff0e7224 */ /* 0x000fe400078e0016 */
[----:B------:R-:W-:-:S03]  /*18f80*/  IMAD.MOV.U32 R22, RZ, RZ, -0x1 ;  /* 0xffffffffff167424 */ /* 0x000fc600078e00ff */
[----:B------:R-:W-:-:S07]  /*18f90*/  SEL R19, R14, R19, !P5 ;  /* 0x000000130e137207 */ /* 0x000fce0006800000 */
[----:B------:R-:W-:Y:S01]  /*18fa0*/  WARPSYNC.COLLECTIVE R22, `(.L_x_54) ;  /* 0x0000000016087348 */ /* 0x000fe20003c00000 */
[----:B------:R-:W-:Y:S01]  /*18fb0*/  VOTE.ANY R22, PT, P6 ;  /* 0x0000000000167806 */ /* 0x000fe200030e0100 */
[----:B------:R-:W-:Y:S06]  /*18fc0*/  ENDCOLLECTIVE ;  /* 0x000000000000791b */ /* 0x000fec0003800000 */
.L_x_54:
[----:B------:R-:W-:Y:S01]  /*18fd0*/  PLOP3.LUT P6, PT, P3, PT, PT, 0x8, 0x0 ;  /* 0x000000000000781c */ /* 0x000fe20001fce170 */
[----:B------:R-:W-:Y:S02]  /*18fe0*/  IMAD.MOV.U32 R13, RZ, RZ, R22 ;  /* 0x000000ffff0d7224 */ /* 0x000fe400078e0016 */
[----:B------:R-:W-:-:S03]  /*18ff0*/  IMAD.MOV.U32 R22, RZ, RZ, -0x1 ;  /* 0xffffffffff167424 */ /* 0x000fc600078e00ff */
[----:B------:R-:W-:-:S07]  /*19000*/  SEL R20, R13, R20, !P2 ;  /* 0x000000140d147207 */ /* 0x000fce0005000000 */
[----:B------:R-:W-:Y:S01]  /*19010*/  WARPSYNC.COLLECTIVE R22, `(.L_x_55) ;  /* 0x0000000016087348 */ /* 0x000fe20003c00000 */
[----:B------:R-:W-:Y:S01]  /*19020*/  VOTE.ANY R22, PT, P6 ;  /* 0x0000000000167806 */ /* 0x000fe200030e0100 */
[----:B------:R-:W-:Y:S06]  /*19030*/  ENDCOLLECTIVE ;  /* 0x000000000000791b */ /* 0x000fec0003800000 */
.L_x_55:
[----:B------:R-:W-:Y:S01]  /*19040*/  PLOP3.LUT P6, PT, P1, PT, PT, 0x8, 0x0 ;  /* 0x000000000000781c */ /* 0x000fe20000fce170 */
[----:B------:R-:W-:Y:S02]  /*19050*/  IMAD.MOV.U32 R14, RZ, RZ, R22 ;  /* 0x000000ffff0e7224 */ /* 0x000fe400078e0016 */
[----:B------:R-:W-:-:S03]  /*19060*/  IMAD.MOV.U32 R22, RZ, RZ, -0x1 ;  /* 0xffffffffff167424 */ /* 0x000fc600078e00ff */
[----:B------:R-:W-:-:S07]  /*19070*/  SEL R16, R14, R19, !P2 ;  /* 0x000000130e107207 */ /* 0x000fce0005000000 */
[----:B------:R-:W-:Y:S01]  /*19080*/  WARPSYNC.COLLECTIVE R22, `(.L_x_56) ;  /* 0x0000000016087348 */ /* 0x000fe20003c00000 */
[----:B------:R-:W-:Y:S01]  /*19090*/  VOTE.ANY R22, PT, P6 ;  /* 0x0000000000167806 */ /* 0x000fe200030e0100 */
[----:B------:R-:W-:Y:S06]  /*190a0*/  ENDCOLLECTIVE ;  /* 0x000000000000791b */ /* 0x000fec0003800000 */
.L_x_56:
[----:B------:R-:W-:Y:S01]  /*190b0*/  PLOP3.LUT P6, PT, P0, PT, PT, 0x8, 0x0 ;  /* 0x000000000000781c */ /* 0x000fe200007ce170 */
[----:B------:R-:W-:Y:S02]  /*190c0*/  IMAD.MOV.U32 R15, RZ, RZ, R22 ;  /* 0x000000ffff0f7224 */ /* 0x000fe400078e0016 */
[----:B------:R-:W-:-:S10]  /*190d0*/  IMAD.MOV.U32 R22, RZ, RZ, -0x1 ;  /* 0xffffffffff167424 */ /* 0x000fd400078e00ff */
[----:B------:R-:W-:Y:S01]  /*190e0*/  WARPSYNC.COLLECTIVE R22, `(.L_x_57) ;  /* 0x0000000016087348 */ /* 0x000fe20003c00000 */
[----:B------:R-:W-:Y:S01]  /*190f0*/  VOTE.ANY R22, PT, P6 ;  /* 0x0000000000167806 */ /* 0x000fe200030e0100 */
[----:B------:R-:W-:Y:S06]  /*19100*/  ENDCOLLECTIVE ;  /* 0x000000000000791b */ /* 0x000fec0003800000 */
.L_x_57:
[----:B------:R-:W-:Y:S01]  /*19110*/  IMAD.MOV.U32 R13, RZ, RZ, R22 ;  /* 0x000000ffff0d7224 */ /* 0x000fe200078e0016 */
[----:B------:R-:W-:Y:S06]  /*19120*/  BRA `(.L_x_58) ;  /* 0xfffffff400287947 */ /* 0x000fec000383ffff */
.L_x_59:
        /* <DEDUP_REMOVED lines=13> */
.L_x_123:


//--------------------- .text.ldpc2_BG2_split_index_fp_x2_desc_dyn_sm90 --------------------------
	.section	.text.ldpc2_BG2_split_index_fp_x2_desc_dyn_sm90,"ax",@progbits
	.sectionflags	@"SHF_BARRIERS=1"
	.align	128
        .global         ldpc2_BG2_split_index_fp_x2_desc_dyn_sm90
        .type           ldpc2_BG2_split_index_fp_x2_desc_dyn_sm90,@function
        .size           ldpc2_BG2_split_index_fp_x2_desc_dyn_sm90,(.L_x_124 - ldpc2_BG2_split_index_fp_x2_desc_dyn_sm90)
        .other          ldpc2_BG2_split_index_fp_x2_desc_dyn_sm90,@"STO_CUDA_ENTRY STV_DEFAULT"
ldpc2_BG2_split_index_fp_x2_desc_dyn_sm90:
.text.ldpc2_BG2_split_index_fp_x2_desc_dyn_sm90:
.L_x_2:
[----:B------:R-:W0:Y:S01]  /*0000*/  LDC R1, c[0x0][0x28] ;  /* 0x00000a00ff017b82 */ /* 0x000e220000000800 */
[----:B------:R-:W1:Y:S07]  /*0010*/  S2R R47, SR_TID.X ;  /* 0x00000000002f7919 */ /* 0x000e6e0000002100 */
[----:B------:R-:W2:Y:S01]  /*0020*/  LDC R26, c[0x0][0x270] ;  /* 0x00009c00ff1a7b82 */ /* 0x000ea20000000800 */
[----:B------:R-:W-:Y:S01]  /*0030*/  ULDC UR4, c[0x0][0x220] ;  /* 0x0000880000047ab9 */ /* 0x000fe20000000800 */
[----:B------:R-:W-:-:S06]  /*0040*/  ULDC.64 UR10, c[0x0][0x208] ;  /* 0x00008200000a7ab9 */ /* 0x000fcc0000000a00 */
[----:B------:R-:W3:Y:S01]  /*0050*/  LDC R32, c[0x0][RZ] ;  /* 0x00000000ff207b82 */ /* 0x000ee20000000800 */
[----:B0-----:R-:W-:-:S07]  /*0060*/  IADD3 R1, R1, -0x40, RZ ;  /* 0xffffffc001017810 */ /* 0x001fce0007ffe0ff */
[----:B------:R-:W0:Y:S01]  /*0070*/  S2UR UR6, SR_CTAID.X ;  /* 0x00000000000679c3 */ /* 0x000e220000002500 */
[----:B-1----:R-:W-:Y:S02]  /*0080*/  IMAD.SHL.U32 R0, R47, 0x8, RZ ;  /* 0x000000082f007824 */ /* 0x002fe400078e00ff */
[C---:B--2---:R-:W-:Y:S02]  /*0090*/  IMAD.SHL.U32 R27, R26.reuse, 0x2, RZ ;  /* 0x000000021a1b7824 */ /* 0x044fe400078e00ff */
[----:B------:R-:W-:-:S03]  /*00a0*/  IMAD.SHL.U32 R26, R26, 0x4, RZ ;  /* 0x000000041a1a7824 */ /* 0x000fc600078e00ff */
[----:B------:R-:W-:Y:S01]  /*00b0*/  ISETP.GE.AND P0, PT, R0, R27, PT ;  /* 0x0000001b0000720c */ /* 0x000fe20003f06270 */
[----:B0-----:R-:W-:-:S04]  /*00c0*/  USHF.L.U32 UR6, UR6, 0x1, URZ ;  /* 0x0000000106067899 */ /* 0x001fc8000800063f */
[----:B------:R-:W-:-:S04]  /*00d0*/  UIMAD.WIDE UR8, UR6, UR4, URZ ;  /* 0x00000004060872a5 */ /* 0x000fc8000f8e023f */
[----:B------:R-:W-:Y:S02]  /*00e0*/  USHF.L.U64.HI UR9, UR8, 0x1, UR9 ;  /* 0x0000000108097899 */ /* 0x000fe40008010209 */
[----:B------:R-:W-:-:S04]  /*00f0*/  USHF.L.U32 UR8, UR8, 0x1, URZ ;  /* 0x0000000108087899 */ /* 0x000fc8000800063f */
[----:B------:R-:W-:Y:S01]  /*0100*/  UIMAD.WIDE UR4, UR4, 0x2, UR8 ;  /* 0x00000002040478a5 */ /* 0x000fe2000f8e0208 */
[----:B---3--:R-:W-:Y:S11]  /*0110*/  @P0 BRA `(.L_x_60) ;  /* 0x0000000400cc0947 */ /* 0x008ff60003800000 */
[----:B------:R-:W0:Y:S01]  /*0120*/  LDC R2, c[0x0][0x278] ;  /* 0x00009e00ff027b82 */ /* 0x000e220000000800 */
[----:B------:R-:W-:Y:S01]  /*0130*/  UIADD3 UR7, UR6, 0x1, URZ ;  /* 0x0000000106077890 */ /* 0x000fe2000fffe03f */
[----:B------:R-:W-:-:S05]  /*0140*/  IMAD.SHL.U32 R29, R47, 0x10, RZ ;  /* 0x000000102f1d7824 */ /* 0x000fca00078e00ff */
[----:B0-----:R-:W-:-:S13]  /*0150*/  ISETP.LE.AND P0, PT, R2, UR7, PT ;  /* 0x0000000702007c0c */ /* 0x001fda000bf03270 */
.L_x_62:
[----:B------:R-:W-:Y:S01]  /*0160*/  ISETP.GE.AND P1, PT, R0, R27, PT ;  /* 0x0000001b0000720c */ /* 0x000fe20003f26270 */
[----:B0-----:R-:W-:-:S04]  /*0170*/  IMAD R31, R32, 0x8, R0 ;  /* 0x00000008201f7824 */ /* 0x001fc800078e0200 */
[----:B------:R-:W-:Y:S01]  /*0180*/  IMAD R33, R32, 0x8, R31 ;  /* 0x0000000820217824 */ /* 0x000fe200078e021f */
[----:B------:R-:W-:-:S03]  /*0190*/  ISETP.GE.AND P2, PT, R31, R27, PT ;  /* 0x0000001b1f00720c */ /* 0x000fc60003f46270 */
[----:B------:R-:W-:Y:S01]  /*01a0*/  IMAD R35, R32, 0x8, R33 ;  /* 0x0000000820237824 */ /* 0x000fe200078e0221 */
[----:B------:R-:W-:-:S03]  /*01b0*/  ISETP.GE.AND P3, PT, R33, R27, PT ;  /* 0x0000001b2100720c */ /* 0x000fc60003f66270 */
[----:B------:R-:W0:Y:S01]  /*01c0*/  @!P1 LDC.64 R18, c[0x0][0x210] ;  /* 0x00008400ff129b82 */ /* 0x000e220000000a00 */
[----:B------:R-:W-:Y:S02]  /*01d0*/  ISETP.GE.AND P4, PT, R35, R27, PT ;  /* 0x0000001b2300720c */ /* 0x000fe40003f86270 */
[----:B------:R-:W-:-:S03]  /*01e0*/  @!P1 SHF.R.S32.HI R20, RZ, 0x1f, R0 ;  /* 0x0000001fff149819 */ /* 0x000fc60000011400 */
[----:B------:R-:W-:Y:S02]  /*01f0*/  @!P2 SHF.R.S32.HI R22, RZ, 0x1f, R31 ;  /* 0x0000001fff16a819 */ /* 0x000fe4000001141f */
[----:B------:R-:W1:Y:S06]  /*0200*/  @!P2 LDC.64 R24, c[0x0][0x210] ;  /* 0x00008400ff18ab82 */ /* 0x000e6c0000000a00 */
[----:B------:R-:W-:Y:S02]  /*0210*/  @!P4 SHF.R.S32.HI R28, RZ, 0x1f, R35 ;  /* 0x0000001fff1cc819 */ /* 0x000fe40000011423 */
[----:B------:R-:W2:Y:S08]  /*0220*/  @!P3 LDC.64 R36, c[0x0][0x210] ;  /* 0x00008400ff24bb82 */ /* 0x000eb00000000a00 */
[----:B------:R-:W3:Y:S01]  /*0230*/  @!P4 LDC.64 R38, c[0x0][0x210] ;  /* 0x00008400ff26cb82 */ /* 0x000ee20000000a00 */
[----:B0-----:R-:W-:-:S04]  /*0240*/  @!P1 IADD3 R18, P5, P6, R18, UR8, R0 ;  /* 0x0000000812129c10 */ /* 0x001fc8000febe000 */
[----:B------:R-:W-:Y:S02]  /*0250*/  @!P1 IADD3.X R19, R19, UR9, R20, P5, P6 ;  /* 0x0000000913139c10 */ /* 0x000fe4000afec414 */
[----:B-1----:R-:W-:Y:S02]  /*0260*/  @!P2 IADD3 R20, P5, P6, R24, UR8, R31 ;  /* 0x000000081814ac10 */ /* 0x002fe4000febe01f */
[--C-:B------:R-:W-:Y:S01]  /*0270*/  @!P3 SHF.R.S32.HI R24, RZ, 0x1f, R33.reuse ;  /* 0x0000001fff18b819 */ /* 0x100fe20000011421 */
[----:B------:R0:W5:Y:S01]  /*0280*/  @!P1 LDG.E.64 R2, desc[UR10][R18.64] ;  /* 0x0000000a12029981 */ /* 0x000162000c1e1b00 */
[----:B------:R-:W-:Y:S02]  /*0290*/  @!P2 IADD3.X R21, R25, UR9, R22, P5, P6 ;  /* 0x000000091915ac10 */ /* 0x000fe4000afec416 */
[----:B--2---:R-:W-:-:S03]  /*02a0*/  @!P3 IADD3 R22, P5, P6, R36, UR8, R33 ;  /* 0x000000082416bc10 */ /* 0x004fc6000febe021 */
[----:B------:R0:W5:Y:S01]  /*02b0*/  @!P2 LDG.E.64 R4, desc[UR10][R20.64] ;  /* 0x0000000a1404a981 */ /* 0x000162000c1e1b00 */
[----:B------:R-:W-:Y:S02]  /*02c0*/  @!P3 IADD3.X R23, R37, UR9, R24, P5, P6 ;  /* 0x000000092517bc10 */ /* 0x000fe4000afec418 */
[----:B---3--:R-:W-:-:S03]  /*02d0*/  @!P4 IADD3 R24, P5, P6, R38, UR8, R35 ;  /* 0x000000082618cc10 */ /* 0x008fc6000febe023 */
[----:B------:R0:W5:Y:S01]  /*02e0*/  @!P3 LDG.E.64 R6, desc[UR10][R22.64] ;  /* 0x0000000a1606b981 */ /* 0x000162000c1e1b00 */
[----:B------:R-:W-:-:S05]  /*02f0*/  @!P4 IADD3.X R25, R39, UR9, R28, P5, P6 ;  /* 0x000000092719cc10 */ /* 0x000fca000afec41c */
[----:B------:R0:W5:Y:S01]  /*0300*/  @!P4 LDG.E.64 R8, desc[UR10][R24.64] ;  /* 0x0000000a1808c981 */ /* 0x000162000c1e1b00 */
[----:B------:R-:W-:-:S04]  /*0310*/  IMAD R37, R32, 0x10, R29 ;  /* 0x0000001020257824 */ /* 0x000fc800078e021d */
[----:B------:R-:W-:Y:S01]  /*0320*/  IMAD R39, R32, 0x10, R37 ;  /* 0x0000001020277824 */ /* 0x000fe200078e0225 */
[----:B------:R-:W-:Y:S06]  /*0330*/  @P0 BRA `(.L_x_61) ;  /* 0x0000000000500947 */ /* 0x000fec0003800000 */
[----:B0-----:R-:W0:Y:S01]  /*0340*/  @!P2 LDC.64 R20, c[0x0][0x210] ;  /* 0x00008400ff14ab82 */ /* 0x001e220000000a00 */
[----:B------:R-:W-:Y:S02]  /*0350*/  @!P2 SHF.R.S32.HI R22, RZ, 0x1f, R31 ;  /* 0x0000001fff16a819 */ /* 0x000fe4000001141f */
[----:B------:R-:W-:-:S05]  /*0360*/  @!P4 SHF.R.S32.HI R28, RZ, 0x1f, R35 ;  /* 0x0000001fff1cc819 */ /* 0x000fca0000011423 */
[----:B------:R-:W1:Y:S08]  /*0370*/  @!P3 LDC.64 R24, c[0x0][0x210] ;  /* 0x00008400ff18bb82 */ /* 0x000e700000000a00 */
[----:B------:R-:W2:Y:S08]  /*0380*/  @!P4 LDC.64 R40, c[0x0][0x210] ;  /* 0x00008400ff28cb82 */ /* 0x000eb00000000a00 */
[----:B------:R-:W3:Y:S01]  /*0390*/  @!P1 LDC.64 R18, c[0x0][0x210] ;  /* 0x00008400ff129b82 */ /* 0x000ee20000000a00 */
[----:B0-----:R-:W-:-:S04]  /*03a0*/  @!P2 IADD3 R20, P5, P6, R20, UR4, R31 ;  /* 0x000000041414ac10 */ /* 0x001fc8000febe01f */
[----:B------:R-:W-:Y:S02]  /*03b0*/  @!P2 IADD3.X R21, R21, UR5, R22, P5, P6 ;  /* 0x000000051515ac10 */ /* 0x000fe4000afec416 */
[--C-:B-1----:R-:W-:Y:S02]  /*03c0*/  @!P3 IADD3 R22, P5, P6, R24, UR4, R33.reuse ;  /* 0x000000041816bc10 */ /* 0x102fe4000febe021 */
[----:B------:R-:W-:Y:S01]  /*03d0*/  @!P3 SHF.R.S32.HI R24, RZ, 0x1f, R33 ;  /* 0x0000001fff18b819 */ /* 0x000fe20000011421 */
[----:B------:R0:W5:Y:S03]  /*03e0*/  @!P2 LDG.E.64 R10, desc[UR10][R20.64] ;  /* 0x0000000a140aa981 */ /* 0x000166000c1e1b00 */
[----:B------:R-:W-:Y:S02]  /*03f0*/  @!P3 IADD3.X R23, R25, UR5, R24, P5, P6 ;  /* 0x000000051917bc10 */ /* 0x000fe4000afec418 */
[----:B--2---:R-:W-:-:S03]  /*0400*/  @!P4 IADD3 R24, P5, P6, R40, UR4, R35 ;  /* 0x000000042818cc10 */ /* 0x004fc6000febe023 */
[----:B------:R0:W5:Y:S01]  /*0410*/  @!P3 LDG.E.64 R12, desc[UR10][R22.64] ;  /* 0x0000000a160cb981 */ /* 0x000162000c1e1b00 */
[----:B------:R-:W-:Y:S02]  /*0420*/  @!P4 IADD3.X R25, R41, UR5, R28, P5, P6 ;  /* 0x000000052919cc10 */ /* 0x000fe4000afec41c */
[----:B---3--:R-:W-:-:S03]  /*0430*/  @!P1 IADD3 R18, P5, P6, R18, UR4, R0 ;  /* 0x0000000412129c10 */ /* 0x008fc6000febe000 */
[----:B------:R0:W5:Y:S01]  /*0440*/  @!P4 LDG.E.64 R14, desc[UR10][R24.64] ;  /* 0x0000000a180ec981 */ /* 0x000162000c1e1b00 */
[----:B------:R-:W-:-:S04]  /*0450*/  @!P1 SHF.R.S32.HI R0, RZ, 0x1f, R0 ;  /* 0x0000001fff009819 */ /* 0x000fc80000011400 */
[----:B------:R-:W-:-:S05]  /*0460*/  @!P1 IADD3.X R19, R19, UR5, R0, P5, P6 ;  /* 0x0000000513139c10 */ /* 0x000fca000afec400 */
[----:B------:R0:W5:Y:S02]  /*0470*/  @!P1 LDG.E.64 R16, desc[UR10][R18.64] ;  /* 0x0000000a12109981 */ /* 0x000164000c1e1b00 */
.L_x_61:
[----:B------:R-:W-:Y:S01]  /*0480*/  IMAD R33, R32, 0x10, R39 ;  /* 0x0000001020217824 */ /* 0x000fe200078e0227 */
[-C--:B------:R-:W-:Y:S02]  /*0490*/  ISETP.GE.AND P1, PT, R29, R26.reuse, PT ;  /* 0x0000001a1d00720c */ /* 0x080fe40003f26270 */
[-C--:B------:R-:W-:Y:S02]  /*04a0*/  ISETP.GE.AND P2, PT, R37, R26.reuse, PT ;  /* 0x0000001a2500720c */ /* 0x080fe40003f46270 */
[-C--:B------:R-:W-:Y:S02]  /*04b0*/  ISETP.GE.AND P3, PT, R39, R26.reuse, PT ;  /* 0x0000001a2700720c */ /* 0x080fe40003f66270 */
[----:B------:R-:W-:Y:S02]  /*04c0*/  ISETP.GE.AND P4, PT, R33, R26, PT ;  /* 0x0000001a2100720c */ /* 0x000fe40003f86270 */
[----:B0----5:R-:W-:-:S05]  /*04d0*/  PRMT R24, R5, 0x5410, R11 ;  /* 0x0000541005187816 */ /* 0x021fca000000000b */
[----:B------:R-:W0:Y:S01]  /*04e0*/  @!P1 S2R R19, SR_CgaCtaId ;  /* 0x0000000000139919 */ /* 0x000e220000008800 */
[----:B------:R-:W-:Y:S02]  /*04f0*/  @!P1 MOV R0, 0x400 ;  /* 0x0000040000009802 */ /* 0x000fe40000000f00 */
[----:B------:R-:W-:Y:S01]  /*0500*/  @!P2 MOV R18, 0x400 ;  /* 0x000004000012a802 */ /* 0x000fe20000000f00 */
[----:B------:R-:W1:Y:S01]  /*0510*/  @!P2 S2R R21, SR_CgaCtaId ;  /* 0x000000000015a919 */ /* 0x000e620000008800 */
[----:B------:R-:W-:Y:S02]  /*0520*/  @!P3 MOV R20, 0x400 ;  /* 0x000004000014b802 */ /* 0x000fe40000000f00 */
[----:B------:R-:W-:Y:S01]  /*0530*/  @!P4 MOV R22, 0x400 ;  /* 0x000004000016c802 */ /* 0x000fe20000000f00 */
[----:B------:R-:W2:Y:S01]  /*0540*/  @!P3 S2R R23, SR_CgaCtaId ;  /* 0x000000000017b919 */ /* 0x000ea20000008800 */
[----:B------:R-:W-:Y:S02]  /*0550*/  HMNMX2.XORSIGN R42, |R24|, 32, 32, PT ;  /* 0x50005000182a7840 */ /* 0x000fe40003840200 */
[----:B------:R-:W-:Y:S01]  /*0560*/  PRMT R24, R9, 0x5410, R15 ;  /* 0x0000541009187816 */ /* 0x000fe2000000000f */
[----:B------:R-:W3:Y:S04]  /*0570*/  @!P4 S2R R25, SR_CgaCtaId ;  /* 0x000000000019c919 */ /* 0x000ee80000008800 */
[----:B------:R-:W-:-:S02]  /*0580*/  HMNMX2.XORSIGN R54, |R24|, 32, 32, PT ;  /* 0x5000500018367840 */ /* 0x000fc40003840200 */
[----:B0-----:R-:W-:Y:S02]  /*0590*/  @!P1 PRMT R0, R19, 0x654, R0 ;  /* 0x0000065413009816 */ /* 0x001fe40000000000 */
[----:B------:R-:W-:Y:S02]  /*05a0*/  PRMT R19, R3, 0x5410, R17 ;  /* 0x0000541003137816 */ /* 0x000fe40000000011 */
[----:B-1----:R-:W-:Y:S01]  /*05b0*/  @!P2 PRMT R18, R21, 0x654, R18 ;  /* 0x000006541512a816 */ /* 0x002fe20000000012 */
[----:B------:R-:W-:Y:S01]  /*05c0*/  @!P1 IMAD.IADD R21, R0, 0x1, R29 ;  /* 0x0000000100159824 */ /* 0x000fe200078e021d */
[----:B------:R-:W-:Y:S01]  /*05d0*/  PRMT R0, R2, 0x5410, R16 ;  /* 0x0000541002007816 */ /* 0x000fe20000000010 */
[----:B------:R-:W-:Y:S01]  /*05e0*/  IMAD R29, R32, 0x10, R33 ;  /* 0x00000010201d7824 */ /* 0x000fe200078e0221 */
[----:B--2---:R-:W-:Y:S01]  /*05f0*/  @!P3 PRMT R20, R23, 0x654, R20 ;  /* 0x000006541714b816 */ /* 0x004fe20000000014 */
[----:B------:R-:W-:Y:S01]  /*0600*/  @!P2 IMAD.IADD R28, R18, 0x1, R37 ;  /* 0x00000001121ca824 */ /* 0x000fe200078e0225 */
[----:B------:R-:W-:-:S02]  /*0610*/  PRMT R18, R2, 0x7632, R16 ;  /* 0x0000763202127816 */ /* 0x000fc40000000010 */
[----:B---3--:R-:W-:Y:S01]  /*0620*/  @!P4 PRMT R22, R25, 0x654, R22 ;  /* 0x000006541916c816 */ /* 0x008fe20000000016 */
[----:B------:R-:W-:Y:S01]  /*0630*/  @!P3 IMAD.IADD R30, R20, 0x1, R39 ;  /* 0x00000001141eb824 */ /* 0x000fe200078e0227 */
[----:B------:R-:W-:Y:S02]  /*0640*/  PRMT R20, R3, 0x7632, R17 ;  /* 0x0000763203147816 */ /* 0x000fe40000000011 */
[--C-:B------:R-:W-:Y:S01]  /*0650*/  PRMT R23, R4, 0x7632, R10.reuse ;  /* 0x0000763204177816 */ /* 0x100fe2000000000a */
[----:B------:R-:W-:Y:S01]  /*0660*/  @!P4 IMAD.IADD R31, R22, 0x1, R33 ;  /* 0x00000001161fc824 */ /* 0x000fe200078e0221 */
[----:B------:R-:W-:Y:S02]  /*0670*/  PRMT R22, R4, 0x5410, R10 ;  /* 0x0000541004167816 */ /* 0x000fe4000000000a */
[----:B------:R-:W-:Y:S02]  /*0680*/  PRMT R25, R5, 0x7632, R11 ;  /* 0x0000763205197816 */ /* 0x000fe4000000000b */
[----:B------:R-:W-:-:S02]  /*0690*/  HMNMX2.XORSIGN R36, |R0|, 32, 32, PT ;  /* 0x5000500000247840 */ /* 0x000fc40003840200 */
[----:B------:R-:W-:Y:S02]  /*06a0*/  HMNMX2.XORSIGN R37, |R18|, 32, 32, PT ;  /* 0x5000500012257840 */ /* 0x000fe40003840200 */
[----:B------:R-:W-:Y:S02]  /*06b0*/  HMNMX2.XORSIGN R38, |R19|, 32, 32, PT ;  /* 0x5000500013267840 */ /* 0x000fe40003840200 */
[----:B------:R-:W-:Y:S02]  /*06c0*/  HMNMX2.XORSIGN R39, |R20|, 32, 32, PT ;  /* 0x5000500014277840 */ /* 0x000fe40003840200 */
[C-C-:B------:R-:W-:Y:S02]  /*06d0*/  PRMT R0, R6.reuse, 0x5410, R12.reuse ;  /* 0x0000541006007816 */ /* 0x140fe4000000000c */
[----:B------:R-:W-:Y:S01]  /*06e0*/  PRMT R18, R6, 0x7632, R12 ;  /* 0x0000763206127816 */ /* 0x000fe2000000000c */
[----:B------:R0:W-:Y:S01]  /*06f0*/  @!P1 STS.128 [R21], R36 ;  /* 0x0000002415009388 */ /* 0x0001e20000000c00 */
[----:B------:R-:W-:-:S02]  /*0700*/  PRMT R19, R7, 0x5410, R13 ;  /* 0x0000541007137816 */ /* 0x000fc4000000000d */
[----:B------:R-:W-:Y:S02]  /*0710*/  PRMT R20, R7, 0x7632, R13 ;  /* 0x0000763207147816 */ /* 0x000fe4000000000d */
[----:B------:R-:W-:Y:S02]  /*0720*/  HMNMX2.XORSIGN R40, |R22|, 32, 32, PT ;  /* 0x5000500016287840 */ /* 0x000fe40003840200 */
[----:B------:R-:W-:Y:S02]  /*0730*/  HMNMX2.XORSIGN R41, |R23|, 32, 32, PT ;  /* 0x5000500017297840 */ /* 0x000fe40003840200 */
[----:B------:R-:W-:Y:S02]  /*0740*/  HMNMX2.XORSIGN R43, |R25|, 32, 32, PT ;  /* 0x50005000192b7840 */ /* 0x000fe40003840200 */
[C-C-:B------:R-:W-:Y:S02]  /*0750*/  PRMT R22, R8.reuse, 0x5410, R14.reuse ;  /* 0x0000541008167816 */ /* 0x140fe4000000000e */
[----:B------:R-:W-:Y:S01]  /*0760*/  PRMT R23, R8, 0x7632, R14 ;  /* 0x0000763208177816 */ /* 0x000fe2000000000e */
[----:B------:R0:W-:Y:S01]  /*0770*/  @!P2 STS.128 [R28], R40 ;  /* 0x000000281c00a388 */ /* 0x0001e20000000c00 */
[----:B------:R-:W-:-:S02]  /*0780*/  PRMT R25, R9, 0x7632, R15 ;  /* 0x0000763209197816 */ /* 0x000fc4000000000f */
[----:B------:R-:W-:Y:S01]  /*0790*/  HMNMX2.XORSIGN R48, |R0|, 32, 32, PT ;  /* 0x5000500000307840 */ /* 0x000fe20003840200 */
[----:B------:R-:W-:Y:S01]  /*07a0*/  IMAD R0, R32, 0x8, R35 ;  /* 0x0000000820007824 */ /* 0x000fe200078e0223 */
[----:B------:R-:W-:Y:S02]  /*07b0*/  HMNMX2.XORSIGN R49, |R18|, 32, 32, PT ;  /* 0x5000500012317840 */ /* 0x000fe40003840200 */
[----:B------:R-:W-:Y:S02]  /*07c0*/  HMNMX2.XORSIGN R50, |R19|, 32, 32, PT ;  /* 0x5000500013327840 */ /* 0x000fe40003840200 */
[----:B------:R-:W-:Y:S02]  /*07d0*/  HMNMX2.XORSIGN R51, |R20|, 32, 32, PT ;  /* 0x5000500014337840 */ /* 0x000fe40003840200 */
[----:B------:R-:W-:Y:S02]  /*07e0*/  HMNMX2.XORSIGN R52, |R22|, 32, 32, PT ;  /* 0x5000500016347840 */ /* 0x000fe40003840200 */
[----:B------:R-:W-:Y:S01]  /*07f0*/  HMNMX2.XORSIGN R53, |R23|, 32, 32, PT ;  /* 0x5000500017357840 */ /* 0x000fe20003840200 */
[----:B------:R0:W-:Y:S01]  /*0800*/  @!P3 STS.128 [R30], R48 ;  /* 0x000000301e00b388 */ /* 0x0001e20000000c00 */
[----:B------:R-:W-:-:S02]  /*0810*/  HMNMX2.XORSIGN R55, |R25|, 32, 32, PT ;  /* 0x5000500019377840 */ /* 0x000fc40003840200 */
[----:B------:R-:W-:-:S03]  /*0820*/  ISETP.GE.AND P1, PT, R0, R27, PT ;  /* 0x0000001b0000720c */ /* 0x000fc60003f26270 */
[----:B------:R0:W-:Y:S10]  /*0830*/  @!P4 STS.128 [R31], R52 ;  /* 0x000000341f00c388 */ /* 0x0001f40000000c00 */
[----:B------:R-:W-:Y:S05]  /*0840*/  @!P1 BRA `(.L_x_62) ;  /* 0xfffffff800449947 */ /* 0x000fea000383ffff */
.L_x_60:
[----:B------:R-:W1:Y:S01]  /*0850*/  LDC R3, c[0x0][0x25c] ;  /* 0x00009700ff037b82 */ /* 0x000e620000000800 */
[----:B------:R-:W-:Y:S07]  /*0860*/  WARPSYNC.ALL ;  /* 0x0000000000007948 */ /* 0x000fee0003800000 */
[----:B------:R-:W-:Y:S06]  /*0870*/  BAR.SYNC 0x0 ;  /* 0x000000ff0000791d */ /* 0x000fec0000000000 */
[----:B-1----:R-:W-:-:S13]  /*0880*/  ISETP.GE.AND P0, PT, R3, 0x2b, PT ;  /* 0x0000002b0300780c */ /* 0x002fda0003f06270 */
[----:B------:R-:W-:Y:S05]  /*0890*/  @!P0 BRA `(.L_x_63) ;  /* 0x0000000000e48947 */ /* 0x000fea0003800000 */
[C---:B------:R-:W-:Y:S01]  /*08a0*/  IADD3 R2, R3.reuse, -0x2a, RZ ;  /* 0xffffffd603027810 */ /* 0x040fe20007ffe0ff */
[----:B------:R-:W-:Y:S01]  /*08b0*/  ULDC UR5, c[0x0][0x270] ;  /* 0x00009c0000057ab9 */ /* 0x000fe20000000800 */
[----:B------:R-:W-:Y:S01]  /*08c0*/  IADD3 R0, R26, 0x3, RZ ;  /* 0x000000031a007810 */ /* 0x000fe20007ffe0ff */
[----:B------:R-:W-:Y:S01]  /*08d0*/  ULEA UR5, UR5, 0x3, 0x2 ;  /* 0x0000000305057891 */ /* 0x000fe2000f8e103f */
[----:B------:R-:W-:Y:S01]  /*08e0*/  IADD3 R3, R3, -0x2b, RZ ;  /* 0xffffffd503037810 */ /* 0x000fe20007ffe0ff */
[----:B------:R-:W-:Y:S01]  /*08f0*/  UMOV UR4, URZ ;  /* 0x0000003f00047c82 */ /* 0x000fe20008000000 */
[----:B------:R-:W-:Y:S02]  /*0900*/  SHF.R.S32.HI R7, RZ, 0x1f, R0 ;  /* 0x0000001fff077819 */ /* 0x000fe40000011400 */
[----:B------:R-:W-:Y:S02]  /*0910*/  ISETP.GE.U32.AND P0, PT, R3, 0x3, PT ;  /* 0x000000030300780c */ /* 0x000fe40003f06070 */
[----:B------:R-:W-:-:S02]  /*0920*/  LEA.HI R7, R7, R0, RZ, 0x2 ;  /* 0x0000000007077211 */ /* 0x000fc400078f10ff */
[----:B------:R-:W-:Y:S02]  /*0930*/  LOP3.LUT R5, R2, 0x3, RZ, 0xc0, !PT ;  /* 0x0000000302057812 */ /* 0x000fe400078ec0ff */
[----:B------:R-:W-:Y:S02]  /*0940*/  LOP3.LUT R7, R7, 0xfffffffc, RZ, 0xc0, !PT ;  /* 0xfffffffc07077812 */ /* 0x000fe400078ec0ff */
[----:B------:R-:W-:Y:S02]  /*0950*/  ISETP.NE.AND P1, PT, R5, RZ, PT ;  /* 0x000000ff0500720c */ /* 0x000fe40003f25270 */
[----:B------:R-:W-:-:S03]  /*0960*/  IADD3 R7, -R7, UR5, RZ ;  /* 0x0000000507077c10 */ /* 0x000fc6000fffe1ff */
[----:B------:R-:W-:Y:S08]  /*0970*/  @!P0 BRA `(.L_x_64) ;  /* 0x0000000000708947 */ /* 0x000ff00003800000 */
[----:B------:R-:W1:Y:S01]  /*0980*/  S2UR UR6, SR_CgaCtaId ;  /* 0x00000000000679c3 */ /* 0x000e620000008800 */
[----:B------:R-:W-:Y:S01]  /*0990*/  IMAD R26, R47, 0xc, R26 ;  /* 0x0000000c2f1a7824 */ /* 0x000fe200078e021a */
[----:B------:R-:W-:Y:S01]  /*09a0*/  UMOV UR5, 0x400 ;  /* 0x0000040000057882 */ /* 0x000fe20000000000 */
[----:B------:R-:W-:-:S03]  /*09b0*/  IMAD.IADD R2, R2, 0x1, -R5 ;  /* 0x0000000102027824 */ /* 0x000fc600078e0a05 */
[----:B------:R-:W-:Y:S02]  /*09c0*/  IADD3 R26, -R7, 0x3, R26 ;  /* 0x00000003071a7810 */ /* 0x000fe40007ffe11a */
[----:B------:R-:W2:Y:S01]  /*09d0*/  LDC R9, c[0x0][0x240] ;  /* 0x00009000ff097b82 */ /* 0x000ea20000000800 */
[----:B-1----:R-:W-:-:S06]  /*09e0*/  UPRMT UR5, UR6, 0x654, UR5 ;  /* 0x0000065406057896 */ /* 0x002fcc0008000005 */
[----:B------:R-:W-:-:S07]  /*09f0*/  IADD3 R26, R26, UR5, RZ ;  /* 0x000000051a1a7c10 */ /* 0x000fce000fffe0ff */
.L_x_65:
        /* <DEDUP_REMOVED lines=20> */
.L_x_64:
[----:B------:R-:W-:Y:S05]  /*0b40*/  @!P1 BRA `(.L_x_63) ;  /* 0x0000000000389947 */ /* 0x000fea0003800000 */
[----:B------:R-:W1:Y:S01]  /*0b50*/  S2UR UR6, SR_CgaCtaId ;  /* 0x00000000000679c3 */ /* 0x000e620000008800 */
[----:B------:R-:W-:-:S07]  /*0b60*/  UMOV UR5, 0x400 ;  /* 0x0000040000057882 */ /* 0x000fce0000000000 */
[----:B--2---:R-:W2:Y:S01]  /*0b70*/  LDC R4, c[0x0][0x240] ;  /* 0x00009000ff047b82 */ /* 0x004ea20000000800 */
[----:B-1----:R-:W-:-:S06]  /*0b80*/  UPRMT UR5, UR6, 0x654, UR5 ;  /* 0x0000065406057896 */ /* 0x002fcc0008000005 */
[----:B------:R-:W-:-:S07]  /*0b90*/  IADD3 R0, R0, UR5, -R7 ;  /* 0x0000000500007c10 */ /* 0x000fce000fffe807 */
.L_x_66:
[----:B--2---:R-:W-:Y:S01]  /*0ba0*/  IMAD R3, R4, UR4, R47 ;  /* 0x0000000404037c24 */ /* 0x004fe2000f8e022f */
[----:B------:R-:W-:Y:S01]  /*0bb0*/  IADD3 R5, R5, -0x1, RZ ;  /* 0xffffffff05057810 */ /* 0x000fe20007ffe0ff */
[----:B------:R-:W-:Y:S02]  /*0bc0*/  UIADD3 UR4, UR4, 0x1, URZ ;  /* 0x0000000104047890 */ /* 0x000fe4000fffe03f */
[----:B-1----:R-:W-:Y:S01]  /*0bd0*/  IMAD R2, R3, 0xc, R0 ;  /* 0x0000000c03027824 */ /* 0x002fe200078e0200 */
[----:B------:R-:W-:-:S04]  /*0be0*/  ISETP.NE.AND P0, PT, R5, RZ, PT ;  /* 0x000000ff0500720c */ /* 0x000fc80003f05270 */
[----:B------:R1:W-:Y:S04]  /*0bf0*/  STS [R2], RZ ;  /* 0x000000ff02007388 */ /* 0x0003e80000000800 */
[----:B------:R1:W-:Y:S04]  /*0c00*/  STS [R2+0x4], RZ ;  /* 0x000004ff02007388 */ /* 0x0003e80000000800 */
[----:B------:R1:W-:Y:S01]  /*0c10*/  STS [R2+0x8], RZ ;  /* 0x000008ff02007388 */ /* 0x0003e20000000800 */
[----:B------:R-:W-:Y:S05]  /*0c20*/  @P0 BRA `(.L_x_66) ;  /* 0xfffffffc00dc0947 */ /* 0x000fea000383ffff */
.L_x_63:
[----:B------:R-:W3:Y:S02]  /*0c30*/  LDC R0, c[0x0][0x228] ;  /* 0x00008a00ff007b82 */ /* 0x000ee40000000800 */
[----:B---3--:R-:W-:-:S13]  /*0c40*/  ISETP.GE.AND P0, PT, R0, 0x1, PT ;  /* 0x000000010000780c */ /* 0x008fda0003f06270 */
[----:B------:R-:W-:Y:S05]  /*0c50*/  @!P0 BRA `(.L_x_67) ;  /* 0x00000108004c8947 */ /* 0x000fea0003800000 */
[----:B------:R3:W-:Y:S01]  /*0c60*/  STL [R1+0x1c], RZ ;  /* 0x00001cff01007387 */ /* 0x0007e20000100800 */
[----:B------:R-:W-:Y:S01]  /*0c70*/  ULDC UR4, c[0x0][0x240] ;  /* 0x0000900000047ab9 */ /* 0x000fe20000000800 */
[----:B------:R-:W-:Y:S02]  /*0c80*/  CS2R R130, SRZ ;  /* 0x0000000000827805 */ /* 0x000fe4000001ff00 */
[----:B------:R-:W-:Y:S01]  /*0c90*/  CS2R R106, SRZ ;  /* 0x00000000006a7805 */ /* 0x000fe2000001ff00 */
[----:B------:R3:W-:Y:S01]  /*0ca0*/  STL [R1+0x18], RZ ;  /* 0x000018ff01007387 */ /* 0x0007e20000100800 */
[----:B------:R-:W-:Y:S01]  /*0cb0*/  IMAD.MOV.U32 R46, RZ, RZ, RZ ;  /* 0x000000ffff2e7224 */ /* 0x000fe200078e00ff */
[----:B------:R-:W-:Y:S02]  /*0cc0*/  CS2R R44, SRZ ;  /* 0x00000000002c7805 */ /* 0x000fe4000001ff00 */
[----:B------:R-:W-:Y:S01]  /*0cd0*/  CS2R R104, SRZ ;  /* 0x0000000000687805 */ /* 0x000fe2000001ff00 */
[----:B------:R3:W-:Y:S01]  /*0ce0*/  STL [R1+0x34], RZ ;  /* 0x000034ff01007387 */ /* 0x0007e20000100800 */
[----:B0-----:R-:W-:-:S02]  /*0cf0*/  CS2R R42, SRZ ;  /* 0x00000000002a7805 */ /* 0x001fc4000001ff00 */
        /* <DEDUP_REMOVED lines=44> */
[----:B------:R-:W-:Y:S02]  /*0fc0*/  CS2R R84, SRZ ;  /* 0x0000000000547805 */ /* 0x000fe4000001ff00 */
[----:B------:R-:W-:Y:S02]  /*0fd0*/  CS2R R8, SRZ ;  /* 0x0000000000087805 */ /* 0x000fe4000001ff00 */
[----:B------:R-:W-:-:S02]  /*0fe0*/  CS2R R134, SRZ ;  /* 0x0000000000867805 */ /* 0x000fc4000001ff00 */
[----:B--2---:R-:W-:Y:S02]  /*0ff0*/  CS2R R6, SRZ ;  /* 0x0000000000067805 */ /* 0x004fe4000001ff00 */
[----:B------:R-:W-:Y:S02]  /*1000*/  CS2R R4, SRZ ;  /* 0x0000000000047805 */ /* 0x000fe4000001ff00 */
[----:B------:R-:W-:Y:S02]  /*1010*/  CS2R R80, SRZ ;  /* 0x0000000000507805 */ /* 0x000fe4000001ff00 */
[----:B------:R-:W-:Y:S02]  /*1020*/  CS2R R132, SRZ ;  /* 0x0000000000847805 */ /* 0x000fe4000001ff00 */
[----:B-1----:R-:W-:Y:S02]  /*1030*/  CS2R R2, SRZ ;  /* 0x0000000000027805 */ /* 0x002fe4000001ff00 */
[----:B------:R-:W-:-:S02]  /*1040*/  CS2R R118, SRZ ;  /* 0x0000000000767805 */ /* 0x000fc4000001ff00 */
[----:B------:R-:W-:Y:S02]  /*1050*/  CS2R R78, SRZ ;  /* 0x00000000004e7805 */ /* 0x000fe4000001ff00 */
[----:B------:R-:W-:Y:S01]  /*1060*/  CS2R R76, SRZ ;  /* 0x00000000004c7805 */ /* 0x000fe2000001ff00 */
[----:B------:R-:W-:Y:S01]  /*1070*/  IMAD.MOV.U32 R75, RZ, RZ, RZ ;  /* 0x000000ffff4b7224 */ /* 0x000fe200078e00ff */
[----:B------:R-:W-:Y:S01]  /*1080*/  CS2R R114, SRZ ;  /* 0x0000000000727805 */ /* 0x000fe2000001ff00 */
[----:B------:R-:W-:Y:S01]  /*1090*/  IMAD.MOV.U32 R0, RZ, RZ, RZ ;  /* 0x000000ffff007224 */ /* 0x000fe200078e00ff */
[----:B------:R-:W-:Y:S02]  /*10a0*/  CS2R R116, SRZ ;  /* 0x0000000000747805 */ /* 0x000fe4000001ff00 */
[----:B------:R-:W-:Y:S02]  /*10b0*/  CS2R R108, SRZ ;  /* 0x00000000006c7805 */ /* 0x000fe4000001ff00 */
[----:B------:R-:W-:Y:S01]  /*10c0*/  CS2R R110, SRZ ;  /* 0x00000000006e7805 */ /* 0x000fe2000001ff00 */
[----:B------:R-:W-:Y:S01]  /*10d0*/  IMAD.MOV.U32 R112, RZ, RZ, RZ ;  /* 0x000000ffff707224 */ /* 0x000fe200078e00ff */
[----:B------:R-:W-:-:S02]  /*10e0*/  CS2R R48, SRZ ;  /* 0x0000000000307805 */ /* 0x000fc4000001ff00 */
[----:B------:R-:W-:Y:S01]  /*10f0*/  IADD3 R50, R47, UR4, RZ ;  /* 0x000000042f327c10 */ /* 0x000fe2000fffe0ff */
[----:B---3--:R-:W-:-:S06]  /*1100*/  UMOV UR4, URZ ;  /* 0x0000003f00047c82 */ /* 0x008fcc0008000000 */
.L_x_82:
[----:B0-----:R-:W0:Y:S01]  /*1110*/  LDC R147, c[0x0][0x280] ;  /* 0x0000a000ff937b82 */ /* 0x001e220000000800 */
[----:B------:R-:W-:Y:S01]  /*1120*/  ULDC.U16 UR7, c[0x0][0x240] ;  /* 0x0000900000077ab9 */ /* 0x000fe20000000400 */
[----:B------:R-:W-:Y:S01]  /*1130*/  UMOV UR5, 0x400 ;  /* 0x0000040000057882 */ /* 0x000fe20000000000 */
[----:B------:R-:W-:Y:S01]  /*1140*/  UMOV UR8, 0x4 ;  /* 0x0000000400087882 */ /* 0x000fe20000000000 */
[----:B------:R-:W-:Y:S01]  /*1150*/  UMOV UR9, 0x4000000 ;  /* 0x0400000000097882 */ /* 0x000fe20000000000 */
[----:B------:R-:W-:Y:S01]  /*1160*/  LOP3.LUT R158, R112, 0xffff, RZ, 0xc0, !PT ;  /* 0x0000ffff709e7812 */ /* 0x000fe200078ec0ff */
[----:B------:R-:W-:Y:S01]  /*1170*/  IMAD.MOV.U32 R165, RZ, RZ, 0x28a028a ;  /* 0x028a028affa57424 */ /* 0x000fe200078e00ff */
[----:B------:R-:W-:Y:S01]  /*1180*/  LOP3.LUT R154, R49, 0x80008000, RZ, 0xfc, !PT ;  /* 0x80008000319a7812 */ /* 0x000fe200078efcff */
[----:B-1----:R-:W1:Y:S01]  /*1190*/  LDC R143, c[0x0][0x298] ;  /* 0x0000a600ff8f7b82 */ /* 0x002e620000000800 */
[----:B------:R-:W-:Y:S01]  /*11a0*/  SHF.R.U32.HI R112, RZ, 0x10, R112 ;  /* 0x00000010ff707819 */ /* 0x000fe20000011670 */
[----:B------:R-:W-:Y:S01]  /*11b0*/  IMAD.MOV.U32 R164, RZ, RZ, 0x1 ;  /* 0x00000001ffa47424 */ /* 0x000fe200078e00ff */
                                                                                                /* 0x0000009a319b7241 */
                                                                                                /* 0x000fe2000000009e */
[----:B-----5:R-:W-:Y:S01]  /*11d0*/  STL [R1+0x38], R0 ;  /* 0x0000380001007387 */ /* 0x020fe20000100800 */
                                                                                                /* 0x0000009a31997241 */
                                                                                                /* 0x000fc4000000809e */
[----:B------:R-:W-:Y:S01]  /*11f0*/  LOP3.LUT R157, R48, 0x80008000, RZ, 0xfc, !PT ;  /* 0x80008000309d7812 */ /* 0x000fe200078efcff */
[----:B------:R-:W2:Y:S01]  /*1200*/  LDC R152, c[0x0][0x28c] ;  /* 0x0000a300ff987b82 */ /* 0x000ea20000000800 */
                                                                                                /* 0x0000009a31a07241 */
                                                                                                /* 0x000fce000001009e */
[----:B------:R-:W3:Y:S01]  /*1220*/  S2UR UR6, SR_CgaCtaId ;  /* 0x00000000000679c3 */ /* 0x000ee20000008800 */
[----:B0-----:R-:W-:-:S07]  /*1230*/  HSET2.BF.GE.AND R147, R47.H0_H0, R147, PT ;  /* 0x000000932f937233 */ /* 0x001fce0003806880 */
[----:B------:R-:W0:Y:S01]  /*1240*/  LDC R144, c[0x0][0x2a4] ;  /* 0x0000a900ff907b82 */ /* 0x000e220000000800 */
[----:B-1----:R-:W-:Y:S01]  /*1250*/  HSET2.BF.GE.AND R143, R47.H0_H0, R143, PT ;  /* 0x0000008f2f8f7233 */ /* 0x002fe20003806880 */
[----:B------:R-:W-:Y:S01]  /*1260*/  HFMA2 R147, -R147, UR7.H0_H0, R50.H0_H0 ;  /* 0x2000000793937c31 */ /* 0x000fe20008040132 */
                                                                                                /* 0x0000009d30a27241 */
                                                                                                /* 0x000fca0000008070 */
[----:B------:R-:W1:Y:S01]  /*1280*/  LDC R148, c[0x0][0x284] ;  /* 0x0000a100ff947b82 */ /* 0x000e620000000800 */
[----:B--2---:R-:W-:Y:S01]  /*1290*/  HSET2.BF.GE.AND R152, R47.H0_H0, R152, PT ;  /* 0x000000982f987233 */ /* 0x004fe20003806880 */
[----:B------:R-:W-:Y:S01]  /*12a0*/  HFMA2 R146, -R143, UR7.H0_H0, R50.H0_H0 ;  /* 0x200000078f927c31 */ /* 0x000fe20008040132 */
                                                                                                /* 0x0000009a319e7241 */
                                                                                                /* 0x000fca000001809e */
[----:B------:R-:W2:Y:S01]  /*12c0*/  LDC R142, c[0x0][0x288] ;  /* 0x0000a200ff8e7b82 */ /* 0x000ea20000000800 */
[----:B---3--:R-:W-:Y:S01]  /*12d0*/  UPRMT UR5, UR6, 0x654, UR5 ;  /* 0x0000065406057896 */ /* 0x008fe20008000005 */
[----:B------:R-:W-:Y:S01]  /*12e0*/  HFMA2 R152, -R152, UR7.H0_H0, R50.H0_H0 ;  /* 0x2000000798987c31 */ /* 0x000fe20008040132 */
                                                                                                /* 0x0000009d309a7241 */
                                                                                                /* 0x000fe20000000070 */
[----:B------:R-:W-:Y:S01]  /*1300*/  ULDC UR6, c[0x0][0x25c] ;  /* 0x0000970000067ab9 */ /* 0x000fe20000000800 */
                                                                                                /* 0x0000009d30a17241 */
                                                                                                /* 0x000fc60000010070 */
[----:B------:R-:W3:Y:S01]  /*1320*/  LDC.64 R82, c[0x0][0x290] ;  /* 0x0000a400ff527b82 */ /* 0x000ee20000000a00 */
[----:B0-----:R-:W-:-:S07]  /*1330*/  HSET2.BF.GE.AND R144, R47.H0_H0, R144, PT ;  /* 0x000000902f907233 */ /* 0x001fce0003806880 */
[----:B------:R-:W0:Y:S01]  /*1340*/  LDC R151, c[0x0][0x29c] ;  /* 0x0000a700ff977b82 */ /* 0x000e220000000800 */
[----:B-1----:R-:W-:Y:S02]  /*1350*/  IDP.2A.LO.S16.S8 R143, R147, UR8, R148 ;  /* 0x00000008938f7c26 */ /* 0x002fe40008001694 */
[----:B------:R-:W-:Y:S01]  /*1360*/  HFMA2 R144, -R144, UR7.H0_H0, R50.H0_H0 ;  /* 0x2000000790907c31 */ /* 0x000fe20008040132 */
                                                                                                /* 0x0000009d309d7241 */
                                                                                                /* 0x000fc80000018070 */
[----:B------:R-:W1:Y:S01]  /*1380*/  LDC R149, c[0x0][0x2a0] ;  /* 0x0000a800ff957b82 */ /* 0x000e620000000800 */
[----:B--2---:R-:W-:-:S07]  /*1390*/  IDP.2A.HI.S16.S8 R142, R147, UR9, R142 ;  /* 0x00000009938e7c26 */ /* 0x004fce000800368e */
[----:B------:R-:W2:Y:S01]  /*13a0*/  LDC R145, c[0x0][0x2a8] ;  /* 0x0000aa00ff917b82 */ /* 0x000ea20000000800 */
[C---:B---3--:R-:W-:Y:S01]  /*13b0*/  IDP.2A.LO.S16.S8 R82, R152.reuse, UR8, R82 ;  /* 0x0000000898527c26 */ /* 0x048fe20008001652 */
[----:B------:R-:W-:Y:S01]  /*13c0*/  LDS R147, [R143+UR5] ;  /* 0x000000058f937984 */ /* 0x000fe20008000800 */
[----:B------:R-:W-:-:S05]  /*13d0*/  IDP.2A.HI.S16.S8 R152, R152, UR9, R83 ;  /* 0x0000000998987c26 */ /* 0x000fca0008003653 */
[----:B------:R-:W3:Y:S01]  /*13e0*/  LDC R113, c[0x0][0x2ac] ;  /* 0x0000ab00ff717b82 */ /* 0x000ee20000000800 */
[----:B------:R-:W4:Y:S01]  /*13f0*/  LDS R148, [R142+UR5] ;  /* 0x000000058e947984 */ /* 0x000f220008000800 */
[----:B0-----:R-:W-:Y:S01]  /*1400*/  IDP.2A.LO.S16.S8 R151, R146, UR8, R151 ;  /* 0x0000000892977c26 */ /* 0x001fe20008001697 */
[----:B------:R-:W-:Y:S01]  /*1410*/  UIADD3 UR4, UR4, 0x1, URZ ;  /* 0x0000000104047890 */ /* 0x000fe2000fffe03f */
[----:B------:R-:W-:-:S03]  /*1420*/  ULDC UR12, c[0x0][0x228] ;  /* 0x00008a00000c7ab9 */ /* 0x000fc60000000800 */
[----:B------:R-:W-:Y:S01]  /*1430*/  LDS R156, [R151+UR5] ;  /* 0x00000005979c7984 */ /* 0x000fe20008000800 */
[----:B-1----:R-:W-:-:S05]  /*1440*/  IDP.2A.HI.S16.S8 R149, R146, UR9, R149 ;  /* 0x0000000992957c26 */ /* 0x002fca0008003695 */
[----:B------:R-:W0:Y:S01]  /*1450*/  LDS R159, [R149+UR5] ;  /* 0x00000005959f7984 */ /* 0x000e220008000800 */
[----:B--2---:R-:W-:-:S05]  /*1460*/  IDP.2A.LO.S16.S8 R150, R144, UR8, R145 ;  /* 0x0000000890967c26 */ /* 0x004fca0008001691 */
[----:B------:R-:W-:Y:S01]  /*1470*/  LDS R145, [R150+UR5] ;  /* 0x0000000596917984 */ /* 0x000fe20008000800 */
[----:B---3--:R-:W-:-:S03]  /*1480*/  IDP.2A.HI.S16.S8 R83, R144, UR9, R113 ;  /* 0x0000000990537c26 */ /* 0x008fc60008003671 */
[----:B------:R-:W-:Y:S04]  /*1490*/  LDS R144, [R82+UR5] ;  /* 0x0000000552907984 */ /* 0x000fe80008000800 */
[----:B------:R-:W1:Y:S04]  /*14a0*/  LDS R113, [R152+UR5] ;  /* 0x0000000598717984 */ /* 0x000e680008000800 */
[----:B------:R-:W2:Y:S01]  /*14b0*/  LDS R146, [R83+UR5] ;  /* 0x0000000553927984 */ /* 0x000ea20008000800 */
[C-C-:B----4-:R-:W-:Y:S02]  /*14c0*/  PRMT R163, R147.reuse, 0x5410, R148.reuse ;  /* 0x0000541093a37816 */ /* 0x150fe40000000094 */
[----:B------:R-:W-:-:S04]  /*14d0*/  PRMT R147, R147, 0x7632, R148 ;  /* 0x0000763293937816 */ /* 0x000fc80000000094 */
[----:B------:R-:W-:Y:S02]  /*14e0*/  HFMA2.MMA R155, R163, 1, 1, -R155 ;  /* 0x3c003c00a39b7835 */ /* 0x000fe4000010009b */
[----:B------:R-:W-:Y:S01]  /*14f0*/  HFMA2.MMA R154, R147, 1, 1, -R154 ;  /* 0x3c003c00939a7835 */ /* 0x000fe2000010009a */
[----:B0-----:R-:W-:-:S06]  /*1500*/  PRMT R49, R156, 0x7632, R159 ;  /* 0x000076329c317816 */ /* 0x001fcc000000009f */
[----:B------:R-:W-:-:S03]  /*1510*/  HFMA2.MMA R161, R49, 1, 1, -R161 ;  /* 0x3c003c0031a17835 */ /* 0x000fc600001000a1 */
[----:B------:R-:W-:Y:S01]  /*1520*/  IMAD.MOV.U32 R49, RZ, RZ, R154 ;  /* 0x000000ffff317224 */ /* 0x000fe200078e009a */
[C-C-:B-1----:R-:W-:Y:S02]  /*1530*/  PRMT R148, R144.reuse, 0x5410, R113.reuse ;  /* 0x0000541090947816 */ /* 0x142fe40000000071 */
[----:B------:R-:W-:Y:S02]  /*1540*/  PRMT R144, R144, 0x7632, R113 ;  /* 0x0000763290907816 */ /* 0x000fe40000000071 */
[----:B------:R-:W-:Y:S01]  /*1550*/  PRMT R113, R156, 0x5410, R159 ;  /* 0x000054109c717816 */ /* 0x000fe2000000009f */
[----:B------:R-:W-:Y:S01]  /*1560*/  HADD2 R153, R148, -R153 ;  /* 0x8000009994997230 */ /* 0x000fe20000000000 */
[C-C-:B--2---:R-:W-:Y:S01]  /*1570*/  PRMT R112, R145.reuse, 0x5410, R146.reuse ;  /* 0x0000541091707816 */ /* 0x144fe20000000092 */
[----:B------:R-:W-:Y:S01]  /*1580*/  HADD2 R162, R144, -R162 ;  /* 0x800000a290a27230 */ /* 0x000fe20000000000 */
[----:B------:R-:W-:Y:S01]  /*1590*/  PRMT R48, R145, 0x7632, R146 ;  /* 0x0000763291307816 */ /* 0x000fe20000000092 */
[----:B------:R-:W-:Y:S01]  /*15a0*/  IMAD.MOV.U32 R156, RZ, RZ, R161 ;  /* 0x000000ffff9c7224 */ /* 0x000fe200078e00a1 */
[----:B------:R-:W-:Y:S01]  /*15b0*/  HFMA2.MMA R160, R113, 1, 1, -R160 ;  /* 0x3c003c0071a07835 */ /* 0x000fe200001000a0 */
[----:B------:R-:W-:-:S02]  /*15c0*/  IMAD.MOV.U32 R113, RZ, RZ, R155 ;  /* 0x000000ffff717224 */ /* 0x000fc400078e009b */
[----:B------:R-:W-:Y:S02]  /*15d0*/  HADD2 R158, R112, -R158 ;  /* 0x8000009e709e7230 */ /* 0x000fe40000000000 */
[----:B------:R-:W-:Y:S02]  /*15e0*/  IMAD.MOV.U32 R144, RZ, RZ, R153 ;  /* 0x000000ffff907224 */ /* 0x000fe400078e0099 */
[----:B------:R-:W-:-:S03]  /*15f0*/  HADD2 R157, R48, -R157 ;  /* 0x8000009d309d7230 */ /* 0x000fc60000000000 */
                                                                                                /* 0x0000009071917242 */
                                                                                                /* 0x000fe400000017ff */
                                                                                                /* 0x0000009071707241 */
                                                                                                /* 0x000fe200000003ff */
[----:B------:R-:W-:Y:S01]  /*1620*/  IMAD.MOV.U32 R146, RZ, RZ, R160 ;  /* 0x000000ffff927224 */ /* 0x000fe200078e00a0 */
                                                                                                /* 0x0000009071907241 */
                                                                                                /* 0x000fe20000001091 */
[----:B------:R-:W-:-:S05]  /*1640*/  IMAD.MOV.U32 R113, RZ, RZ, R158 ;  /* 0x000000ffff717224 */ /* 0x000fca00078e009e */
                                                                                                /* 0x0000007192917242 */
                                                                                                /* 0x000fe40000109791 */
                                                                                                /* 0x0000007192937241 */
                                                                                                /* 0x000fe400000003ff */
                                                                                                /* 0x0000007192717241 */
                                                                                                /* 0x000fe20000009091 */
[----:B------:R-:W-:Y:S02]  /*1680*/  IMAD.MOV.U32 R146, RZ, RZ, R162 ;  /* 0x000000ffff927224 */ /* 0x000fe400078e00a2 */
[----:B------:R-:W-:-:S03]  /*1690*/  IMAD R112, R147, 0x10, R112 ;  /* 0x0000001093707824 */ /* 0x000fc600078e0270 */
                                                                                                /* 0x0000009231947242 */
                                                                                                /* 0x000fe400000017ff */
                                                                                                /* 0x0000009231307241 */
                                                                                                /* 0x000fe400000003ff */
                                                                                                /* 0x0000009231937241 */
                                                                                                /* 0x000fe20000001094 */
[----:B------:R-:W-:Y:S01]  /*16d0*/  IMAD.MOV.U32 R49, RZ, RZ, R157 ;  /* 0x000000ffff317224 */ /* 0x000fe200078e009d */
[----:B------:R-:W0:Y:S04]  /*16e0*/  POPC R146, R112 ;  /* 0x0000007000927309 */ /* 0x000e280000000000 */
                                                                                                /* 0x000000319c947242 */
                                                                                                /* 0x000fc40000109794 */
                                                                                                /* 0x000000319c9f7241 */
                                                                                                /* 0x000fe400000003ff */
                                                                                                /* 0x000000319c317241 */
                                                                                                /* 0x000fe40000009094 */
                                                                                                /* 0x00000071909c7242 */
                                                                                                /* 0x000fe200000017ff */
[----:B------:R-:W-:-:S03]  /*1730*/  IMAD R48, R159, 0x10, R48 ;  /* 0x000000109f307824 */ /* 0x000fc600078e0230 */
                                                                                                /* 0x0000007190907241 */
                                                                                                /* 0x000fe4000000109c */
                                                                                                /* 0x0000003193717242 */
                                                                                                /* 0x000fe400000017ff */
[----:B0-----:R-:W-:Y:S02]  /*1760*/  LOP3.LUT R146, R146, 0x1, RZ, 0xc0, !PT ;  /* 0x0000000192927812 */ /* 0x001fe400078ec0ff */
                                                                                                /* 0x0000003193317241 */
                                                                                                /* 0x000fe40000001071 */
                                                                                                /* 0x200000ff94947241 */
                                                                                                /* 0x000fe40000001071 */
[----:B------:R-:W0:Y:S01]  /*1790*/  LDC R113, c[0x0][0x230] ;  /* 0x00008c00ff717b82 */ /* 0x000e220000000800 */
                                                                                                /* 0x200000ff91917241 */
                                                                                                /* 0x000fc4000000109c */
[----:B------:R-:W-:Y:S01]  /*17b0*/  ISETP.NE.U32.AND P0, PT, R146, 0x1, PT ;  /* 0x000000019200780c */ /* 0x000fe20003f05070 */
[----:B------:R-:W-:Y:S01]  /*17c0*/  IMAD.SHL.U32 R148, R148, 0x2, RZ ;  /* 0x0000000294947824 */ /* 0x000fe200078e00ff */
[----:B------:R-:W1:Y:S01]  /*17d0*/  POPC R146, R48 ;  /* 0x0000003000927309 */ /* 0x000e620000000000 */
[----:B------:R-:W-:Y:S01]  /*17e0*/  IMAD.SHL.U32 R145, R145, 0x2, RZ ;  /* 0x0000000291917824 */ /* 0x000fe200078e00ff */
[----:B------:R-:W-:Y:S02]  /*17f0*/  SEL R147, R165, 0xa820a820, !P0 ;  /* 0xa820a820a5937807 */ /* 0x000fe40004000000 */
[----:B------:R-:W-:Y:S02]  /*1800*/  LOP3.LUT R148, R148, 0x1e, RZ, 0xc0, !PT ;  /* 0x0000001e94947812 */ /* 0x000fe400078ec0ff */
[----:B------:R-:W-:Y:S02]  /*1810*/  LOP3.LUT R145, R145, 0x1e, RZ, 0xc0, !PT ;  /* 0x0000001e91917812 */ /* 0x000fe400078ec0ff */
                                                                                                /* 0x4040009393707241 */
                                                                                                /* 0x000fc40000000070 */
        /* <DEDUP_REMOVED lines=9> */
                                                                                                /* 0x4040003131927241 */
                                                                                                /* 0x000fe40000000030 */
[----:B------:R-:W-:Y:S02]  /*18d0*/  HMNMX2 R49, |R145|, 65504, 65504, PT ;  /* 0x7bff7bff91317840 */ /* 0x000fe40003800200 */
[----:B------:R-:W-:Y:S02]  /*18e0*/  HMNMX2 R48, |R144|, 65504, 65504, PT ;  /* 0x7bff7bff90307840 */ /* 0x000fe40003800200 */
[----:B------:R-:W-:-:S02]  /*18f0*/  SHF.L.U32 R145, R164, R148, RZ ;  /* 0x00000094a4917219 */ /* 0x000fc400000006ff */
[----:B------:R-:W-:Y:S02]  /*1900*/  LOP3.LUT R159, R49, 0x80008000, RZ, 0xfc, !PT ;  /* 0x80008000319f7812 */ /* 0x000fe400078efcff */
[----:B------:R-:W-:Y:S02]  /*1910*/  LOP3.LUT R145, R145, R146, RZ, 0xfc, !PT ;  /* 0x0000009291917212 */ /* 0x000fe400078efcff */
[----:B------:R-:W-:Y:S02]  /*1920*/  LOP3.LUT R156, R48, 0x80008000, RZ, 0xfc, !PT ;  /* 0x80008000309c7812 */ /* 0x000fe400078efcff */
                                                                                                /* 0x0000009f31927241 */
                                                                                                /* 0x000fe40000000070 */
                                                                                                /* 0x0000009c30907241 */
                                                                                                /* 0x000fc60000000091 */
[----:B------:R-:W-:-:S03]  /*1950*/  HADD2 R155, R155, R146 ;  /* 0x000000929b9b7230 */ /* 0x000fc60000000000 */
[----:B------:R-:W-:-:S10]  /*1960*/  HFMA2.MMA R154, R154, 1, 1, R144 ;  /* 0x3c003c009a9a7835 */ /* 0x000fd40000000090 */
[C-C-:B------:R-:W-:Y:S02]  /*1970*/  PRMT R144, R155.reuse, 0x5410, R154.reuse ;  /* 0x000054109b907816 */ /* 0x140fe4000000009a */
[----:B------:R-:W-:Y:S02]  /*1980*/  PRMT R154, R155, 0x7632, R154 ;  /* 0x000076329b9a7816 */ /* 0x000fe4000000009a */
                                                                                                /* 0x0000009c309b7241 */
                                                                                                /* 0x000fe20000010091 */
[----:B------:R0:W-:Y:S04]  /*19a0*/  STS [R143+UR5], R144 ;  /* 0x000000908f007988 */ /* 0x0001e80008000805 */
[----:B------:R1:W-:Y:S01]  /*19b0*/  STS [R142+UR5], R154 ;  /* 0x0000009a8e007988 */ /* 0x0003e20008000805 */
[----:B------:R-:W-:Y:S01]  /*19c0*/  HFMA2.MMA R155, R161, 1, 1, R155 ;  /* 0x3c003c00a19b7835 */ /* 0x000fe2000000009b */
[----:B0-----:R-:W-:-:S02]  /*19d0*/  SHF.R.U32.HI R143, RZ, 0x15, R119 ;  /* 0x00000015ff8f7819 */ /* 0x001fc40000011677 */
                                                                                                /* 0x0000009c308e7241 */
                                                                                                /* 0x002fe40000008091 */
                                                                                                /* 0x0000009f319a7241 */
                                                                                                /* 0x000fe40000008070 */
                                                                                                /* 0x0000009c309c7241 */
                                                                                                /* 0x000fe40000018091 */
[----:B------:R-:W-:Y:S01]  /*1a10*/  HFMA2.MMA R142, R162, 1, 1, R142 ;  /* 0x3c003c00a28e7835 */ /* 0x000fe2000000008e */
[----:B------:R-:W-:Y:S01]  /*1a20*/  HADD2 R153, R153, R154 ;  /* 0x0000009a99997230 */ /* 0x000fe20000000000 */
                                                                                                /* 0x0000009f319a7241 */
                                                                                                /* 0x000fe20000010070 */
[----:B------:R-:W0:Y:S01]  /*1a40*/  LDC R162, c[0x0][0x2e0] ;  /* 0x0000b800ffa27b82 */ /* 0x000e220000000800 */
                                                                                                /* 0x0000009f319f7241 */
                                                                                                /* 0x000fe20000018070 */
[----:B------:R-:W-:Y:S01]  /*1a60*/  HFMA2.MMA R156, R157, 1, 1, R156 ;  /* 0x3c003c009d9c7835 */ /* 0x000fe2000000009c */
[----:B------:R-:W-:Y:S01]  /*1a70*/  LOP3.LUT R143, R143, 0x3e, RZ, 0xc0, !PT ;  /* 0x0000003e8f8f7812 */ /* 0x000fe200078ec0ff */
[----:B------:R-:W-:Y:S01]  /*1a80*/  HADD2 R154, R160, R154 ;  /* 0x0000009aa09a7230 */ /* 0x000fe20000000000 */
[----:B------:R-:W-:Y:S01]  /*1a90*/  LOP3.LUT R112, R112, 0xffff, RZ, 0xc0, !PT ;  /* 0x0000ffff70707812 */ /* 0x000fe200078ec0ff */
[----:B------:R-:W-:Y:S01]  /*1aa0*/  HADD2 R158, R158, R159 ;  /* 0x0000009f9e9e7230 */ /* 0x000fe20000000000 */
[C-C-:B------:R-:W-:Y:S01]  /*1ab0*/  PRMT R160, R153.reuse, 0x5410, R142.reuse ;  /* 0x0000541099a07816 */ /* 0x140fe2000000008e */
[----:B------:R-:W1:Y:S01]  /*1ac0*/  LDC R157, c[0x0][0x2d0] ;  /* 0x0000b400ff9d7b82 */ /* 0x000e620000000800 */
[----:B------:R-:W-:-:S02]  /*1ad0*/  PRMT R142, R153, 0x7632, R142 ;  /* 0x00007632998e7816 */ /* 0x000fc4000000008e */
[----:B------:R-:W-:Y:S01]  /*1ae0*/  SHF.L.U32 R146, R164, R143, RZ ;  /* 0x0000008fa4927219 */ /* 0x000fe200000006ff */
[----:B------:R2:W-:Y:S01]  /*1af0*/  STS [R82+UR5], R160 ;  /* 0x000000a052007988 */ /* 0x0005e20008000805 */
[----:B------:R-:W-:Y:S01]  /*1b00*/  IMAD.SHL.U32 R143, R119, 0x2, RZ ;  /* 0x00000002778f7824 */ /* 0x000fe200078e00ff */
[----:B------:R-:W-:Y:S02]  /*1b10*/  PRMT R112, R145, 0x1054, R112 ;  /* 0x0000105491707816 */ /* 0x000fe40000000070 */
[----:B------:R3:W-:Y:S02]  /*1b20*/  STS [R152+UR5], R142 ;  /* 0x0000008e98007988 */ /* 0x0007e40008000805 */
[----:B------:R-:W-:Y:S02]  /*1b30*/  LOP3.LUT R146, R146, 0xaaaaa, R143, 0xf8, !PT ;  /* 0x000aaaaa92927812 */ /* 0x000fe400078ef88f */
[C-C-:B--2---:R-:W-:Y:S01]  /*1b40*/  PRMT R82, R154.reuse, 0x5410, R155.reuse ;  /* 0x000054109a527816 */ /* 0x144fe2000000009b */
[----:B------:R-:W2:Y:S01]  /*1b50*/  LDC R160, c[0x0][0x2dc] ;  /* 0x0000b700ffa07b82 */ /* 0x000ea20000000800 */
[----:B------:R-:W-:-:S02]  /*1b60*/  PRMT R154, R154, 0x7632, R155 ;  /* 0x000076329a9a7816 */ /* 0x000fc4000000009b */
                                                                                                /* 0x000000936f007241 */
                                                                                                /* 0x000fe20000000092 */
[----:B------:R4:W-:Y:S01]  /*1b80*/  STS [R151+UR5], R82 ;  /* 0x0000005297007988 */ /* 0x0009e20008000805 */
                                                                                                /* 0x000000936fa37241 */
                                                                                                /* 0x000fe40000008092 */
                                                                                                /* 0x000000936f8f7241 */
                                                                                                /* 0x000fe20000010092 */
[----:B---3--:R-:W3:Y:S01]  /*1bb0*/  LDC R142, c[0x0][0x2bc] ;  /* 0x0000af00ff8e7b82 */ /* 0x008ee20000000800 */
[----:B------:R-:W-:Y:S01]  /*1bc0*/  STS [R149+UR5], R154 ;  /* 0x0000009a95007988 */ /* 0x000fe20008000805 */
                                                                                                /* 0x000000936f907241 */
                                                                                                /* 0x000fe40000018092 */
                                                                                                /* 0x000000936f6f7241 */
                                                                                                /* 0x000fe40000020092 */
[----:B----4-:R-:W-:-:S02]  /*1bf0*/  PRMT R82, R158, 0x5410, R156 ;  /* 0x000054109e527816 */ /* 0x010fc4000000009c */
[----:B------:R-:W-:Y:S01]  /*1c00*/  PRMT R156, R158, 0x7632, R156 ;  /* 0x000076329e9c7816 */ /* 0x000fe2000000009c */
[----:B------:R-:W4:Y:S01]  /*1c10*/  LDC R151, c[0x0][0x2c8] ;  /* 0x0000b200ff977b82 */ /* 0x000f220000000800 */
[----:B------:R-:W-:Y:S01]  /*1c20*/  SHF.R.U32.HI R146, RZ, 0x1a, R119 ;  /* 0x0000001aff927819 */ /* 0x000fe20000011677 */
[----:B------:R5:W-:Y:S03]  /*1c30*/  STS [R150+UR5], R82 ;  /* 0x0000005296007988 */ /* 0x000be60008000805 */
[----:B------:R-:W-:Y:S01]  /*1c40*/  LOP3.LUT R146, R146, 0x3e, RZ, 0xc0, !PT ;  /* 0x0000003e92927812 */ /* 0x000fe200078ec0ff */
[----:B------:R0:W-:Y:S02]  /*1c50*/  STS [R83+UR5], R156 ;  /* 0x0000009c53007988 */ /* 0x0001e40008000805 */
[----:B------:R-:W1:Y:S01]  /*1c60*/  LDC R152, c[0x0][0x2d4] ;  /* 0x0000b500ff987b82 */ /* 0x000e620000000800 */
[----:B------:R-:W-:-:S04]  /*1c70*/  SHF.L.U32 R146, R164, R146, RZ ;  /* 0x00000092a4927219 */ /* 0x000fc800000006ff */
[----:B------:R-:W-:Y:S02]  /*1c80*/  LOP3.LUT R164, R146, 0xaaaaa, R119, 0xf8, !PT ;  /* 0x000aaaaa92a47812 */ /* 0x000fe400078ef877 */
[C---:B---3--:R-:W-:Y:S01]  /*1c90*/  HSET2.BF.GE.AND R142, R47.reuse.H0_H0, R142, PT ;  /* 0x0000008e2f8e7233 */ /* 0x048fe20003806880 */
[----:B-----5:R-:W3:Y:S01]  /*1ca0*/  LDC R150, c[0x0][0x2b0] ;  /* 0x0000ac00ff967b82 */ /* 0x020ee20000000800 */
                                                                                                /* 0x000000a56e947241 */
                                                                                                /* 0x000fe400000000a4 */
                                                                                                /* 0x000000a56e937241 */
                                                                                                /* 0x000fe200000080a4 */
[----:B------:R-:W-:Y:S01]  /*1cd0*/  HFMA2 R149, -R142, UR7.H0_H0, R50.H0_H0 ;  /* 0x200000078e957c31 */ /* 0x000fe20008040132 */
                                                                                                /* 0x000000a56e777241 */
                                                                                                /* 0x000fe400000100a4 */
                                                                                                /* 0x000000a56e927241 */
                                                                                                /* 0x000fe200000180a4 */
[----:B0-----:R-:W0:Y:S01]  /*1d00*/  LDC.64 R82, c[0x0][0x2c0] ;  /* 0x0000b000ff527b82 */ /* 0x001e220000000a00 */
[----:B----4-:R-:W-:-:S02]  /*1d10*/  HSET2.BF.GE.AND R142, R47.H0_H0, R151, PT ;  /* 0x000000972f8e7233 */ /* 0x010fc40003806880 */
                                                                                                /* 0x000000a56e6e7241 */
                                                                                                /* 0x000fc600000200a4 */
[----:B------:R-:W-:Y:S02]  /*1d30*/  HFMA2 R142, -R142, UR7.H0_H0, R50.H0_H0 ;  /* 0x200000078e8e7c31 */ /* 0x000fe40008040132 */
[----:B------:R-:W4:Y:S01]  /*1d40*/  LDC R154, c[0x0][0x2b4] ;  /* 0x0000ad00ff9a7b82 */ /* 0x000f220000000800 */
[----:B-1----:R-:W-:-:S05]  /*1d50*/  HSET2.BF.GE.AND R152, R47.H0_H0, R152, PT ;  /* 0x000000982f987233 */ /* 0x002fca0003806880 */
[----:B------:R-:W-:Y:S02]  /*1d60*/  HFMA2 R153, -R152, UR7.H0_H0, R50.H0_H0 ;  /* 0x2000000798997c31 */ /* 0x000fe40008040132 */
[----:B------:R-:W1:Y:S01]  /*1d70*/  LDC R155, c[0x0][0x2b8] ;  /* 0x0000ae00ff9b7b82 */ /* 0x000e620000000800 */
[----:B---3--:R-:W-:-:S05]  /*1d80*/  HSET2.BF.GE.AND R150, R47.H0_H0, R150, PT ;  /* 0x000000962f967233 */ /* 0x008fca0003806880 */
[----:B------:R-:W-:Y:S02]  /*1d90*/  HFMA2 R151, -R150, UR7.H0_H0, R50.H0_H0 ;  /* 0x2000000796977c31 */ /* 0x000fe40008040132 */
[----:B------:R-:W3:Y:S01]  /*1da0*/  LDC R158, c[0x0][0x2d8] ;  /* 0x0000b600ff9e7b82 */ /* 0x000ee20000000800 */
[----:B0-----:R-:W-:-:S07]  /*1db0*/  IDP.2A.LO.S16.S8 R82, R149, UR8, R82 ;  /* 0x0000000895527c26 */ /* 0x001fce0008001652 */
[----:B------:R-:W-:Y:S08]  /*1dc0*/  BAR.SYNC 0x0 ;  /* 0x000000ff0000791d */ /* 0x000ff00000000000 */
[----:B------:R-:W0:Y:S01]  /*1dd0*/  LDC R156, c[0x0][0x2cc] ;  /* 0x0000b300ff9c7b82 */ /* 0x000e220000000800 */
[----:B------:R-:W-:Y:S01]  /*1de0*/  IDP.2A.HI.S16.S8 R149, R149, UR9, R83 ;  /* 0x0000000995957c26 */ /* 0x000fe20008003653 */
[----:B------:R-:W-:Y:S01]  /*1df0*/  LDS R159, [R82+UR5] ;  /* 0x00000005529f7984 */ /* 0x000fe20008000800 */
[----:B----4-:R-:W-:-:S02]  /*1e00*/  IDP.2A.LO.S16.S8 R83, R151, UR8, R154 ;  /* 0x0000000897537c26 */ /* 0x010fc4000800169a */
[----:B-1----:R-:W-:-:S03]  /*1e10*/  IDP.2A.HI.S16.S8 R151, R151, UR9, R155 ;  /* 0x0000000997977c26 */ /* 0x002fc6000800369b */
[----:B------:R-:W1:Y:S02]  /*1e20*/  LDC R164, c[0x0][0x2e8] ;  /* 0x0000ba00ffa47b82 */ /* 0x000e640000000800 */
[----:B------:R-:W-:Y:S01]  /*1e30*/  LDS R161, [R151+UR5] ;  /* 0x0000000597a17984 */ /* 0x000fe20008000800 */
[C---:B---3--:R-:W-:Y:S02]  /*1e40*/  IDP.2A.LO.S16.S8 R152, R153.reuse, UR8, R158 ;  /* 0x0000000899987c26 */ /* 0x048fe4000800169e */
[----:B--2---:R-:W-:Y:S02]  /*1e50*/  IDP.2A.HI.S16.S8 R153, R153, UR9, R160 ;  /* 0x0000000999997c26 */ /* 0x004fe400080036a0 */
[----:B------:R-:W2:Y:S01]  /*1e60*/  LDS R160, [R83+UR5] ;  /* 0x0000000553a07984 */ /* 0x000ea20008000800 */
[----:B0-----:R-:W-:-:S03]  /*1e70*/  IDP.2A.LO.S16.S8 R150, R142, UR8, R156 ;  /* 0x000000088e967c26 */ /* 0x001fc6000800169c */
[----:B------:R-:W-:Y:S01]  /*1e80*/  LDS R158, [R152+UR5] ;  /* 0x00000005989e7984 */ /* 0x000fe20008000800 */
[----:B------:R-:W-:-:S03]  /*1e90*/  IDP.2A.HI.S16.S8 R142, R142, UR9, R157 ;  /* 0x000000098e8e7c26 */ /* 0x000fc6000800369d */
[----:B------:R-:W0:Y:S04]  /*1ea0*/  LDS R157, [R149+UR5] ;  /* 0x00000005959d7984 */ /* 0x000e280008000800 */
[----:B------:R-:W-:Y:S04]  /*1eb0*/  LDS R154, [R150+UR5] ;  /* 0x00000005969a7984 */ /* 0x000fe80008000800 */
[----:B------:R-:W3:Y:S04]  /*1ec0*/  LDS R155, [R142+UR5] ;  /* 0x000000058e9b7984 */ /* 0x000ee80008000800 */
[----:B------:R-:W4:Y:S01]  /*1ed0*/  LDS R156, [R153+UR5] ;  /* 0x00000005999c7984 */ /* 0x000f220008000800 */
[----:B--2---:R-:W-:-:S02]  /*1ee0*/  PRMT R145, R160, 0x5410, R161 ;  /* 0x00005410a0917816 */ /* 0x004fc400000000a1 */
[----:B------:R-:W-:-:S06]  /*1ef0*/  PRMT R160, R160, 0x7632, R161 ;  /* 0x00007632a0a07816 */ /* 0x000fcc00000000a1 */
[----:B------:R-:W-:Y:S01]  /*1f00*/  HFMA2.MMA R148, R160, 1, 1, -R148 ;  /* 0x3c003c00a0947835 */ /* 0x000fe20000100094 */
[C-C-:B0-----:R-:W-:Y:S01]  /*1f10*/  PRMT R161, R159.reuse, 0x5410, R157.reuse ;  /* 0x000054109fa17816 */ /* 0x141fe2000000009d */
[----:B------:R-:W0:Y:S01]  /*1f20*/  LDC R160, c[0x0][0x2e4] ;  /* 0x0000b900ffa07b82 */ /* 0x000e220000000800 */
[----:B------:R-:W-:Y:S02]  /*1f30*/  PRMT R157, R159, 0x7632, R157 ;  /* 0x000076329f9d7816 */ /* 0x000fe4000000009d */
[C-C-:B---3--:R-:W-:Y:S02]  /*1f40*/  PRMT R159, R154.reuse, 0x5410, R155.reuse ;  /* 0x000054109a9f7816 */ /* 0x148fe4000000009b */
[----:B------:R-:W-:Y:S02]  /*1f50*/  PRMT R155, R154, 0x7632, R155 ;  /* 0x000076329a9b7816 */ /* 0x000fe4000000009b */
[C-C-:B----4-:R-:W-:Y:S02]  /*1f60*/  PRMT R154, R158.reuse, 0x5410, R156.reuse ;  /* 0x000054109e9a7816 */ /* 0x150fe4000000009c */
[----:B------:R-:W-:Y:S01]  /*1f70*/  PRMT R156, R158, 0x7632, R156 ;  /* 0x000076329e9c7816 */ /* 0x000fe2000000009c */
[----:B------:R-:W-:Y:S01]  /*1f80*/  HADD2 R158, R145, -R0 ;  /* 0x80000000919e7230 */ /* 0x000fe20000000000 */
[----:B------:R-:W-:Y:S01]  /*1f90*/  HSET2.BF.GE.AND R145, R47.H0_H0, R162, PT ;  /* 0x000000a22f917233 */ /* 0x000fe20003806880 */
[----:B------:R-:W-:Y:S01]  /*1fa0*/  HADD2 R161, R161, -R163 ;  /* 0x800000a3a1a17230 */ /* 0x000fe20000000000 */
[----:B------:R-:W-:Y:S01]  /*1fb0*/  HFMA2.MMA R147, R157, 1, 1, -R147 ;  /* 0x3c003c009d937835 */ /* 0x000fe20000100093 */
[----:B------:R-:W-:Y:S01]  /*1fc0*/  HADD2 R143, R159, -R143 ;  /* 0x8000008f9f8f7230 */ /* 0x000fe20000000000 */
[----:B------:R-:W-:Y:S01]  /*1fd0*/  HFMA2.MMA R119, R155, 1, 1, -R119 ;  /* 0x3c003c009b777835 */ /* 0x000fe20000100077 */
[----:B------:R-:W-:Y:S01]  /*1fe0*/  HFMA2 R145, -R145, UR7.H0_H0, R50.H0_H0 ;  /* 0x2000000791917c31 */ /* 0x000fe20008040132 */
[----:B------:R-:W-:Y:S01]  /*1ff0*/  HFMA2.MMA R146, R156, 1, 1, -R146 ;  /* 0x3c003c009c927835 */ /* 0x000fe20000100092 */
[----:B------:R-:W-:-:S02]  /*2000*/  HADD2 R144, R154, -R144 ;  /* 0x800000909a907230 */ /* 0x000fc40000000000 */
[----:B------:R-:W-:Y:S01]  /*2010*/  IMAD.MOV.U32 R165, RZ, RZ, 0x9080000 ;  /* 0x09080000ffa57424 */ /* 0x000fe200078e00ff */
[----:B------:R2:W5:Y:S01]  /*2020*/  LDL.LU R0, [R1+0x38] ;  /* 0x0000380001007983 */ /* 0x0005620000300800 */
[C---:B0-----:R-:W-:Y:S01]  /*2030*/  IDP.2A.LO.S16.S8 R160, R145.reuse, UR8, R160 ;  /* 0x0000000891a07c26 */ /* 0x041fe200080016a0 */
[----:B------:R-:W-:Y:S01]  /*2040*/  UISETP.NE.AND UP0, UPT, UR6, 0x4, UPT ;  /* 0x000000040600788c */ /* 0x000fe2000bf05270 */
[----:B-1----:R-:W-:Y:S02]  /*2050*/  IDP.2A.HI.S16.S8 R145, R145, UR9, R164 ;  /* 0x0000000991917c26 */ /* 0x002fe400080036a4 */
[----:B------:R-:W-:Y:S01]  /*2060*/  IMAD.MOV.U32 R155, RZ, RZ, R158 ;  /* 0x000000ffff9b7224 */ /* 0x000fe200078e009e */
[----:B------:R-:W-:Y:S01]  /*2070*/  LDS R162, [R160+UR5] ;  /* 0x00000005a0a27984 */ /* 0x000fe20008000800 */
[----:B------:R-:W-:Y:S02]  /*2080*/  IMAD.MOV.U32 R156, RZ, RZ, R161 ;  /* 0x000000ffff9c7224 */ /* 0x000fe400078e00a1 */
[----:B------:R-:W-:Y:S01]  /*2090*/  IMAD.MOV.U32 R164, RZ, RZ, 0x28a028a ;  /* 0x028a028affa47424 */ /* 0x000fe200078e00ff */
[----:B------:R-:W0:Y:S02]  /*20a0*/  LDS R163, [R145+UR5] ;  /* 0x0000000591a37984 */ /* 0x000e240008000800 */
[----:B0-----:R-:W-:-:S02]  /*20b0*/  PRMT R157, R162, 0x5410, R163 ;  /* 0x00005410a29d7816 */ /* 0x001fc400000000a3 */
[----:B------:R-:W-:-:S03]  /*20c0*/  PRMT R162, R162, 0x7632, R163 ;  /* 0x00007632a2a27816 */ /* 0x000fc600000000a3 */
[----:B------:R-:W-:Y:S01]  /*20d0*/  HADD2 R157, R157, -R111 ;  /* 0x8000006f9d9d7230 */ /* 0x000fe20000000000 */
                                                                                                /* 0x0000009c9b6f7241 */
                                                                                                /* 0x000fe400000003ff */
[----:B------:R-:W-:Y:S01]  /*20f0*/  HFMA2.MMA R162, R162, 1, 1, -R110 ;  /* 0x3c003c00a2a27835 */ /* 0x000fe2000010006e */
                                                                                                /* 0x000000908f6e7241 */
                                                                                                /* 0x000fca00000003ff */
[----:B------:R-:W-:Y:S02]  /*2110*/  IMAD R111, R110, 0x10, R111 ;  /* 0x000000106e6f7824 */ /* 0x000fe400078e026f */
[----:B------:R-:W-:-:S05]  /*2120*/  IMAD.MOV.U32 R110, RZ, RZ, R157 ;  /* 0x000000ffff6e7224 */ /* 0x000fca00078e009d */
                                                                                                /* 0x000000ff6e9a7241 */
                                                                                                /* 0x000fca00000003ff */
[----:B------:R-:W-:Y:S01]  /*2140*/  IMAD R111, R154, 0x100, R111 ;  /* 0x000001009a6f7824 */ /* 0x000fe200078e026f */
                                                                                                /* 0x0000009c9b9a7242 */
                                                                                                /* 0x000fc800000017ff */
                                                                                                /* 0x0000009c9b9c7241 */
                                                                                                /* 0x000fe4000000109a */
[----:B------:R-:W0:Y:S01]  /*2170*/  POPC R155, R111 ;  /* 0x0000006f009b7309 */ /* 0x000e220000000000 */
                                                                                                /* 0x000000908f9a7242 */
                                                                                                /* 0x000fc8000010979a */
                                                                                                /* 0x000000908f9f7241 */
                                                                                                /* 0x000fe4000000909a */
[----:B0-----:R-:W-:-:S04]  /*21a0*/  LOP3.LUT R155, R155, 0x1, RZ, 0xc0, !PT ;  /* 0x000000019b9b7812 */ /* 0x001fc800078ec0ff */
[----:B------:R-:W-:Y:S02]  /*21b0*/  ISETP.NE.U32.AND P0, PT, R155, 0x1, PT ;  /* 0x000000019b00780c */ /* 0x000fe40003f05070 */
                                                                                                /* 0x0000009f9c9b7242 */
                                                                                                /* 0x000fc800000017ff */
                                                                                                /* 0x0000009f9c9c7241 */
                                                                                                /* 0x000fe4000000109b */
                                                                                                /* 0x200000a59a9a7241 */
                                                                                                /* 0x000fe4000000109b */
                                                                                                /* 0x0000006e9c9b7242 */
                                                                                                /* 0x000fc800000017ff */
                                                                                                /* 0x0000006e9c9c7241 */
                                                                                                /* 0x000fe4000000109b */
[----:B------:R-:W-:Y:S01]  /*2210*/  SEL R110, R164, 0xa820a820, !P0 ;  /* 0xa820a820a46e7807 */ /* 0x000fe20004000000 */
[----:B------:R-:W-:Y:S01]  /*2220*/  IMAD.MOV.U32 R164, RZ, RZ, 0x1 ;  /* 0x00000001ffa47424 */ /* 0x000fe200078e00ff */
                                                                                                /* 0x200000ff9a9a7241 */
                                                                                                /* 0x000fe4000000109b */
                                                                                                /* 0x4040006e6e6e7241 */
                                                                                                /* 0x000fe2000000006f */
        /* <DEDUP_REMOVED lines=11> */
                                                                                                /* 0x0000009b6f9c7241 */
                                                                                                /* 0x000fe4000000806e */
                                                                                                /* 0x0000009b6f9f7241 */
                                                                                                /* 0x000fc8000000006e */
[----:B------:R-:W-:Y:S01]  /*2320*/  HFMA2.MMA R161, R161, 1, 1, R156 ;  /* 0x3c003c00a1a17835 */ /* 0x000fe2000000009c */
[----:B------:R-:W-:Y:S01]  /*2330*/  HADD2 R158, R158, R159 ;  /* 0x0000009f9e9e7230 */ /* 0x000fe20000000000 */
                                                                                                /* 0x0000009b6f9c7241 */
                                                                                                /* 0x000fe4000001806e */
                                                                                                /* 0x0000009b6f9f7241 */
                                                                                                /* 0x000fe4000001006e */
                                                                                                /* 0x0000009b6f6e7241 */
                                                                                                /* 0x000fe4000002006e */
[----:B------:R-:W-:Y:S01]  /*2370*/  HFMA2.MMA R155, R144, 1, 1, R156 ;  /* 0x3c003c00909b7835 */ /* 0x000fe2000000009c */
                                                                                                /* 0x00000093949c7241 */
                                                                                                /* 0x000fe200000003ff */
[----:B------:R-:W-:-:S02]  /*2390*/  HADD2 R143, R143, R159 ;  /* 0x0000009f8f8f7230 */ /* 0x000fc40000000000 */
[----:B------:R-:W-:Y:S01]  /*23a0*/  HADD2 R144, R157, R110 ;  /* 0x0000006e9d907230 */ /* 0x000fe20000000000 */
                                                                                                /* 0x00000092776e7241 */
                                                                                                /* 0x000fca00000003ff */
[----:B------:R-:W-:Y:S02]  /*23c0*/  IMAD R156, R110, 0x10, R156 ;  /* 0x000000106e9c7824 */ /* 0x000fe400078e029c */
[----:B------:R-:W-:-:S05]  /*23d0*/  IMAD.MOV.U32 R110, RZ, RZ, R162 ;  /* 0x000000ffff6e7224 */ /* 0x000fca00078e00a2 */
                                                                                                /* 0x000000ff6e9d7241 */
                                                                                                /* 0x000fca00000003ff */
[----:B------:R-:W-:Y:S01]  /*23f0*/  IMAD R156, R157, 0x100, R156 ;  /* 0x000001009d9c7824 */ /* 0x000fe200078e029c */
                                                                                                /* 0x00000093949d7242 */
                                                                                                /* 0x000fc800000017ff */
                                                                                                /* 0x00000093949f7241 */
                                                                                                /* 0x000fe4000000109d */
                                                                                                /* 0x00000092779d7242 */
                                                                                                /* 0x000fc8000010979d */
                                                                                                /* 0x0000009277a37241 */
                                                                                                /* 0x000fc8000000909d */
                                                                                                /* 0x000000a39fa47242 */
                                                                                                /* 0x000fc800000017ff */
                                                                                                /* 0x000000a39f9f7241 */
                                                                                                /* 0x000fe400000010a4 */
                                                                                                /* 0x200000a59d9d7241 */
                                                                                                /* 0x000fe200000010a4 */
[----:B------:R-:W-:Y:S01]  /*2470*/  IMAD.MOV.U32 R164, RZ, RZ, 0x28a028a ;  /* 0x028a028affa47424 */ /* 0x000fe200078e00ff */
                                                                                                /* 0x0000006e9fa37242 */
                                                                                                /* 0x000fc800000017ff */
                                                                                                /* 0x0000006e9f9f7241 */
                                                                                                /* 0x000fe400000010a3 */
[----:B------:R-:W0:Y:S01]  /*24a0*/  POPC R110, R156 ;  /* 0x0000009c006e7309 */ /* 0x000e220000000000 */
                                                                                                /* 0x200000ff9d9d7241 */
                                                                                                /* 0x000fe400000010a3 */
[----:B------:R-:W-:-:S03]  /*24c0*/  HMUL2 R159, R159, R113 ;  /* 0x000000719f9f7232 */ /* 0x000fc60000000000 */
[----:B------:R-:W-:Y:S01]  /*24d0*/  IMAD R154, R157, 0x8000000, R154 ;  /* 0x080000009d9a7824 */ /* 0x000fe200078e029a */
[----:B0-----:R-:W-:-:S04]  /*24e0*/  LOP3.LUT R110, R110, 0x1, RZ, 0xc0, !PT ;  /* 0x000000016e6e7812 */ /* 0x001fc800078ec0ff */
[----:B------:R-:W-:-:S04]  /*24f0*/  ISETP.NE.U32.AND P0, PT, R110, 0x1, PT ;  /* 0x000000016e00780c */ /* 0x000fc80003f05070 */
[----:B------:R-:W-:Y:S01]  /*2500*/  SEL R110, R164, 0xa820a820, !P0 ;  /* 0xa820a820a46e7807 */ /* 0x000fe20004000000 */
[----:B------:R-:W-:-:S03]  /*2510*/  IMAD.MOV.U32 R164, RZ, RZ, 0x1 ;  /* 0x00000001ffa47424 */ /* 0x000fc600078e00ff */
                                                                                                /* 0x4040006e6e9c7241 */
                                                                                                /* 0x000fe2000000009c */
[----:B------:R-:W-:-:S05]  /*2530*/  IMAD.SHL.U32 R110, R157, 0x2, RZ ;  /* 0x000000029d6e7824 */ /* 0x000fca00078e00ff */
[----:B------:R-:W-:Y:S02]  /*2540*/  LOP3.LUT R163, R110, 0x1e, RZ, 0xc0, !PT ;  /* 0x0000001e6ea37812 */ /* 0x000fe400078ec0ff */
[----:B------:R-:W-:Y:S02]  /*2550*/  HMNMX2 R110, |R159|, 65504, 65504, PT ;  /* 0x7bff7bff9f6e7840 */ /* 0x000fe40003800200 */
[----:B------:R-:W-:Y:S02]  /*2560*/  SHF.L.U32 R163, R164, R163, RZ ;  /* 0x000000a3a4a37219 */ /* 0x000fe400000006ff */
[----:B------:R-:W-:Y:S02]  /*2570*/  LOP3.LUT R164, R108, 0x80008000, RZ, 0xfc, !PT ;  /* 0x800080006ca47812 */ /* 0x000fe400078efcff */
[----:B------:R-:W-:Y:S02]  /*2580*/  LOP3.LUT R157, R163, R156, RZ, 0xfc, !PT ;  /* 0x0000009ca39d7212 */ /* 0x000fe400078efcff */
[----:B------:R-:W-:-:S04]  /*2590*/  LOP3.LUT R159, R110, 0x80008000, RZ, 0xfc, !PT ;  /* 0x800080006e9f7812 */ /* 0x000fc800078efcff */
                                                                                                /* 0x0000009f6ea37241 */
                                                                                                /* 0x000fcc000000009d */
[----:B------:R-:W-:Y:S01]  /*25b0*/  HFMA2.MMA R148, R148, 1, 1, R163 ;  /* 0x3c003c0094947835 */ /* 0x000fe200000000a3 */
                                                                                                /* 0x0000009f6ea37241 */
                                                                                                /* 0x000fca000000809d */
[----:B------:R-:W-:-:S04]  /*25d0*/  HADD2 R147, R147, R163 ;  /* 0x000000a393937230 */ /* 0x000fc80000000000 */
[C-C-:B------:R-:W-:Y:S02]  /*25e0*/  PRMT R163, R158.reuse, 0x5410, R148.reuse ;  /* 0x000054109ea37816 */ /* 0x140fe40000000094 */
[----:B------:R-:W-:-:S03]  /*25f0*/  PRMT R148, R158, 0x7632, R148 ;  /* 0x000076329e947816 */ /* 0x000fc60000000094 */
[----:B------:R0:W-:Y:S04]  /*2600*/  STS [R83+UR5], R163 ;  /* 0x000000a353007988 */ /* 0x0001e80008000805 */
[----:B------:R-:W-:Y:S01]  /*2610*/  STS [R151+UR5], R148 ;  /* 0x0000009497007988 */ /* 0x000fe20008000805 */
[C-C-:B0-----:R-:W-:Y:S02]  /*2620*/  PRMT R83, R161.reuse, 0x5410, R147.reuse ;  /* 0x00005410a1537816 */ /* 0x141fe40000000093 */
[----:B------:R-:W-:-:S03]  /*2630*/  PRMT R147, R161, 0x7632, R147 ;  /* 0x00007632a1937816 */ /* 0x000fc60000000093 */
[----:B------:R0:W-:Y:S04]  /*2640*/  STS [R82+UR5], R83 ;  /* 0x0000005352007988 */ /* 0x0001e80008000805 */
[----:B------:R1:W-:Y:S01]  /*2650*/  STS [R149+UR5], R147 ;  /* 0x0000009395007988 */ /* 0x0003e20008000805 */
[----:B0-----:R-:W-:Y:S02]  /*2660*/  LOP3.LUT R82, R117, 0xffff, RZ, 0xc0, !PT ;  /* 0x0000ffff75527812 */ /* 0x001fe400078ec0ff */
[----:B------:R-:W-:Y:S01]  /*2670*/  LOP3.LUT R83, R109, 0x80008000, RZ, 0xfc, !PT ;  /* 0x800080006d537812 */ /* 0x000fe200078efcff */
[----:B-1----:R-:W0:Y:S03]  /*2680*/  LDC R149, c[0x0][0x2fc] ;  /* 0x0000bf00ff957b82 */ /* 0x002e260000000800 */
                                                                                                /* 0x000000536d977241 */
                                                                                                /* 0x000fc40000000052 */
                                                                                                /* 0x000000536d947241 */
                                                                                                /* 0x000fe40000008052 */
                                                                                                /* 0x000000536d9e7241 */
                                                                                                /* 0x000fe40000010052 */
                                                                                                /* 0x000000536d6d7241 */
                                                                                                /* 0x000fe40000018052 */
                                                                                                /* 0x0000009f6e527241 */
                                                                                                /* 0x000fe4000001009d */
[----:B------:R-:W-:-:S04]  /*26e0*/  SHF.R.U32.HI R83, RZ, 0x10, R117 ;  /* 0x00000010ff537819 */ /* 0x000fc80000011675 */
[----:B------:R-:W-:Y:S01]  /*26f0*/  HFMA2.MMA R82, R119, 1, 1, R82 ;  /* 0x3c003c0077527835 */ /* 0x000fe20000000052 */
                                                                                                /* 0x000000a46c757241 */
                                                                                                /* 0x000fe40000000053 */
                                                                                                /* 0x000000a46c777241 */
                                                                                                /* 0x000fe40000008053 */
                                                                                                /* 0x000000a46ca37241 */
                                                                                                /* 0x000fe40000010053 */
                                                                                                /* 0x000000a46c6c7241 */
                                                                                                /* 0x000fe20000018053 */
[----:B------:R-:W-:Y:S02]  /*2740*/  IMAD.MOV.U32 R164, RZ, RZ, 0x1 ;  /* 0x00000001ffa47424 */ /* 0x000fe400078e00ff */
[----:B------:R-:W-:-:S02]  /*2750*/  PRMT R83, R143, 0x5410, R82 ;  /* 0x000054108f537816 */ /* 0x000fc40000000052 */
[----:B------:R-:W-:Y:S02]  /*2760*/  PRMT R82, R143, 0x7632, R82 ;  /* 0x000076328f527816 */ /* 0x000fe40000000052 */
[----:B------:R-:W1:Y:S01]  /*2770*/  LDC R143, c[0x0][0x2f8] ;  /* 0x0000be00ff8f7b82 */ /* 0x000e620000000800 */
[----:B------:R3:W-:Y:S04]  /*2780*/  STS [R150+UR5], R83 ;  /* 0x0000005396007988 */ /* 0x0007e80008000805 */
[----:B------:R4:W-:Y:S01]  /*2790*/  STS [R142+UR5], R82 ;  /* 0x000000528e007988 */ /* 0x0009e20008000805 */
                                                                                                /* 0x0000009f6e537241 */
                                                                                                /* 0x008fe4000001809d */
[----:B------:R-:W3:Y:S01]  /*27b0*/  LDC R150, c[0x0][0x300] ;  /* 0x0000c000ff967b82 */ /* 0x000ee20000000800 */
                                                                                                /* 0x0000009f6e9d7241 */
                                                                                                /* 0x000fc4000002009d */
[----:B------:R-:W-:-:S04]  /*27d0*/  HADD2 R83, R146, R83 ;  /* 0x0000005392537230 */ /* 0x000fc80000000000 */
[----:B------:R-:W-:Y:S01]  /*27e0*/  HFMA2.MMA R157, R162, 1, 1, R157 ;  /* 0x3c003c00a29d7835 */ /* 0x000fe2000000009d */
[----:B----4-:R-:W4:Y:S01]  /*27f0*/  LDC R142, c[0x0][0x2ec] ;  /* 0x0000bb00ff8e7b82 */ /* 0x010f220000000800 */
[C-C-:B------:R-:W-:Y:S01]  /*2800*/  PRMT R82, R155.reuse, 0x5410, R83.reuse ;  /* 0x000054109b527816 */ /* 0x140fe20000000053 */
[----:B------:R-:W-:Y:S01]  /*2810*/  IMAD.MOV.U32 R162, RZ, RZ, 0x28a028a ;  /* 0x028a028affa27424 */ /* 0x000fe200078e00ff */
[----:B------:R-:W-:-:S03]  /*2820*/  PRMT R83, R155, 0x7632, R83 ;  /* 0x000076329b537816 */ /* 0x000fc60000000053 */
[----:B------:R0:W-:Y:S02]  /*2830*/  STS [R152+UR5], R82 ;  /* 0x0000005298007988 */ /* 0x0001e40008000805 */
[----:B------:R-:W1:Y:S02]  /*2840*/  LDC R155, c[0x0][0x314] ;  /* 0x0000c500ff9b7b82 */ /* 0x000e640000000800 */
[----:B------:R2:W-:Y:S01]  /*2850*/  STS [R153+UR5], R83 ;  /* 0x0000005399007988 */ /* 0x0005e20008000805 */
[----:B0-----:R-:W-:-:S05]  /*2860*/  PRMT R82, R144, 0x5410, R157 ;  /* 0x0000541090527816 */ /* 0x001fca000000009d */
[----:B------:R-:W0:Y:S01]  /*2870*/  LDC R152, c[0x0][0x308] ;  /* 0x0000c200ff987b82 */ /* 0x000e220000000800 */
[----:B------:R-:W-:Y:S01]  /*2880*/  PRMT R144, R144, 0x7632, R157 ;  /* 0x0000763290907816 */ /* 0x000fe2000000009d */
[----:B------:R1:W-:Y:S01]  /*2890*/  STS [R160+UR5], R82 ;  /* 0x00000052a0007988 */ /* 0x0003e20008000805 */
[----:B----4-:R-:W-:-:S03]  /*28a0*/  HSET2.BF.GE.AND R142, R47.H0_H0, R142, PT ;  /* 0x0000008e2f8e7233 */ /* 0x010fc60003806880 */
[----:B------:R4:W-:Y:S02]  /*28b0*/  STS [R145+UR5], R144 ;  /* 0x0000009091007988 */ /* 0x0009e40008000805 */
[----:B--2---:R-:W2:Y:S01]  /*28c0*/  LDC R153, c[0x0][0x30c] ;  /* 0x0000c300ff997b82 */ /* 0x004ea20000000800 */
[----:B------:R-:W-:-:S07]  /*28d0*/  HFMA2 R147, -R142, UR7.H0_H0, R50.H0_H0 ;  /* 0x200000078e937c31 */ /* 0x000fce0008040132 */
[----:B-1----:R-:W1:Y:S08]  /*28e0*/  LDC.64 R82, c[0x0][0x2f0] ;  /* 0x0000bc00ff527b82 */ /* 0x002e700000000a00 */
[----:B----4-:R-:W4:Y:S08]  /*28f0*/  LDC R144, c[0x0][0x304] ;  /* 0x0000c100ff907b82 */ /* 0x010f300000000800 */
[----:B------:R-:W0:Y:S08]  /*2900*/  LDC R145, c[0x0][0x310] ;  /* 0x0000c400ff917b82 */ /* 0x000e300000000800 */
[----:B------:R-:W2:Y:S01]  /*2910*/  LDC R157, c[0x0][0x318] ;  /* 0x0000c600ff9d7b82 */ /* 0x000ea20000000800 */
[----:B-1----:R-:W-:-:S02]  /*2920*/  IDP.2A.LO.S16.S8 R146, R147, UR8, R82 ;  /* 0x0000000893927c26 */ /* 0x002fc40008001652 */
[----:B------:R-:W-:Y:S01]  /*2930*/  IDP.2A.HI.S16.S8 R147, R147, UR9, R83 ;  /* 0x0000000993937c26 */ /* 0x000fe20008003653 */
[----:B------:R-:W-:-:S04]  /*2940*/  HSET2.BF.GE.AND R83, R47.H0_H0, R143, PT ;  /* 0x0000008f2f537233 */ /* 0x000fc80003806880 */
[----:B------:R-:W-:Y:S06]  /*2950*/  BAR.SYNC 0x0 ;  /* 0x000000ff0000791d */ /* 0x000fec0000000000 */
[----:B----4-:R-:W-:Y:S01]  /*2960*/  HSET2.BF.GE.AND R143, R47.H0_H0, R144, PT ;  /* 0x000000902f8f7233 */ /* 0x010fe20003806880 */
[--C-:B------:R-:W-:Y:S01]  /*2970*/  HFMA2 R83, -R83, UR7.H0_H0, R50.reuse.H0_H0 ;  /* 0x2000000753537c31 */ /* 0x100fe20008040132 */
[----:B------:R-:W-:Y:S01]  /*2980*/  LDS R159, [R147+UR5] ;  /* 0x00000005939f7984 */ /* 0x000fe20008000800 */
[----:B0-----:R-:W-:Y:S02]  /*2990*/  HSET2.BF.GE.AND R145, R47.H0_H0, R145, PT ;  /* 0x000000912f917233 */ /* 0x001fe40003806880 */
[----:B------:R-:W-:-:S02]  /*29a0*/  HFMA2 R143, -R143, UR7.H0_H0, R50.H0_H0 ;  /* 0x200000078f8f7c31 */ /* 0x000fc40008040132 */
[C---:B------:R-:W-:Y:S02]  /*29b0*/  IDP.2A.LO.S16.S8 R82, R83.reuse, UR8, R149 ;  /* 0x0000000853527c26 */ /* 0x040fe40008001695 */
[----:B---3--:R-:W-:Y:S02]  /*29c0*/  IDP.2A.HI.S16.S8 R83, R83, UR9, R150 ;  /* 0x0000000953537c26 */ /* 0x008fe40008003696 */
[----:B------:R-:W-:Y:S02]  /*29d0*/  HFMA2 R145, -R145, UR7.H0_H0, R50.H0_H0 ;  /* 0x2000000791917c31 */ /* 0x000fe40008040132 */
[C---:B------:R-:W-:Y:S01]  /*29e0*/  IDP.2A.LO.S16.S8 R142, R143.reuse, UR8, R152 ;  /* 0x000000088f8e7c26 */ /* 0x040fe20008001698 */
[----:B------:R-:W0:Y:S01]  /*29f0*/  LDS R149, [R146+UR5] ;  /* 0x0000000592957984 */ /* 0x000e220008000800 */
[----:B--2---:R-:W-:Y:S02]  /*2a00*/  IDP.2A.HI.S16.S8 R143, R143, UR9, R153 ;  /* 0x000000098f8f7c26 */ /* 0x004fe40008003699 */
[C---:B------:R-:W-:Y:S01]  /*2a10*/  IDP.2A.LO.S16.S8 R144, R145.reuse, UR8, R155 ;  /* 0x0000000891907c26 */ /* 0x040fe2000800169b */
[----:B------:R-:W-:Y:S01]  /*2a20*/  LDS R150, [R82+UR5] ;  /* 0x0000000552967984 */ /* 0x000fe20008000800 */
[----:B------:R-:W-:-:S03]  /*2a30*/  IDP.2A.HI.S16.S8 R145, R145, UR9, R157 ;  /* 0x0000000991917c26 */ /* 0x000fc6000800369d */
[----:B------:R-:W1:Y:S04]  /*2a40*/  LDS R155, [R83+UR5] ;  /* 0x00000005539b7984 */ /* 0x000e680008000800 */
[----:B------:R-:W-:Y:S04]  /*2a50*/  LDS R152, [R142+UR5] ;  /* 0x000000058e987984 */ /* 0x000fe80008000800 */
[----:B------:R-:W2:Y:S04]  /*2a60*/  LDS R161, [R143+UR5] ;  /* 0x000000058fa17984 */ /* 0x000ea80008000800 */
[----:B------:R-:W-:Y:S04]  /*2a70*/  LDS R157, [R144+UR5] ;  /* 0x00000005909d7984 */ /* 0x000fe80008000800 */
[----:B------:R-:W3:Y:S01]  /*2a80*/  LDS R153, [R145+UR5] ;  /* 0x0000000591997984 */ /* 0x000ee20008000800 */
[----:B0-----:R-:W-:-:S02]  /*2a90*/  PRMT R160, R149, 0x5410, R159 ;  /* 0x0000541095a07816 */ /* 0x001fc4000000009f */
[----:B------:R-:W-:-:S03]  /*2aa0*/  PRMT R149, R149, 0x7632, R159 ;  /* 0x0000763295957816 */ /* 0x000fc6000000009f */
[----:B------:R-:W-:Y:S02]  /*2ab0*/  HADD2 R151, R160, -R151 ;  /* 0x80000097a0977230 */ /* 0x000fe40000000000 */
[----:B------:R-:W-:Y:S01]  /*2ac0*/  HADD2 R149, R149, -R117 ;  /* 0x8000007595957230 */ /* 0x000fe20000000000 */
[C-C-:B-1----:R-:W-:Y:S02]  /*2ad0*/  PRMT R159, R150.reuse, 0x5410, R155.reuse ;  /* 0x00005410969f7816 */ /* 0x142fe4000000009b */
[----:B------:R-:W-:-:S04]  /*2ae0*/  PRMT R150, R150, 0x7632, R155 ;  /* 0x0000763296967816 */ /* 0x000fc8000000009b */
[----:B------:R-:W-:Y:S01]  /*2af0*/  HFMA2.MMA R148, R159, 1, 1, -R148 ;  /* 0x3c003c009f947835 */ /* 0x000fe20000100094 */
[C-C-:B--2---:R-:W-:Y:S01]  /*2b00*/  PRMT R155, R152.reuse, 0x5410, R161.reuse ;  /* 0x00005410989b7816 */ /* 0x144fe200000000a1 */
[----:B------:R-:W-:Y:S01]  /*2b10*/  HFMA2.MMA R150, R150, 1, 1, -R119 ;  /* 0x3c003c0096967835 */ /* 0x000fe20000100077 */
[----:B------:R-:W-:-:S03]  /*2b20*/  PRMT R152, R152, 0x7632, R161 ;  /* 0x0000763298987816 */ /* 0x000fc600000000a1 */
[----:B------:R-:W-:Y:S02]  /*2b30*/  HADD2 R158, R155, -R158 ;  /* 0x8000009e9b9e7230 */ /* 0x000fe40000000000 */
[----:B------:R-:W-:Y:S01]  /*2b40*/  HADD2 R163, R152, -R163 ;  /* 0x800000a398a37230 */ /* 0x000fe20000000000 */
[C-C-:B---3--:R-:W-:Y:S02]  /*2b50*/  PRMT R155, R157.reuse, 0x5410, R153.reuse ;  /* 0x000054109d9b7816 */ /* 0x148fe40000000099 */
[----:B------:R-:W-:-:S04]  /*2b60*/  PRMT R153, R157, 0x7632, R153 ;  /* 0x000076329d997816 */ /* 0x000fc80000000099 */
[----:B------:R-:W-:Y:S01]  /*2b70*/  HFMA2.MMA R155, R155, 1, 1, -R109 ;  /* 0x3c003c009b9b7835 */ /* 0x000fe2000010006d */
                                                                                                /* 0x00000094976d7241 */
                                                                                                /* 0x000fe200000003ff */
[----:B------:R-:W-:-:S08]  /*2b90*/  HFMA2.MMA R119, R153, 1, 1, -R108 ;  /* 0x3c003c0099777835 */ /* 0x000fd0000010006c */
                                                                                                /* 0x0000009b9e757241 */
                                                                                                /* 0x000fca00000003ff */
[----:B------:R-:W-:Y:S01]  /*2bb0*/  IMAD R109, R117, 0x10, R109 ;  /* 0x00000010756d7824 */ /* 0x000fe200078e026d */
                                                                                                /* 0x0000009497757242 */
                                                                                                /* 0x000fc600000017ff */
[----:B------:R-:W0:Y:S01]  /*2bd0*/  POPC R153, R109 ;  /* 0x0000006d00997309 */ /* 0x000e220000000000 */
                                                                                                /* 0x00000094979d7241 */
                                                                                                /* 0x000fe40000001075 */
                                                                                                /* 0x0000009b9e757242 */
                                                                                                /* 0x000fc80000109775 */
                                                                                                /* 0x0000009b9e9f7241 */
                                                                                                /* 0x000fc80000009075 */
                                                                                                /* 0x0000009f9d987242 */
                                                                                                /* 0x000fc800000017ff */
                                                                                                /* 0x0000009f9d9d7241 */
                                                                                                /* 0x000fe20000001098 */
[----:B------:R-:W-:Y:S01]  /*2c30*/  IMAD.MOV.U32 R159, RZ, RZ, R163 ;  /* 0x000000ffff9f7224 */ /* 0x000fe200078e00a3 */
                                                                                                /* 0x200000ff75987241 */
                                                                                                /* 0x000fe20000001098 */
[----:B------:R-:W-:Y:S01]  /*2c50*/  IMAD.MOV.U32 R117, RZ, RZ, R149 ;  /* 0x000000ffff757224 */ /* 0x000fe200078e0095 */
[----:B0-----:R-:W-:Y:S02]  /*2c60*/  LOP3.LUT R153, R153, 0x1, RZ, 0xc0, !PT ;  /* 0x0000000199997812 */ /* 0x001fe400078ec0ff */
                                                                                                /* 0x000000779fa07241 */
                                                                                                /* 0x000fe400000003ff */
                                                                                                /* 0x00000096756c7241 */
                                                                                                /* 0x000fe400000003ff */
[----:B------:R-:W-:-:S03]  /*2c90*/  ISETP.NE.U32.AND P0, PT, R153, 0x1, PT ;  /* 0x000000019900780c */ /* 0x000fc60003f05070 */
[----:B------:R-:W-:Y:S01]  /*2ca0*/  IMAD R108, R160, 0x10, R108 ;  /* 0x00000010a06c7824 */ /* 0x000fe200078e026c */
                                                                                                /* 0x0000009675a07242 */
                                                                                                /* 0x000fc600000017ff */
[----:B------:R-:W0:Y:S01]  /*2cc0*/  POPC R153, R108 ;  /* 0x0000006c00997309 */ /* 0x000e220000000000 */
                                                                                                /* 0x0000009675757241 */
                                                                                                /* 0x000fe400000010a0 */
                                                                                                /* 0x000000779fa07242 */
                                                                                                /* 0x000fc800001097a0 */
                                                                                                /* 0x000000779f9f7241 */
                                                                                                /* 0x000fc800000090a0 */
                                                                                                /* 0x0000009f75a17242 */
                                                                                                /* 0x000fc800000017ff */
                                                                                                /* 0x0000009f75757241 */
                                                                                                /* 0x000fe200000010a1 */
[----:B------:R-:W-:Y:S01]  /*2d20*/  IMAD.SHL.U32 R159, R152, 0x2, RZ ;  /* 0x00000002989f7824 */ /* 0x000fe200078e00ff */
                                                                                                /* 0x200000ffa0a07241 */
                                                                                                /* 0x000fe400000010a1 */
[----:B0-----:R-:W-:Y:S02]  /*2d40*/  LOP3.LUT R153, R153, 0x1, RZ, 0xc0, !PT ;  /* 0x0000000199997812 */ /* 0x001fe400078ec0ff */
[----:B------:R-:W-:Y:S01]  /*2d50*/  SEL R152, R162, 0xa820a820, !P0 ;  /* 0xa820a820a2987807 */ /* 0x000fe20004000000 */
[----:B------:R-:W-:Y:S01]  /*2d60*/  HFMA2.MMA R117, R117, R113, -RZ ;  /* 0x0000007175757235 */ /* 0x000fe200001000ff */
[----:B------:R-:W-:Y:S01]  /*2d70*/  ISETP.NE.U32.AND P0, PT, R153, 0x1, PT ;  /* 0x000000019900780c */ /* 0x000fe20003f05070 */
[----:B------:R-:W-:Y:S01]  /*2d80*/  IMAD.SHL.U32 R160, R160, 0x2, RZ ;  /* 0x00000002a0a07824 */ /* 0x000fe200078e00ff */
[----:B------:R-:W-:-:S02]  /*2d90*/  LOP3.LUT R159, R159, 0x1e, RZ, 0xc0, !PT ;  /* 0x0000001e9f9f7812 */ /* 0x000fc400078ec0ff */
[----:B------:R-:W-:Y:S02]  /*2da0*/  SEL R153, R162, 0xa820a820, !P0 ;  /* 0xa820a820a2997807 */ /* 0x000fe40004000000 */
[----:B------:R-:W-:Y:S02]  /*2db0*/  LOP3.LUT R160, R160, 0x1e, RZ, 0xc0, !PT ;  /* 0x0000001ea0a07812 */ /* 0x000fe400078ec0ff */
                                                                                                /* 0x4040009999997241 */
                                                                                                /* 0x000fe4000000006c */
                                                                                                /* 0x4040009898987241 */
                                                                                                /* 0x000fe2000000006d */
[----:B------:R-:W-:Y:S01]  /*2de0*/  HMUL2 R109, R157, R113 ;  /* 0x000000719d6d7232 */ /* 0x000fe20000000000 */
[----:B------:R-:W-:Y:S02]  /*2df0*/  SHF.L.U32 R159, R164, R159, RZ ;  /* 0x0000009fa49f7219 */ /* 0x000fe400000006ff */
[----:B------:R-:W-:-:S02]  /*2e00*/  HMNMX2 R108, |R117|, 65504, 65504, PT ;  /* 0x7bff7bff756c7840 */ /* 0x000fc40003800200 */
[----:B------:R-:W-:Y:S02]  /*2e10*/  SHF.L.U32 R160, R164, R160, RZ ;  /* 0x000000a0a4a07219 */ /* 0x000fe400000006ff */
[----:B------:R-:W-:Y:S02]  /*2e20*/  LOP3.LUT R152, R159, R152, RZ, 0xfc, !PT ;  /* 0x000000989f987212 */ /* 0x000fe400078efcff */
[----:B------:R-:W-:Y:S02]  /*2e30*/  LOP3.LUT R117, R160, R153, RZ, 0xfc, !PT ;  /* 0x00000099a0757212 */ /* 0x000fe400078efcff */
[----:B------:R-:W-:Y:S02]  /*2e40*/  LOP3.LUT R159, R108, 0x80008000, RZ, 0xfc, !PT ;  /* 0x800080006c9f7812 */ /* 0x000fe400078efcff */
[----:B------:R-:W-:Y:S02]  /*2e50*/  HMNMX2 R109, |R109|, 65504, 65504, PT ;  /* 0x7bff7bff6d6d7840 */ /* 0x000fe40003800200 */
                                                                                                /* 0x0000009f6ca07241 */
                                                                                                /* 0x000fc40000000075 */
                                                                                                /* 0x0000009f6ca27241 */
                                                                                                /* 0x000fe40000008075 */
[----:B------:R-:W-:Y:S02]  /*2e80*/  LOP3.LUT R157, R109, 0x80008000, RZ, 0xfc, !PT ;  /* 0x800080006d9d7812 */ /* 0x000fe400078efcff */
[----:B------:R-:W-:Y:S01]  /*2e90*/  HFMA2.MMA R149, R149, 1, 1, R160 ;  /* 0x3c003c0095957835 */ /* 0x000fe200000000a0 */
[----:B------:R-:W-:Y:S01]  /*2ea0*/  LOP3.LUT R160, R116, 0x80008000, RZ, 0xfc, !PT ;  /* 0x8000800074a07812 */ /* 0x000fe200078efcff */
[----:B------:R-:W-:Y:S01]  /*2eb0*/  HADD2 R162, R150, R162 ;  /* 0x000000a296a27230 */ /* 0x000fe20000000000 */
                                                                                                /* 0x0000009d6d997241 */
                                                                                                /* 0x000fe40000000098 */
                                                                                                /* 0x0000009d6da17241 */
                                                                                                /* 0x000fc60000008098 */
[----:B------:R-:W-:Y:S02]  /*2ee0*/  HADD2 R151, R151, R153 ;  /* 0x0000009997977230 */ /* 0x000fe40000000000 */
[----:B------:R-:W-:-:S03]  /*2ef0*/  HADD2 R161, R148, R161 ;  /* 0x000000a194a17230 */ /* 0x000fc60000000000 */
[C-C-:B------:R-:W-:Y:S02]  /*2f00*/  PRMT R153, R151.reuse, 0x5410, R149.reuse ;  /* 0x0000541097997816 */ /* 0x140fe40000000095 */
[----:B------:R-:W-:-:S03]  /*2f10*/  PRMT R149, R151, 0x7632, R149 ;  /* 0x0000763297957816 */ /* 0x000fc60000000095 */
[----:B------:R0:W-:Y:S04]  /*2f20*/  STS [R146+UR5], R153 ;  /* 0x0000009992007988 */ /* 0x0001e80008000805 */
[----:B------:R1:W-:Y:S01]  /*2f30*/  STS [R147+UR5], R149 ;  /* 0x0000009593007988 */ /* 0x0003e20008000805 */
[----:B0-----:R-:W-:-:S04]  /*2f40*/  SHF.R.U32.HI R146, RZ, 0x15, R114 ;  /* 0x00000015ff927819 */ /* 0x001fc80000011672 */
[----:B------:R-:W-:-:S04]  /*2f50*/  LOP3.LUT R146, R146, 0x3e, RZ, 0xc0, !PT ;  /* 0x0000003e92927812 */ /* 0x000fc800078ec0ff */
[----:B------:R-:W-:Y:S01]  /*2f60*/  SHF.L.U32 R153, R164, R146, RZ ;  /* 0x00000092a4997219 */ /* 0x000fe200000006ff */
[----:B------:R-:W-:-:S05]  /*2f70*/  IMAD.SHL.U32 R146, R114, 0x2, RZ ;  /* 0x0000000272927824 */ /* 0x000fca00078e00ff */
[----:B------:R-:W-:-:S04]  /*2f80*/  LOP3.LUT R153, R153, 0xaaaaa, R146, 0xf8, !PT ;  /* 0x000aaaaa99997812 */ /* 0x000fc800078ef892 */
                                                                                                /* 0x000000a074957241 */
                                                                                                /* 0x002fe40000000099 */
                                                                                                /* 0x000000a074977241 */
                                                                                                /* 0x000fe40000008099 */
                                                                                                /* 0x000000a074937241 */
                                                                                                /* 0x000fe40000010099 */
                                                                                                /* 0x000000a074927241 */
                                                                                                /* 0x000fe40000018099 */
                                                                                                /* 0x000000a074747241 */
                                                                                                /* 0x000fe40000020099 */
[----:B------:R-:W-:-:S04]  /*2fe0*/  SHF.R.U32.HI R153, RZ, 0x1a, R114 ;  /* 0x0000001aff997819 */ /* 0x000fc80000011672 */
[----:B------:R-:W-:-:S04]  /*2ff0*/  LOP3.LUT R153, R153, 0x3e, RZ, 0xc0, !PT ;  /* 0x0000003e99997812 */ /* 0x000fc800078ec0ff */
[----:B------:R-:W-:Y:S02]  /*3000*/  SHF.L.U32 R153, R164, R153, RZ ;  /* 0x00000099a4997219 */ /* 0x000fe400000006ff */
[----:B------:R-:W-:Y:S02]  /*3010*/  LOP3.LUT R164, R115, 0x80008000, RZ, 0xfc, !PT ;  /* 0x8000800073a47812 */ /* 0x000fe400078efcff */
[----:B------:R-:W-:Y:S02]  /*3020*/  LOP3.LUT R160, R153, 0xaaaaa, R114, 0xf8, !PT ;  /* 0x000aaaaa99a07812 */ /* 0x000fe400078ef872 */
                                                                                                /* 0x0000009d6d727241 */
                                                                                                /* 0x000fe40000010098 */
                                                                                                /* 0x000000a473997241 */
                                                                                                /* 0x000fe400000000a0 */
                                                                                                /* 0x000000a473947241 */
                                                                                                /* 0x000fc400000080a0 */
[----:B------:R-:W-:Y:S01]  /*3060*/  HFMA2.MMA R158, R158, 1, 1, R114 ;  /* 0x3c003c009e9e7835 */ /* 0x000fe20000000072 */
                                                                                                /* 0x0000009f6c727241 */
                                                                                                /* 0x000fe40000010075 */
                                                                                                /* 0x0000009f6c9f7241 */
                                                                                                /* 0x000fe40000018075 */
                                                                                                /* 0x000000a473967241 */
                                                                                                /* 0x000fe400000100a0 */
[----:B------:R-:W-:Y:S01]  /*30a0*/  HFMA2.MMA R163, R163, 1, 1, R114 ;  /* 0x3c003c00a3a37835 */ /* 0x000fe20000000072 */
                                                                                                /* 0x000000a473727241 */
                                                                                                /* 0x000fe200000180a0 */
[----:B------:R-:W-:Y:S01]  /*30c0*/  HFMA2.MMA R159, R119, 1, 1, R159 ;  /* 0x3c003c00779f7835 */ /* 0x000fe2000000009f */
                                                                                                /* 0x000000a473737241 */
                                                                                                /* 0x000fe200000200a0 */
[----:B------:R-:W0:Y:S01]  /*30e0*/  LDC R119, c[0x0][0x31c] ;  /* 0x0000c700ff777b82 */ /* 0x000e220000000800 */
[----:B------:R-:W-:Y:S01]  /*30f0*/  PRMT R160, R161, 0x5410, R162 ;  /* 0x00005410a1a07816 */ /* 0x000fe200000000a2 */
[----:B------:R-:W-:Y:S01]  /*3100*/  IMAD.MOV.U32 R164, RZ, RZ, 0x28a028a ;  /* 0x028a028affa47424 */ /* 0x000fe200078e00ff */
                                                                                                /* 0x0000009d6d9d7241 */
                                                                                                /* 0x000fc40000018098 */
[----:B------:R-:W-:Y:S01]  /*3120*/  PRMT R161, R161, 0x7632, R162 ;  /* 0x00007632a1a17816 */ /* 0x000fe200000000a2 */
[----:B------:R1:W-:Y:S01]  /*3130*/  STS [R82+UR5], R160 ;  /* 0x000000a052007988 */ /* 0x0003e20008000805 */
[----:B------:R-:W-:Y:S01]  /*3140*/  LOP3.LUT R152, R152, 0xffff, RZ, 0xc0, !PT ;  /* 0x0000ffff98987812 */ /* 0x000fe200078ec0ff */
[----:B------:R-:W-:Y:S01]  /*3150*/  HADD2 R155, R155, R157 ;  /* 0x0000009d9b9b7230 */ /* 0x000fe20000000000 */
[----:B------:R-:W2:Y:S01]  /*3160*/  LDC R162, c[0x0][0x340] ;  /* 0x0000d000ffa27b82 */ /* 0x000ea20000000800 */
[----:B------:R-:W-:Y:S01]  /*3170*/  STS [R83+UR5], R161 ;  /* 0x000000a153007988 */ /* 0x000fe20008000805 */
[----:B------:R-:W-:Y:S02]  /*3180*/  PRMT R117, R117, 0x1054, R152 ;  /* 0x0000105475757816 */ /* 0x000fe40000000098 */
[----:B-1----:R-:W-:-:S04]  /*3190*/  PRMT R82, R158, 0x5410, R163 ;  /* 0x000054109e527816 */ /* 0x002fc800000000a3 */
[----:B------:R-:W1:Y:S01]  /*31a0*/  LDC R157, c[0x0][0x32c] ;  /* 0x0000cb00ff9d7b82 */ /* 0x000e620000000800 */
[----:B------:R-:W-:Y:S01]  /*31b0*/  PRMT R158, R158, 0x7632, R163 ;  /* 0x000076329e9e7816 */ /* 0x000fe200000000a3 */
[----:B------:R3:W-:Y:S01]  /*31c0*/  STS [R142+UR5], R82 ;  /* 0x000000528e007988 */ /* 0x0007e20008000805 */
[----:B0-----:R-:W-:-:S03]  /*31d0*/  HSET2.BF.GE.AND R119, R47.H0_H0, R119, PT ;  /* 0x000000772f777233 */ /* 0x001fc60003806880 */
[----:B------:R0:W-:Y:S02]  /*31e0*/  STS [R143+UR5], R158 ;  /* 0x0000009e8f007988 */ /* 0x0001e40008000805 */
[----:B------:R-:W4:Y:S01]  /*31f0*/  LDC R160, c[0x0][0x33c] ;  /* 0x0000cf00ffa07b82 */ /* 0x000f220000000800 */
[C-C-:B---3--:R-:W-:Y:S02]  /*3200*/  PRMT R82, R155.reuse, 0x5410, R159.reuse ;  /* 0x000054109b527816 */ /* 0x148fe4000000009f */
[----:B------:R-:W-:-:S05]  /*3210*/  PRMT R155, R155, 0x7632, R159 ;  /* 0x000076329b9b7816 */ /* 0x000fca000000009f */
[----:B0-----:R-:W0:Y:S01]  /*3220*/  LDC R143, c[0x0][0x328] ;  /* 0x0000ca00ff8f7b82 */ /* 0x001e220000000800 */
[----:B------:R3:W-:Y:S01]  /*3230*/  STS [R144+UR5], R82 ;  /* 0x0000005290007988 */ /* 0x0007e20008000805 */
[----:B--2---:R-:W-:-:S03]  /*3240*/  HSET2.BF.GE.AND R162, R47.H0_H0, R162, PT ;  /* 0x000000a22fa27233 */ /* 0x004fc60003806880 */
[----:B------:R2:W-:Y:S02]  /*3250*/  STS [R145+UR5], R155 ;  /* 0x0000009b91007988 */ /* 0x0005e40008000805 */
[--C-:B------:R-:W-:Y:S01]  /*3260*/  HFMA2 R152, -R162, UR7.H0_H0, R50.reuse.H0_H0 ;  /* 0x20000007a2987c31 */ /* 0x100fe20008040132 */
[----:B------:R-:W1:Y:S01]  /*3270*/  LDC R158, c[0x0][0x330] ;  /* 0x0000cc00ff9e7b82 */ /* 0x000e620000000800 */
[----:B---3--:R-:W-:Y:S01]  /*3280*/  HFMA2 R144, -R119, UR7.H0_H0, R50.H0_H0 ;  /* 0x2000000777907c31 */ /* 0x008fe20008040132 */
[----:B------:R-:W-:-:S06]  /*3290*/  LOP3.LUT R119, R156, 0xaaaaa, RZ, 0xc0, !PT ;  /* 0x000aaaaa9c777812 */ /* 0x000fcc00078ec0ff */
[----:B------:R-:W3:Y:S01]  /*32a0*/  LDC.64 R82, c[0x0][0x320] ;  /* 0x0000c800ff527b82 */ /* 0x000ee20000000a00 */
[----:B------:R-:W-:-:S07]  /*32b0*/  IMAD.IADD R119, R119, 0x1, R154 ;  /* 0x0000000177777824 */ /* 0x000fce00078e029a */
[----:B--2---:R-:W2:Y:S01]  /*32c0*/  LDC R145, c[0x0][0x334] ;  /* 0x0000cd00ff917b82 */ /* 0x004ea20000000800 */
[----:B0-----:R-:W-:-:S05]  /*32d0*/  HSET2.BF.GE.AND R143, R47.H0_H0, R143, PT ;  /* 0x0000008f2f8f7233 */ /* 0x001fca0003806880 */
[----:B------:R-:W-:Y:S02]  /*32e0*/  HFMA2 R155, -R143, UR7.H0_H0, R50.H0_H0 ;  /* 0x200000078f9b7c31 */ /* 0x000fe40008040132 */
[----:B------:R-:W0:Y:S03]  /*32f0*/  LDC R159, c[0x0][0x338] ;  /* 0x0000ce00ff9f7b82 */ /* 0x000e260000000800 */
[C---:B-1----:R-:W-:Y:S02]  /*3300*/  IDP.2A.LO.S16.S8 R143, R155.reuse, UR8, R157 ;  /* 0x000000089b8f7c26 */ /* 0x042fe4000800169d */
[----:B------:R-:W-:-:S03]  /*3310*/  IDP.2A.HI.S16.S8 R155, R155, UR9, R158 ;  /* 0x000000099b9b7c26 */ /* 0x000fc6000800369e */
[----:B------:R-:W-:Y:S06]  /*3320*/  BAR.SYNC 0x0 ;  /* 0x000000ff0000791d */ /* 0x000fec0000000000 */
[C---:B---3--:R-:W-:Y:S01]  /*3330*/  IDP.2A.LO.S16.S8 R142, R144.reuse, UR8, R82 ;  /* 0x00000008908e7c26 */ /* 0x048fe20008001652 */
[----:B------:R-:W-:Y:S01]  /*3340*/  LDS R158, [R155+UR5] ;  /* 0x000000059b9e7984 */ /* 0x000fe20008000800 */
[----:B------:R-:W-:Y:S01]  /*3350*/  IDP.2A.HI.S16.S8 R144, R144, UR9, R83 ;  /* 0x0000000990907c26 */ /* 0x000fe20008003653 */
[----:B------:R-:W1:Y:S01]  /*3360*/  LDC R154, c[0x0][0x344] ;  /* 0x0000d100ff9a7b82 */ /* 0x000e620000000800 */
[----:B--2---:R-:W-:Y:S01]  /*3370*/  HSET2.BF.GE.AND R145, R47.H0_H0, R145, PT ;  /* 0x000000912f917233 */ /* 0x004fe20003806880 */
[----:B------:R-:W-:Y:S04]  /*3380*/  LDS R83, [R142+UR5] ;  /* 0x000000058e537984 */ /* 0x000fe80008000800 */
[----:B------:R-:W2:Y:S01]  /*3390*/  LDS R82, [R144+UR5] ;  /* 0x0000000590527984 */ /* 0x000ea20008000800 */
[----:B------:R-:W-:Y:S01]  /*33a0*/  HFMA2 R145, -R145, UR7.H0_H0, R50.H0_H0 ;  /* 0x2000000791917c31 */ /* 0x000fe20008040132 */
[----:B------:R-:W3:Y:S04]  /*33b0*/  LDC R156, c[0x0][0x348] ;  /* 0x0000d200ff9c7b82 */ /* 0x000ee80000000800 */
[----:B0-----:R-:W-:-:S02]  /*33c0*/  IDP.2A.LO.S16.S8 R157, R145, UR8, R159 ;  /* 0x00000008919d7c26 */ /* 0x001fc4000800169f */
[----:B------:R-:W0:Y:S01]  /*33d0*/  LDS R159, [R143+UR5] ;  /* 0x000000058f9f7984 */ /* 0x000e220008000800 */
[----:B----4-:R-:W-:-:S03]  /*33e0*/  IDP.2A.HI.S16.S8 R145, R145, UR9, R160 ;  /* 0x0000000991917c26 */ /* 0x010fc600080036a0 */
[----:B------:R-:W-:Y:S04]  /*33f0*/  LDS R160, [R157+UR5] ;  /* 0x000000059da07984 */ /* 0x000fe80008000800 */
[----:B------:R-:W4:Y:S01]  /*3400*/  LDS R161, [R145+UR5] ;  /* 0x0000000591a17984 */ /* 0x000f220008000800 */
[C---:B-1----:R-:W-:Y:S02]  /*3410*/  IDP.2A.LO.S16.S8 R154, R152.reuse, UR8, R154 ;  /* 0x00000008989a7c26 */ /* 0x042fe4000800169a */
[----:B---3--:R-:W-:-:S05]  /*3420*/  IDP.2A.HI.S16.S8 R152, R152, UR9, R156 ;  /* 0x0000000998987c26 */ /* 0x008fca000800369c */
[----:B------:R-:W-:Y:S01]  /*3430*/  LDS R163, [R152+UR5] ;  /* 0x0000000598a37984 */ /* 0x000fe20008000800 */
[C-C-:B--2---:R-:W-:Y:S02]  /*3440*/  PRMT R162, R83.reuse, 0x5410, R82.reuse ;  /* 0x0000541053a27816 */ /* 0x144fe40000000052 */
[----:B------:R-:W-:-:S03]  /*3450*/  PRMT R83, R83, 0x7632, R82 ;  /* 0x0000763253537816 */ /* 0x000fc60000000052 */
[----:B------:R-:W-:Y:S02]  /*3460*/  HADD2 R149, R162, -R149 ;  /* 0x80000095a2957230 */ /* 0x000fe40000000000 */
[----:B------:R-:W1:Y:S01]  /*3470*/  LDC R162, c[0x0][0x34c] ;  /* 0x0000d300ffa27b82 */ /* 0x000e620000000800 */
[C-C-:B0-----:R-:W-:Y:S01]  /*3480*/  PRMT R82, R159.reuse, 0x5410, R158.reuse ;  /* 0x000054109f527816 */ /* 0x141fe2000000009e */
[----:B------:R-:W-:Y:S01]  /*3490*/  HFMA2.MMA R153, R83, 1, 1, -R153 ;  /* 0x3c003c0053997835 */ /* 0x000fe20000100099 */
[----:B------:R-:W-:-:S03]  /*34a0*/  PRMT R159, R159, 0x7632, R158 ;  /* 0x000076329f9f7816 */ /* 0x000fc6000000009e */
[----:B------:R-:W-:Y:S02]  /*34b0*/  HADD2 R151, R82, -R151 ;  /* 0x8000009752977230 */ /* 0x000fe40000000000 */
[----:B------:R-:W0:Y:S01]  /*34c0*/  LDC.64 R82, c[0x0][0x350] ;  /* 0x0000d400ff527b82 */ /* 0x000e220000000a00 */
[C-C-:B----4-:R-:W-:Y:S01]  /*34d0*/  PRMT R158, R160.reuse, 0x5410, R161.reuse ;  /* 0x00005410a09e7816 */ /* 0x150fe200000000a1 */
[----:B------:R-:W-:Y:S01]  /*34e0*/  HFMA2.MMA R148, R159, 1, 1, -R148 ;  /* 0x3c003c009f947835 */ /* 0x000fe20000100094 */
[----:B------:R-:W-:Y:S02]  /*34f0*/  PRMT R156, R160, 0x7632, R161 ;  /* 0x00007632a09c7816 */ /* 0x000fe400000000a1 */
[----:B------:R-:W2:Y:S01]  /*3500*/  LDS R160, [R154+UR5] ;  /* 0x000000059aa07984 */ /* 0x000ea20008000800 */
[----:B------:R-:W-:-:S03]  /*3510*/  HADD2 R147, R158, -R147 ;  /* 0x800000939e937230 */ /* 0x000fc60000000000 */
[----:B------:R-:W-:Y:S01]  /*3520*/  HFMA2.MMA R150, R156, 1, 1, -R150 ;  /* 0x3c003c009c967835 */ /* 0x000fe20000100096 */
[----:B-1----:R-:W-:-:S05]  /*3530*/  HSET2.BF.GE.AND R162, R47.H0_H0, R162, PT ;  /* 0x000000a22fa27233 */ /* 0x002fca0003806880 */
[----:B------:R-:W-:-:S05]  /*3540*/  HFMA2 R162, -R162, UR7.H0_H0, R50.H0_H0 ;  /* 0x20000007a2a27c31 */ /* 0x000fca0008040132 */
[C---:B0-----:R-:W-:Y:S02]  /*3550*/  IDP.2A.LO.S16.S8 R82, R162.reuse, UR8, R82 ;  /* 0x00000008a2527c26 */ /* 0x041fe40008001652 */
[----:B------:R-:W-:-:S03]  /*3560*/  IDP.2A.HI.S16.S8 R83, R162, UR9, R83 ;  /* 0x00000009a2537c26 */ /* 0x000fc60008003653 */
[----:B------:R-:W-:Y:S04]  /*3570*/  LDS R162, [R82+UR5] ;  /* 0x0000000552a27984 */ /* 0x000fe80008000800 */
[----:B------:R-:W0:Y:S01]  /*3580*/  LDS R159, [R83+UR5] ;  /* 0x00000005539f7984 */ /* 0x000e220008000800 */
[C-C-:B--2---:R-:W-:Y:S02]  /*3590*/  PRMT R161, R160.reuse, 0x5410, R163.reuse ;  /* 0x00005410a0a17816 */ /* 0x144fe400000000a3 */
[----:B------:R-:W-:-:S06]  /*35a0*/  PRMT R160, R160, 0x7632, R163 ;  /* 0x00007632a0a07816 */ /* 0x000fcc00000000a3 */
[----:B------:R-:W-:Y:S01]  /*35b0*/  HFMA2.MMA R114, R160, 1, 1, -R114 ;  /* 0x3c003c00a0727835 */ /* 0x000fe20000100072 */
[C-C-:B0-----:R-:W-:Y:S02]  /*35c0*/  PRMT R158, R162.reuse, 0x5410, R159.reuse ;  /* 0x00005410a29e7816 */ /* 0x141fe4000000009f */
[----:B------:R-:W-:Y:S01]  /*35d0*/  PRMT R162, R162, 0x7632, R159 ;  /* 0x00007632a2a27816 */ /* 0x000fe2000000009f */
[----:B------:R-:W-:Y:S02]  /*35e0*/  HADD2 R159, R161, -R146 ;  /* 0x80000092a19f7230 */ /* 0x000fe40000000000 */
[----:B------:R-:W-:Y:S02]  /*35f0*/  HADD2 R160, R158, -R116 ;  /* 0x800000749ea07230 */ /* 0x000fe40000000000 */
[----:B------:R-:W-:Y:S02]  /*3600*/  IMAD.MOV.U32 R116, RZ, RZ, R151 ;  /* 0x000000ffff747224 */ /* 0x000fe400078e0097 */
[----:B------:R-:W-:Y:S01]  /*3610*/  IMAD.MOV.U32 R146, RZ, RZ, R159 ;  /* 0x000000ffff927224 */ /* 0x000fe200078e009f */
[----:B------:R-:W-:-:S02]  /*3620*/  HFMA2.MMA R156, R162, 1, 1, -R115 ;  /* 0x3c003c00a29c7835 */ /* 0x000fc40000100073 */
                                                                                                /* 0x00000074959e7241 */
                                                                                                /* 0x000fe400000003ff */
                                                                                                /* 0x0000009293737241 */
                                                                                                /* 0x000fca00000003ff */
[----:B------:R-:W-:Y:S02]  /*3650*/  IMAD R158, R115, 0x10, R158 ;  /* 0x00000010739e7824 */ /* 0x000fe400078e029e */
[----:B------:R-:W-:-:S05]  /*3660*/  IMAD.MOV.U32 R115, RZ, RZ, R160 ;  /* 0x000000ffff737224 */ /* 0x000fca00078e00a0 */
                                                                                                /* 0x000000ff73a17241 */
                                                                                                /* 0x000fca00000003ff */
[----:B------:R-:W-:Y:S01]  /*3680*/  IMAD R158, R161, 0x100, R158 ;  /* 0x00000100a19e7824 */ /* 0x000fe200078e029e */
                                                                                                /* 0x0000007495a17242 */
                                                                                                /* 0x000fc800000017ff */
                                                                                                /* 0x0000007495747241 */
                                                                                                /* 0x000fe400000010a1 */
                                                                                                /* 0x0000009293a17242 */
                                                                                                /* 0x000fc800001097a1 */
                                                                                                /* 0x0000009293a27241 */
                                                                                                /* 0x000fc800000090a1 */
                                                                                                /* 0x000000a274927242 */
                                                                                                /* 0x000fc800000017ff */
                                                                                                /* 0x000000a274747241 */
                                                                                                /* 0x000fe40000001092 */
[----:B------:R-:W0:Y:S01]  /*36f0*/  POPC R162, R158 ;  /* 0x0000009e00a27309 */ /* 0x000e220000000000 */
                                                                                                /* 0x200000a5a1927241 */
                                                                                                /* 0x000fe40000001092 */
                                                                                                /* 0x0000007374a17242 */
                                                                                                /* 0x000fc800000017ff */
                                                                                                /* 0x200000ff92927241 */
                                                                                                /* 0x000fe400000010a1 */
                                                                                                /* 0x0000007374747241 */
                                                                                                /* 0x000fc600000010a1 */
[----:B------:R-:W-:Y:S02]  /*3740*/  IMAD.SHL.U32 R161, R146, 0x2, RZ ;  /* 0x0000000292a17824 */ /* 0x000fe400078e00ff */
[----:B------:R-:W-:Y:S01]  /*3750*/  HMUL2 R116, R116, R113 ;  /* 0x0000007174747232 */ /* 0x000fe20000000000 */
[----:B0-----:R-:W-:-:S04]  /*3760*/  LOP3.LUT R162, R162, 0x1, RZ, 0xc0, !PT ;  /* 0x00000001a2a27812 */ /* 0x001fc800078ec0ff */
[----:B------:R-:W-:Y:S02]  /*3770*/  HMNMX2 R116, |R116|, 65504, 65504, PT ;  /* 0x7bff7bff74747840 */ /* 0x000fe40003800200 */
[----:B------:R-:W-:-:S04]  /*3780*/  ISETP.NE.U32.AND P0, PT, R162, 0x1, PT ;  /* 0x00000001a200780c */ /* 0x000fc80003f05070 */
[----:B------:R-:W-:Y:S01]  /*3790*/  SEL R115, R164, 0xa820a820, !P0 ;  /* 0xa820a820a4737807 */ /* 0x000fe20004000000 */
[----:B------:R-:W-:-:S03]  /*37a0*/  IMAD.MOV.U32 R164, RZ, RZ, 0x1 ;  /* 0x00000001ffa47424 */ /* 0x000fc600078e00ff */
                                                                                                /* 0x4040007373737241 */
                                                                                                /* 0x000fe2000000009e */
[----:B------:R-:W-:Y:S01]  /*37c0*/  IMAD.SHL.U32 R158, R146, 0x400000, RZ ;  /* 0x00400000929e7824 */ /* 0x000fe200078e00ff */
[----:B------:R-:W-:-:S04]  /*37d0*/  LOP3.LUT R146, R161, 0x1e, RZ, 0xc0, !PT ;  /* 0x0000001ea1927812 */ /* 0x000fc800078ec0ff */
[----:B------:R-:W-:Y:S02]  /*37e0*/  LOP3.LUT R161, R158, 0x7c00000, RZ, 0xc0, !PT ;  /* 0x07c000009ea17812 */ /* 0x000fe400078ec0ff */
[----:B------:R-:W-:Y:S02]  /*37f0*/  SHF.L.U32 R158, R164, R146, RZ ;  /* 0x00000092a49e7219 */ /* 0x000fe400000006ff */
[----:B------:R-:W-:Y:S02]  /*3800*/  LOP3.LUT R146, R115, 0xaaaaa, RZ, 0xc0, !PT ;  /* 0x000aaaaa73927812 */ /* 0x000fe400078ec0ff */
[----:B------:R-:W-:Y:S02]  /*3810*/  LOP3.LUT R115, R158, R115, RZ, 0xfc, !PT ;  /* 0x000000739e737212 */ /* 0x000fe400078efcff */
[----:B------:R-:W-:Y:S02]  /*3820*/  LOP3.LUT R158, R116, 0x80008000, RZ, 0xfc, !PT ;  /* 0x80008000749e7812 */ /* 0x000fe400078efcff */
[----:B------:R-:W-:-:S02]  /*3830*/  LEA.HI R146, R146, R161, RZ, 0x1f ;  /* 0x000000a192927211 */ /* 0x000fc400078ff8ff */
                                                                                                /* 0x0000009e74a17241 */
                                                                                                /* 0x000fe40000008073 */
                                                                                                /* 0x0000009e74a27241 */
                                                                                                /* 0x000fc80000000073 */
[----:B------:R-:W-:Y:S01]  /*3860*/  HFMA2.MMA R151, R151, 1, 1, R161 ;  /* 0x3c003c0097977835 */ /* 0x000fe200000000a1 */
[----:B------:R-:W-:Y:S01]  /*3870*/  HADD2 R149, R149, R162 ;  /* 0x000000a295957230 */ /* 0x000fe20000000000 */
                                                                                                /* 0x0000009e74a27241 */
                                                                                                /* 0x000fe40000010073 */
                                                                                                /* 0x0000009e74a17241 */
                                                                                                /* 0x000fe40000018073 */
                                                                                                /* 0x0000009e74737241 */
                                                                                                /* 0x000fe20000020073 */
[----:B------:R-:W-:-:S03]  /*38b0*/  HADD2 R158, R147, R162 ;  /* 0x000000a2939e7230 */ /* 0x000fc60000000000 */
[----:B------:R-:W-:Y:S01]  /*38c0*/  HFMA2.MMA R159, R159, 1, 1, R161 ;  /* 0x3c003c009f9f7835 */ /* 0x000fe200000000a1 */
[----:B------:R-:W-:Y:S01]  /*38d0*/  HADD2 R147, R160, R115 ;  /* 0x00000073a0937230 */ /* 0x000fe20000000000 */
                                                                                                /* 0x0000009499a07241 */
                                                                                                /* 0x000fe400000003ff */
                                                                                                /* 0x0000007296737241 */
                                                                                                /* 0x000fca00000003ff */
[----:B------:R-:W-:Y:S02]  /*3900*/  IMAD R160, R115, 0x10, R160 ;  /* 0x0000001073a07824 */ /* 0x000fe400078e02a0 */
[----:B------:R-:W-:-:S05]  /*3910*/  IMAD.MOV.U32 R115, RZ, RZ, R156 ;  /* 0x000000ffff737224 */ /* 0x000fca00078e009c */
                                                                                                /* 0x000000ff73a17241 */
                                                                                                /* 0x000fca00000003ff */
[----:B------:R-:W-:Y:S01]  /*3930*/  IMAD R160, R161, 0x100, R160 ;  /* 0x00000100a1a07824 */ /* 0x000fe200078e02a0 */
                                                                                                /* 0x0000009499a17242 */
                                                                                                /* 0x000fc800000017ff */
                                                                                                /* 0x0000009499a27241 */
                                                                                                /* 0x000fe400000010a1 */
                                                                                                /* 0x0000007296a17242 */
                                                                                                /* 0x000fc800001097a1 */
                                                                                                /* 0x0000007296a47241 */
                                                                                                /* 0x000fc800000090a1 */
                                                                                                /* 0x000000a4a2a37242 */
                                                                                                /* 0x000fc800000017ff */
                                                                                                /* 0x000000a4a2a27241 */
                                                                                                /* 0x000fe200000010a3 */
[----:B------:R-:W-:Y:S01]  /*39a0*/  IMAD.MOV.U32 R164, RZ, RZ, 0x1 ;  /* 0x00000001ffa47424 */ /* 0x000fe200078e00ff */
                                                                                                /* 0x200000a5a1a17241 */
                                                                                                /* 0x000fe200000010a3 */
[----:B------:R-:W-:Y:S01]  /*39c0*/  IMAD.MOV.U32 R165, RZ, RZ, 0x28a028a ;  /* 0x028a028affa57424 */ /* 0x000fe200078e00ff */
                                                                                                /* 0x00000073a2a37242 */
                                                                                                /* 0x000fc800000017ff */
                                                                                                /* 0x00000073a2a27241 */
                                                                                                /* 0x000fe400000010a3 */
[----:B------:R-:W0:Y:S01]  /*39f0*/  POPC R115, R160 ;  /* 0x000000a000737309 */ /* 0x000e220000000000 */
                                                                                                /* 0x200000ffa1a17241 */
                                                                                                /* 0x000fe400000010a3 */
[----:B0-----:R-:W-:-:S04]  /*3a10*/  LOP3.LUT R115, R115, 0x1, RZ, 0xc0, !PT ;  /* 0x0000000173737812 */ /* 0x001fc800078ec0ff */
[----:B------:R-:W-:Y:S01]  /*3a20*/  ISETP.NE.U32.AND P0, PT, R115, 0x1, PT ;  /* 0x000000017300780c */ /* 0x000fe20003f05070 */
[----:B------:R-:W-:Y:S02]  /*3a30*/  HMUL2 R115, R162, R113 ;  /* 0x00000071a2737232 */ /* 0x000fe40000000000 */
[----:B------:R-:W-:Y:S01]  /*3a40*/  IMAD.SHL.U32 R162, R161, 0x2, RZ ;  /* 0x00000002a1a27824 */ /* 0x000fe200078e00ff */
[----:B------:R-:W-:Y:S01]  /*3a50*/  SEL R163, R165, 0xa820a820, !P0 ;  /* 0xa820a820a5a37807 */ /* 0x000fe20004000000 */
[----:B------:R-:W-:Y:S01]  /*3a60*/  IMAD R161, R161, 0x8000000, R146 ;  /* 0x08000000a1a17824 */ /* 0x000fe200078e0292 */
[----:B------:R-:W-:Y:S02]  /*3a70*/  HMNMX2 R115, |R115|, 65504, 65504, PT ;  /* 0x7bff7bff73737840 */ /* 0x000fe40003800200 */
[----:B------:R-:W-:Y:S02]  /*3a80*/  LOP3.LUT R162, R162, 0x1e, RZ, 0xc0, !PT ;  /* 0x0000001ea2a27812 */ /* 0x000fe400078ec0ff */
                                                                                                /* 0x404000a3a3a07241 */
                                                                                                /* 0x000fc400000000a0 */
[----:B------:R-:W-:Y:S02]  /*3aa0*/  SHF.L.U32 R162, R164, R162, RZ ;  /* 0x000000a2a4a27219 */ /* 0x000fe400000006ff */
[----:B------:R-:W-:Y:S01]  /*3ab0*/  PLOP3.LUT P0, PT, PT, PT, UP0, 0x40, 0x0 ;  /* 0x000000000000781c */ /* 0x000fe20003f0e808 */
[----:B------:R-:W-:Y:S01]  /*3ac0*/  UISETP.GE.AND UP0, UPT, UR4, UR12, UPT ;  /* 0x0000000c0400728c */ /* 0x000fe2000bf06270 */
[----:B------:R-:W-:Y:S02]  /*3ad0*/  LOP3.LUT R163, R162, R160, RZ, 0xfc, !PT ;  /* 0x000000a0a2a37212 */ /* 0x000fe400078efcff */
[----:B------:R-:W-:-:S04]  /*3ae0*/  LOP3.LUT R162, R115, 0x80008000, RZ, 0xfc, !PT ;  /* 0x8000800073a27812 */ /* 0x000fc800078efcff */
                                                                                                /* 0x000000a273a47241 */
                                                                                                /* 0x000fcc00000000a3 */
[----:B------:R-:W-:Y:S01]  /*3b00*/  HFMA2.MMA R153, R153, 1, 1, R164 ;  /* 0x3c003c0099997835 */ /* 0x000fe200000000a4 */
                                                                                                /* 0x000000a273a47241 */
                                                                                                /* 0x000fca00000080a3 */
        /* <DEDUP_REMOVED lines=8> */
[----:B------:R-:W-:Y:S01]  /*3ba0*/  STS [R155+UR5], R148 ;  /* 0x000000949b007988 */ /* 0x000fe20008000805 */
                                                                                                /* 0x000000a2738e7241 */
                                                                                                /* 0x001fe400000100a3 */
                                                                                                /* 0x000000a2738f7241 */
                                                                                                /* 0x000fe400000180a3 */
                                                                                                /* 0x000000a273a27241 */
                                                                                                /* 0x000fe400000200a3 */
[----:B------:R-:W-:Y:S01]  /*3be0*/  HFMA2.MMA R142, R150, 1, 1, R142 ;  /* 0x3c003c00968e7835 */ /* 0x000fe2000000008e */
[----:B------:R-:W-:-:S03]  /*3bf0*/  HADD2 R114, R114, R143 ;  /* 0x0000008f72727230 */ /* 0x000fc60000000000 */
[----:B------:R-:W-:-:S06]  /*3c00*/  HFMA2.MMA R156, R156, 1, 1, R162 ;  /* 0x3c003c009c9c7835 */ /* 0x000fcc00000000a2 */
[C-C-:B------:R-:W-:Y:S02]  /*3c10*/  PRMT R143, R158.reuse, 0x5410, R142.reuse ;  /* 0x000054109e8f7816 */ /* 0x140fe4000000008e */
[----:B------:R-:W-:-:S03]  /*3c20*/  PRMT R142, R158, 0x7632, R142 ;  /* 0x000076329e8e7816 */ /* 0x000fc6000000008e */
[----:B------:R0:W-:Y:S04]  /*3c30*/  STS [R157+UR5], R143 ;  /* 0x0000008f9d007988 */ /* 0x0001e80008000805 */
[----:B------:R1:W-:Y:S01]  /*3c40*/  STS [R145+UR5], R142 ;  /* 0x0000008e91007988 */ /* 0x0003e20008000805 */
[C-C-:B0-----:R-:W-:Y:S02]  /*3c50*/  PRMT R143, R147.reuse, 0x5410, R156.reuse ;  /* 0x00005410938f7816 */ /* 0x141fe4000000009c */
[----:B------:R-:W-:Y:S02]  /*3c60*/  PRMT R156, R147, 0x7632, R156 ;  /* 0x00007632939c7816 */ /* 0x000fe4000000009c */
[C-C-:B-1----:R-:W-:Y:S02]  /*3c70*/  PRMT R142, R159.reuse, 0x5410, R114.reuse ;  /* 0x000054109f8e7816 */ /* 0x142fe40000000072 */
[----:B------:R-:W-:-:S03]  /*3c80*/  PRMT R114, R159, 0x7632, R114 ;  /* 0x000076329f727816 */ /* 0x000fc60000000072 */
[----:B------:R-:W-:Y:S04]  /*3c90*/  STS [R154+UR5], R142 ;  /* 0x0000008e9a007988 */ /* 0x000fe80008000805 */
[----:B------:R0:W-:Y:S04]  /*3ca0*/  STS [R152+UR5], R114 ;  /* 0x0000007298007988 */ /* 0x0001e80008000805 */
[----:B------:R1:W-:Y:S04]  /*3cb0*/  STS [R82+UR5], R143 ;  /* 0x0000008f52007988 */ /* 0x0003e80008000805 */
[----:B------:R1:W-:Y:S01]  /*3cc0*/  STS [R83+UR5], R156 ;  /* 0x0000009c53007988 */ /* 0x0003e20008000805 */
[----:B0-----:R-:W-:-:S05]  /*3cd0*/  LOP3.LUT R114, R160, 0xaaaaa, RZ, 0xc0, !PT ;  /* 0x000aaaaaa0727812 */ /* 0x001fca00078ec0ff */
[----:B------:R-:W-:Y:S01]  /*3ce0*/  IMAD.IADD R114, R114, 0x1, R161 ;  /* 0x0000000172727824 */ /* 0x000fe200078e02a1 */
[----:B------:R-:W-:Y:S06]  /*3cf0*/  BAR.SYNC 0x0 ;  /* 0x000000ff0000791d */ /* 0x000fec0000000000 */
[----:B-1---5:R-:W-:Y:S05]  /*3d00*/  @P0 BRA `(.L_x_68) ;  /* 0x000000d800180947 */ /* 0x022fea0003800000 */
[----:B------:R-:W0:Y:S01]  /*3d10*/  LDC R82, c[0x0][0x364] ;  /* 0x0000d900ff527b82 */ /* 0x000e220000000800 */
[----:B------:R-:W-:Y:S01]  /*3d20*/  SHF.R.U32.HI R142, RZ, 0x10, R133 ;  /* 0x00000010ff8e7819 */ /* 0x000fe20000011685 */
[----:B------:R-:W-:Y:S01]  /*3d30*/  IMAD.MOV.U32 R164, RZ, RZ, 0x1 ;  /* 0x00000001ffa47424 */ /* 0x000fe200078e00ff */
[----:B------:R-:W-:Y:S01]  /*3d40*/  LOP3.LUT R143, R2, 0x80008000, RZ, 0xfc, !PT ;  /* 0x80008000028f7812 */ /* 0x000fe200078efcff */
[----:B------:R-:W-:-:S04]  /*3d50*/  UISETP.NE.AND UP1, UPT, UR6, 0x5, UPT ;  /* 0x000000050600788c */ /* 0x000fc8000bf25270 */
[----:B------:R-:W1:Y:S08]  /*3d60*/  LDC R147, c[0x0][0x36c] ;  /* 0x0000db00ff937b82 */ /* 0x000e700000000800 */
[----:B------:R-:W2:Y:S01]  /*3d70*/  LDC R83, c[0x0][0x368] ;  /* 0x0000da00ff537b82 */ /* 0x000ea20000000800 */
[----:B0-----:R-:W-:-:S07]  /*3d80*/  HSET2.BF.GE.AND R82, R47.H0_H0, R82, PT ;  /* 0x000000522f527233 */ /* 0x001fce0003806880 */
[----:B------:R-:W0:Y:S01]  /*3d90*/  LDC R144, c[0x0][0x35c] ;  /* 0x0000d700ff907b82 */ /* 0x000e220000000800 */
[----:B------:R-:W-:-:S05]  /*3da0*/  HFMA2 R82, -R82, UR7.H0_H0, R50.H0_H0 ;  /* 0x2000000752527c31 */ /* 0x000fca0008040132 */
[C---:B-1----:R-:W-:Y:S02]  /*3db0*/  IDP.2A.HI.S16.S8 R147, R82.reuse, UR9, R147 ;  /* 0x0000000952937c26 */ /* 0x042fe40008003693 */
[----:B--2---:R-:W-:-:S04]  /*3dc0*/  IDP.2A.LO.S16.S8 R82, R82, UR8, R83 ;  /* 0x0000000852527c26 */ /* 0x004fc80008001653 */
[----:B------:R-:W-:Y:S01]  /*3dd0*/  LDS R147, [R147+UR5] ;  /* 0x0000000593937984 */ /* 0x000fe20008000800 */
                                                                                                /* 0x0000008f02537241 */
                                                                                                /* 0x000fe4000000008e */
                                                                                                /* 0x0000008f02027241 */
                                                                                                /* 0x000fe2000000808e */
[----:B------:R-:W1:Y:S01]  /*3e00*/  LDS R146, [R82+UR5] ;  /* 0x0000000552927984 */ /* 0x000e620008000800 */
[----:B------:R-:W-:Y:S02]  /*3e10*/  LOP3.LUT R142, R133, 0xffff, RZ, 0xc0, !PT ;  /* 0x0000ffff858e7812 */ /* 0x000fe400078ec0ff */
[----:B------:R-:W2:Y:S01]  /*3e20*/  LDC R133, c[0x0][0x358] ;  /* 0x0000d600ff857b82 */ /* 0x000ea20000000800 */
[----:B-----5:R-:W-:-:S04]  /*3e30*/  LOP3.LUT R143, R0, 0x80008000, RZ, 0xfc, !PT ;  /* 0x80008000008f7812 */ /* 0x020fc800078efcff */
                                                                                                /* 0x0000008f00917241 */
                                                                                                /* 0x000fe4000000008e */
                                                                                                /* 0x0000008f00007241 */
                                                                                                /* 0x000fe4000000808e */
[----:B------:R-:W3:Y:S02]  /*3e60*/  LDC R142, c[0x0][0x360] ;  /* 0x0000d800ff8e7b82 */ /* 0x000ee40000000800 */
[----:B------:R-:W-:Y:S02]  /*3e70*/  PRMT R0, R0, 0x5410, RZ ;  /* 0x0000541000007816 */ /* 0x000fe400000000ff */
[----:B--2---:R-:W-:-:S05]  /*3e80*/  HSET2.BF.GE.AND R133, R47.H0_H0, R133, PT ;  /* 0x000000852f857233 */ /* 0x004fca0003806880 */
[----:B------:R-:W-:-:S05]  /*3e90*/  HFMA2 R133, -R133, UR7.H0_H0, R50.H0_H0 ;  /* 0x2000000785857c31 */ /* 0x000fca0008040132 */
[C---:B0-----:R-:W-:Y:S02]  /*3ea0*/  IDP.2A.LO.S16.S8 R144, R133.reuse, UR8, R144 ;  /* 0x0000000885907c26 */ /* 0x041fe40008001690 */
[----:B---3--:R-:W-:Y:S01]  /*3eb0*/  IDP.2A.HI.S16.S8 R142, R133, UR9, R142 ;  /* 0x00000009858e7c26 */ /* 0x008fe2000800368e */
[C-C-:B-1----:R-:W-:Y:S02]  /*3ec0*/  PRMT R143, R146.reuse, 0x5410, R147.reuse ;  /* 0x00005410928f7816 */ /* 0x142fe40000000093 */
[----:B------:R-:W-:Y:S02]  /*3ed0*/  PRMT R146, R146, 0x7632, R147 ;  /* 0x0000763292927816 */ /* 0x000fe40000000093 */
[----:B------:R-:W-:Y:S01]  /*3ee0*/  LDS R133, [R142+UR5] ;  /* 0x000000058e857984 */ /* 0x000fe20008000800 */
[----:B------:R-:W-:Y:S01]  /*3ef0*/  HADD2 R143, R143, -R0 ;  /* 0x800000008f8f7230 */ /* 0x000fe20000000000 */
[----:B------:R-:W-:Y:S02]  /*3f00*/  PRMT R147, R2, 0x5410, RZ ;  /* 0x0000541002937816 */ /* 0x000fe400000000ff */
[----:B------:R-:W0:Y:S04]  /*3f10*/  LDS R0, [R144+UR5] ;  /* 0x0000000590007984 */ /* 0x000e280008000800 */
[----:B------:R-:W-:Y:S01]  /*3f20*/  HFMA2.MMA R146, R146, 1, 1, -R147 ;  /* 0x3c003c0092927835 */ /* 0x000fe20000100093 */
[----:B0-----:R-:W-:-:S02]  /*3f30*/  PRMT R2, R0, 0x5410, R133 ;  /* 0x0000541000027816 */ /* 0x001fc40000000085 */
[----:B------:R-:W-:-:S03]  /*3f40*/  PRMT R0, R0, 0x7632, R133 ;  /* 0x0000763200007816 */ /* 0x000fc60000000085 */
[----:B------:R-:W-:-:S03]  /*3f50*/  HADD2 R145, R2, -R145 ;  /* 0x8000009102917230 */ /* 0x000fc60000000000 */
[----:B------:R-:W-:Y:S02]  /*3f60*/  HFMA2.MMA R0, R0, 1, 1, -R83 ;  /* 0x3c003c0000007835 */ /* 0x000fe40000100053 */
                                                                                                /* 0x0000008f91027241 */
                                                                                                /* 0x000fe400000003ff */
                                                                                                /* 0x0000008f91537242 */
                                                                                                /* 0x000fe400000017ff */
[----:B------:R-:W0:Y:S02]  /*3f90*/  POPC R133, R2 ;  /* 0x0000000200857309 */ /* 0x000e240000000000 */
                                                                                                /* 0x0000008f91947241 */
                                                                                                /* 0x000fe20000001053 */
[----:B------:R-:W-:Y:S01]  /*3fb0*/  IMAD.SHL.U32 R83, R83, 0x2, RZ ;  /* 0x0000000253537824 */ /* 0x000fe200078e00ff */
                                                                                                /* 0x0000009200937241 */
                                                                                                /* 0x000fc800000003ff */
[----:B------:R-:W1:Y:S01]  /*3fd0*/  POPC R149, R147 ;  /* 0x0000009300957309 */ /* 0x000e620000000000 */
[----:B------:R-:W-:Y:S01]  /*3fe0*/  HFMA2.MMA R148, R148, R113, -RZ ;  /* 0x0000007194947235 */ /* 0x000fe200001000ff */
[----:B0-----:R-:W-:-:S04]  /*3ff0*/  LOP3.LUT R133, R133, 0x1, RZ, 0xc0, !PT ;  /* 0x0000000185857812 */ /* 0x001fc800078ec0ff */
[----:B------:R-:W-:Y:S02]  /*4000*/  ISETP.NE.U32.AND P0, PT, R133, 0x1, PT ;  /* 0x000000018500780c */ /* 0x000fe40003f05070 */
[----:B------:R-:W-:Y:S02]  /*4010*/  LOP3.LUT R133, R83, 0x1e, RZ, 0xc0, !PT ;  /* 0x0000001e53857812 */ /* 0x000fe400078ec0ff */
[----:B------:R-:W-:Y:S02]  /*4020*/  SEL R83, R165, 0xa820a820, !P0 ;  /* 0xa820a820a5537807 */ /* 0x000fe40004000000 */
[----:B------:R-:W-:Y:S02]  /*4030*/  SHF.L.U32 R150, R164, R133, RZ ;  /* 0x00000085a4967219 */ /* 0x000fe400000006ff */
                                                                                                /* 0x0000009200857242 */
                                                                                                /* 0x000fe400000017ff */
                                                                                                /* 0x4040005353537241 */
                                                                                                /* 0x000fc40000000002 */
[----:B-1----:R-:W-:Y:S02]  /*4060*/  LOP3.LUT R149, R149, 0x1, RZ, 0xc0, !PT ;  /* 0x0000000195957812 */ /* 0x002fe400078ec0ff */
                                                                                                /* 0x0000009200027241 */
                                                                                                /* 0x000fe20000001085 */
[----:B------:R-:W-:Y:S01]  /*4080*/  IMAD.SHL.U32 R133, R133, 0x2, RZ ;  /* 0x0000000285857824 */ /* 0x000fe200078e00ff */
[----:B------:R-:W-:Y:S02]  /*4090*/  ISETP.NE.U32.AND P0, PT, R149, 0x1, PT ;  /* 0x000000019500780c */ /* 0x000fe40003f05070 */
[----:B------:R-:W-:Y:S01]  /*40a0*/  LOP3.LUT R83, R83, R150, RZ, 0xfc, !PT ;  /* 0x0000009653537212 */ /* 0x000fe200078efcff */
[----:B------:R-:W-:Y:S01]  /*40b0*/  HMUL2 R2, R2, R113 ;  /* 0x0000007102027232 */ /* 0x000fe20000000000 */
[----:B------:R-:W-:Y:S02]  /*40c0*/  SEL R150, R165, 0xa820a820, !P0 ;  /* 0xa820a820a5967807 */ /* 0x000fe40004000000 */
[----:B------:R-:W-:-:S02]  /*40d0*/  LOP3.LUT R133, R133, 0x1e, RZ, 0xc0, !PT ;  /* 0x0000001e85857812 */ /* 0x000fc400078ec0ff */
[----:B------:R-:W-:Y:S02]  /*40e0*/  HMNMX2 R2, |R2|, 65504, 65504, PT ;  /* 0x7bff7bff02027840 */ /* 0x000fe40003800200 */
                                                                                                /* 0x4040009696967241 */
                                                                                                /* 0x000fe40000000093 */
[----:B------:R-:W-:Y:S02]  /*4100*/  SHF.L.U32 R133, R164, R133, RZ ;  /* 0x00000085a4857219 */ /* 0x000fe400000006ff */
[----:B------:R-:W-:Y:S02]  /*4110*/  LOP3.LUT R147, R2, 0x80008000, RZ, 0xfc, !PT ;  /* 0x8000800002937812 */ /* 0x000fe400078efcff */
[----:B------:R-:W-:Y:S02]  /*4120*/  LOP3.LUT R133, R150, R133, RZ, 0xfc, !PT ;  /* 0x0000008596857212 */ /* 0x000fe400078efcff */
[----:B------:R-:W-:-:S02]  /*4130*/  PLOP3.LUT P0, PT, PT, PT, UP1, 0x40, 0x0 ;  /* 0x000000000000781c */ /* 0x000fc40003f0e818 */
                                                                                                /* 0x0000009302957241 */
                                                                                                /* 0x000fe40000000085 */
                                                                                                /* 0x0000009302937241 */
                                                                                                /* 0x000fc60000008085 */
[----:B------:R-:W-:Y:S01]  /*4160*/  HADD2 R149, R0, R149 ;  /* 0x0000009500957230 */ /* 0x000fe20000000000 */
[----:B------:R-:W-:Y:S01]  /*4170*/  HMNMX2 R0, |R148|, 65504, 65504, PT ;  /* 0x7bff7bff94007840 */ /* 0x000fe20003800200 */
[----:B------:R-:W-:-:S04]  /*4180*/  HADD2 R146, R146.H0_H0, R147.H0_H0 ;  /* 0x2000009392927230 */ /* 0x000fc80000000800 */
[----:B------:R-:W-:-:S04]  /*4190*/  LOP3.LUT R147, R0, 0x80008000, RZ, 0xfc, !PT ;  /* 0x8000800000937812 */ /* 0x000fc800078efcff */
                                                                                                /* 0x0000009300947241 */
                                                                                                /* 0x000fcc0000000053 */
[----:B------:R-:W-:Y:S01]  /*41b0*/  HFMA2.MMA R145, R145, 1, 1, R148 ;  /* 0x3c003c0091917835 */ /* 0x000fe20000000094 */
                                                                                                /* 0x0000009300947241 */
                                                                                                /* 0x000fca0000008053 */
[----:B------:R-:W-:-:S04]  /*41d0*/  HADD2 R148, R143.H0_H0, R148.H0_H0 ;  /* 0x200000948f947230 */ /* 0x000fc80000000800 */
        /* <DEDUP_REMOVED lines=11> */
[----:B------:R-:W-:Y:S01]  /*4290*/  SHF.R.U32.HI R146, RZ, 0x10, R77 ;  /* 0x00000010ff927819 */ /* 0x000fe2000001164d */
[----:B------:R-:W-:Y:S01]  /*42a0*/  IMAD.MOV.U32 R155, RZ, RZ, 0x5040000 ;  /* 0x05040000ff9b7424 */ /* 0x000fe200078e00ff */
[----:B------:R-:W-:Y:S01]  /*42b0*/  LOP3.LUT R148, R76, 0x80008000, RZ, 0xfc, !PT ;  /* 0x800080004c947812 */ /* 0x000fe200078efcff */
[----:B------:R-:W-:Y:S01]  /*42c0*/  UISETP.NE.AND UP1, UPT, UR6, 0x6, UPT ;  /* 0x000000060600788c */ /* 0x000fe2000bf25270 */
[----:B------:R-:W-:Y:S02]  /*42d0*/  LOP3.LUT R77, R77, 0xffff, RZ, 0xc0, !PT ;  /* 0x0000ffff4d4d7812 */ /* 0x000fe400078ec0ff */
                                                                                                /* 0x000000944c957241 */
                                                                                                /* 0x000fe20000008092 */
        /* <DEDUP_REMOVED lines=9> */
[C---:B--2---:R-:W-:Y:S01]  /*4380*/  IDP.2A.HI.S16.S8 R144, R82.reuse, UR9, R147 ;  /* 0x0000000952907c26 */ /* 0x044fe20008003693 */
                                                                                                /* 0x000000944c937241 */
                                                                                                /* 0x000fe40000000092 */
                                                                                                /* 0x000000944c4c7241 */
                                                                                                /* 0x000fe40000010092 */
[----:B------:R-:W-:Y:S01]  /*43b0*/  LOP3.LUT R146, R75, 0x80008000, RZ, 0xfc, !PT ;  /* 0x800080004b927812 */ /* 0x000fe200078efcff */
[----:B------:R-:W-:Y:S01]  /*43c0*/  LDS R144, [R144+UR5] ;  /* 0x0000000590907984 */ /* 0x000fe20008000800 */
[----:B---3--:R-:W-:Y:S01]  /*43d0*/  IDP.2A.LO.S16.S8 R82, R82, UR8, R145 ;  /* 0x0000000852527c26 */ /* 0x008fe20008001691 */
[----:B------:R-:W-:-:S02]  /*43e0*/  PRMT R76, R76, 0x5410, RZ ;  /* 0x000054104c4c7816 */ /* 0x000fc400000000ff */
                                                                                                /* 0x000000924b967241 */
                                                                                                /* 0x000fe4000000004d */
[----:B------:R-:W2:Y:S01]  /*4400*/  LDS R151, [R82+UR5] ;  /* 0x0000000552977984 */ /* 0x000ea20008000800 */
                                                                                                /* 0x000000924b947241 */
                                                                                                /* 0x000fe2000000804d */
[----:B0-----:R-:W-:Y:S01]  /*4420*/  IDP.2A.LO.S16.S8 R142, R143, UR8, R142 ;  /* 0x000000088f8e7c26 */ /* 0x001fe2000800168e */
                                                                                                /* 0x000000924b927241 */
                                                                                                /* 0x000fc8000001004d */
[----:B------:R-:W-:Y:S01]  /*4440*/  PRMT R146, R146, 0x5410, RZ ;  /* 0x0000541092927816 */ /* 0x000fe200000000ff */
[----:B-1----:R-:W-:Y:S02]  /*4450*/  IDP.2A.HI.S16.S8 R83, R143, UR9, R83 ;  /* 0x000000098f537c26 */ /* 0x002fe40008003653 */
[----:B------:R-:W-:Y:S04]  /*4460*/  LDS R143, [R142+UR5] ;  /* 0x000000058e8f7984 */ /* 0x000fe80008000800 */
[----:B------:R-:W0:Y:S01]  /*4470*/  LDS R145, [R83+UR5] ;  /* 0x0000000553917984 */ /* 0x000e220008000800 */
[C-C-:B--2---:R-:W-:Y:S02]  /*4480*/  PRMT R152, R151.reuse, 0x5410, R144.reuse ;  /* 0x0000541097987816 */ /* 0x144fe40000000090 */
[----:B------:R-:W-:-:S02]  /*4490*/  PRMT R77, R151, 0x7632, R144 ;  /* 0x00007632974d7816 */ /* 0x000fc40000000090 */
[----:B------:R-:W1:Y:S01]  /*44a0*/  LDC R144, c[0x0][0x37c] ;  /* 0x0000df00ff907b82 */ /* 0x000e620000000800 */
[----:B------:R-:W-:Y:S01]  /*44b0*/  HADD2 R146, R152, -R146 ;  /* 0x8000009298927230 */ /* 0x000fe20000000000 */
[C-C-:B0-----:R-:W-:Y:S02]  /*44c0*/  PRMT R151, R143.reuse, 0x5410, R145.reuse ;  /* 0x000054108f977816 */ /* 0x141fe40000000091 */
[----:B------:R-:W-:Y:S01]  /*44d0*/  PRMT R75, R143, 0x7632, R145 ;  /* 0x000076328f4b7816 */ /* 0x000fe20000000091 */
[----:B------:R-:W-:-:S03]  /*44e0*/  HFMA2.MMA R143, R77, 1, 1, -R76 ;  /* 0x3c003c004d8f7835 */ /* 0x000fc6000010004c */
[----:B------:R-:W0:Y:S02]  /*44f0*/  LDC.64 R76, c[0x0][0x380] ;  /* 0x0000e000ff4c7b82 */ /* 0x000e240000000a00 */
[----:B------:R-:W-:Y:S01]  /*4500*/  HFMA2.MMA R75, R75, 1, 1, -R147 ;  /* 0x3c003c004b4b7835 */ /* 0x000fe20000100093 */
[----:B-1----:R-:W-:-:S05]  /*4510*/  HSET2.BF.GE.AND R144, R47.H0_H0, R144, PT ;  /* 0x000000902f907233 */ /* 0x002fca0003806880 */
[----:B------:R-:W-:-:S05]  /*4520*/  HFMA2 R145, -R144, UR7.H0_H0, R50.H0_H0 ;  /* 0x2000000790917c31 */ /* 0x000fca0008040132 */
[C---:B0-----:R-:W-:Y:S02]  /*4530*/  IDP.2A.LO.S16.S8 R144, R145.reuse, UR8, R76 ;  /* 0x0000000891907c26 */ /* 0x041fe4000800164c */
[----:B------:R-:W-:-:S03]  /*4540*/  IDP.2A.HI.S16.S8 R145, R145, UR9, R77 ;  /* 0x0000000991917c26 */ /* 0x000fc6000800364d */
[----:B------:R-:W-:Y:S04]  /*4550*/  LDS R76, [R144+UR5] ;  /* 0x00000005904c7984 */ /* 0x000fe80008000800 */
[----:B------:R-:W0:Y:S02]  /*4560*/  LDS R77, [R145+UR5] ;  /* 0x00000005914d7984 */ /* 0x000e240008000800 */
[C-C-:B0-----:R-:W-:Y:S02]  /*4570*/  PRMT R147, R76.reuse, 0x7632, R77.reuse ;  /* 0x000076324c937816 */ /* 0x141fe4000000004d */
[----:B------:R-:W-:-:S03]  /*4580*/  PRMT R76, R76, 0x5410, R77 ;  /* 0x000054104c4c7816 */ /* 0x000fc6000000004d */
[----:B------:R-:W-:Y:S01]  /*4590*/  HADD2 R149, R147, -R149 ;  /* 0x8000009593957230 */ /* 0x000fe20000000000 */
[----:B------:R-:W-:Y:S01]  /*45a0*/  HFMA2.MMA R147, R151, 1, 1, -R150 ;  /* 0x3c003c0097937835 */ /* 0x000fe20000100096 */
[----:B------:R-:W-:Y:S01]  /*45b0*/  HADD2 R148, R76, -R148 ;  /* 0x800000944c947230 */ /* 0x000fe20000000000 */
                                                                                                /* 0x000000ff8f4c7241 */
                                                                                                /* 0x000fe400000003ff */
                                                                                                /* 0x000000954b4d7241 */
                                                                                                /* 0x000fca00000003ff */
[----:B------:R-:W-:Y:S01]  /*45e0*/  IMAD R76, R76, 0x10, R77 ;  /* 0x000000104c4c7824 */ /* 0x000fe200078e024d */
                                                                                                /* 0x000000954b4d7242 */
                                                                                                /* 0x000fc6000000179b */
[----:B------:R-:W0:Y:S01]  /*4600*/  POPC R151, R76 ;  /* 0x0000004c00977309 */ /* 0x000e220000000000 */
                                                                                                /* 0x000000954b967241 */
                                                                                                /* 0x000fc8000000104d */
                                                                                                /* 0x0000008f96337242 */
                                                                                                /* 0x000fc80000001733 */
                                                                                                /* 0x200000ff4d4d7241 */
                                                                                                /* 0x000fe40000001033 */
                                                                                                /* 0x0000008f96967241 */
                                                                                                /* 0x000fc60000001033 */
[----:B------:R-:W-:Y:S01]  /*4650*/  IMAD.SHL.U32 R77, R77, 0x2, RZ ;  /* 0x000000024d4d7824 */ /* 0x000fe200078e00ff */
[----:B0-----:R-:W-:Y:S01]  /*4660*/  LOP3.LUT R151, R151, 0x1, RZ, 0xc0, !PT ;  /* 0x0000000197977812 */ /* 0x001fe200078ec0ff */
[----:B------:R-:W-:-:S03]  /*4670*/  HMUL2 R150, R150, R113 ;  /* 0x0000007196967232 */ /* 0x000fc60000000000 */
[----:B------:R-:W-:Y:S02]  /*4680*/  LOP3.LUT R77, R77, 0x1e, RZ, 0xc0, !PT ;  /* 0x0000001e4d4d7812 */ /* 0x000fe400078ec0ff */
[----:B------:R-:W-:Y:S02]  /*4690*/  ISETP.NE.U32.AND P0, PT, R151, 0x1, PT ;  /* 0x000000019700780c */ /* 0x000fe40003f05070 */
[----:B------:R-:W-:Y:S02]  /*46a0*/  SHF.L.U32 R77, R164, R77, RZ ;  /* 0x0000004da44d7219 */ /* 0x000fe400000006ff */
[----:B------:R-:W-:-:S04]  /*46b0*/  SEL R151, R165, 0xa820a820, !P0 ;  /* 0xa820a820a5977807 */ /* 0x000fc80004000000 */
                                                                                                /* 0x40400097974c7241 */
                                                                                                /* 0x000fe4000000004c */
                                                                                                /* 0x000000ff92977241 */
                                                                                                /* 0x000fe400000003ff */
[----:B------:R-:W-:Y:S01]  /*46e0*/  LOP3.LUT R77, R77, R76, RZ, 0xfc, !PT ;  /* 0x0000004c4d4d7212 */ /* 0x000fe200078efcff */
[----:B------:R-:W-:-:S05]  /*46f0*/  IMAD.MOV.U32 R76, RZ, RZ, R147 ;  /* 0x000000ffff4c7224 */ /* 0x000fca00078e0093 */
                                                                                                /* 0x000000944c987241 */
                                                                                                /* 0x000fca00000003ff */
[----:B------:R-:W-:Y:S01]  /*4710*/  IMAD R151, R151, 0x10, R152 ;  /* 0x0000001097977824 */ /* 0x000fe200078e0298 */
                                                                                                /* 0x000000944c987242 */
                                                                                                /* 0x000fc8000000179b */
                                                                                                /* 0x000000944c997241 */
                                                                                                /* 0x000fe40000001098 */
[----:B------:R-:W0:Y:S02]  /*4740*/  POPC R76, R151 ;  /* 0x00000097004c7309 */ /* 0x000e240000000000 */
                                                                                                /* 0x0000009299347242 */
                                                                                                /* 0x000fc80000001734 */
                                                                                                /* 0x0000009299997241 */
                                                                                                /* 0x000fca0000001034 */
[----:B------:R-:W-:Y:S01]  /*4770*/  HMUL2 R153, R153, R113 ;  /* 0x0000007199997232 */ /* 0x000fe20000000000 */
[----:B0-----:R-:W-:-:S04]  /*4780*/  LOP3.LUT R76, R76, 0x1, RZ, 0xc0, !PT ;  /* 0x000000014c4c7812 */ /* 0x001fc800078ec0ff */
[----:B------:R-:W-:Y:S02]  /*4790*/  ISETP.NE.U32.AND P0, PT, R76, 0x1, PT ;  /* 0x000000014c00780c */ /* 0x000fe40003f05070 */
                                                                                                /* 0x200000ff984c7241 */
                                                                                                /* 0x000fe40000001034 */
[----:B------:R-:W-:Y:S02]  /*47b0*/  SEL R152, R165, 0xa820a820, !P0 ;  /* 0xa820a820a5987807 */ /* 0x000fe40004000000 */
[----:B------:R-:W-:Y:S01]  /*47c0*/  PLOP3.LUT P0, PT, PT, PT, UP1, 0x40, 0x0 ;  /* 0x000000000000781c */ /* 0x000fe20003f0e818 */
[----:B------:R-:W-:Y:S01]  /*47d0*/  IMAD.SHL.U32 R76, R76, 0x2, RZ ;  /* 0x000000024c4c7824 */ /* 0x000fe200078e00ff */
                                                                                                /* 0x4040009898977241 */
                                                                                                /* 0x000fc80000000097 */
[----:B------:R-:W-:Y:S02]  /*47f0*/  LOP3.LUT R154, R76, 0x1e, RZ, 0xc0, !PT ;  /* 0x0000001e4c9a7812 */ /* 0x000fe400078ec0ff */
[----:B------:R-:W-:Y:S02]  /*4800*/  HMNMX2 R76, |R150|, 65504, 65504, PT ;  /* 0x7bff7bff964c7840 */ /* 0x000fe40003800200 */
[----:B------:R-:W-:-:S04]  /*4810*/  SHF.L.U32 R150, R164, R154, RZ ;  /* 0x0000009aa4967219 */ /* 0x000fc800000006ff */
[----:B------:R-:W-:Y:S02]  /*4820*/  LOP3.LUT R150, R150, R151, RZ, 0xfc, !PT ;  /* 0x0000009796967212 */ /* 0x000fe400078efcff */
[----:B------:R-:W-:-:S04]  /*4830*/  LOP3.LUT R151, R76, 0x80008000, RZ, 0xfc, !PT ;  /* 0x800080004c977812 */ /* 0x000fc800078efcff */
                                                                                                /* 0x000000974c987241 */
                                                                                                /* 0x000fcc000000004d */
[----:B------:R-:W-:Y:S01]  /*4850*/  HFMA2.MMA R152, R75, 1, 1, R152 ;  /* 0x3c003c004b987835 */ /* 0x000fe20000000098 */
                                                                                                /* 0x000000974c4b7241 */
                                                                                                /* 0x000fe4000000804d */
                                                                                                /* 0x000000974c977241 */
                                                                                                /* 0x000fc6000001004d */
[----:B------:R-:W-:Y:S01]  /*4880*/  HADD2 R149, R149, R75 ;  /* 0x0000004b95957230 */ /* 0x000fe20000000000 */
[----:B------:R-:W-:Y:S01]  /*4890*/  HMNMX2 R75, |R153|, 65504, 65504, PT ;  /* 0x7bff7bff994b7840 */ /* 0x000fe20003800200 */
[----:B------:R-:W-:-:S04]  /*48a0*/  HADD2 R151, R143.H0_H0, R151.H0_H0 ;  /* 0x200000978f977230 */ /* 0x000fc80000000800 */
[----:B------:R-:W-:-:S04]  /*48b0*/  LOP3.LUT R143, R75, 0x80008000, RZ, 0xfc, !PT ;  /* 0x800080004b8f7812 */ /* 0x000fc800078efcff */
                                                                                                /* 0x0000008f4b997241 */
                                                                                                /* 0x000fcc0000000096 */
[----:B------:R-:W-:-:S10]  /*48d0*/  HFMA2.MMA R147, R147, 1, 1, R153 ;  /* 0x3c003c0093937835 */ /* 0x000fd40000000099 */
[C-C-:B------:R-:W-:Y:S02]  /*48e0*/  PRMT R153, R147.reuse, 0x5410, R152.reuse ;  /* 0x0000541093997816 */ /* 0x140fe40000000098 */
[----:B------:R-:W-:-:S03]  /*48f0*/  PRMT R147, R147, 0x7632, R152 ;  /* 0x0000763293937816 */ /* 0x000fc60000000098 */
[----:B------:R-:W-:Y:S04]  /*4900*/  STS [R142+UR5], R153 ;  /* 0x000000998e007988 */ /* 0x000fe80008000805 */
[----:B------:R0:W-:Y:S02]  /*4910*/  STS [R83+UR5], R147 ;  /* 0x0000009353007988 */ /* 0x0001e40008000805 */
                                                                                                /* 0x0000008f4b537241 */
                                                                                                /* 0x001fe40000008096 */
                                                                                                /* 0x0000008f4b8f7241 */
                                                                                                /* 0x000fe40000010096 */
[----:B------:R-:W-:Y:S01]  /*4940*/  LOP3.LUT R150, R150, 0xffff, RZ, 0xc0, !PT ;  /* 0x0000ffff96967812 */ /* 0x000fe200078ec0ff */
[----:B------:R-:W-:-:S02]  /*4950*/  HADD2 R148, R148, R83 ;  /* 0x0000005394947230 */ /* 0x000fc40000000000 */
[----:B------:R-:W-:Y:S01]  /*4960*/  HADD2 R146, R146.H0_H0, R143.H0_H0 ;  /* 0x2000008f92927230 */ /* 0x000fe20000000800 */
[----:B------:R-:W-:Y:S02]  /*4970*/  PRMT R77, R77, 0x1054, R150 ;  /* 0x000010544d4d7816 */ /* 0x000fe40000000096 */
        /* <DEDUP_REMOVED lines=11> */
[----:B------:R-:W-:-:S05]  /*4a30*/  LOP3.LUT R149, R78, 0x80008000, RZ, 0xfc, !PT ;  /* 0x800080004e957812 */ /* 0x000fca00078efcff */
[----:B------:R-:W1:Y:S01]  /*4a40*/  LDC.64 R82, c[0x0][0x398] ;  /* 0x0000e600ff527b82 */ /* 0x000e620000000a00 */
[----:B0-----:R-:W-:-:S05]  /*4a50*/  HSET2.BF.GE.AND R142, R47.H0_H0, R142, PT ;  /* 0x0000008e2f8e7233 */ /* 0x001fca0003806880 */
[----:B------:R-:W-:-:S05]  /*4a60*/  HFMA2 R142, -R142, UR7.H0_H0, R50.H0_H0 ;  /* 0x200000078e8e7c31 */ /* 0x000fca0008040132 */
[C---:B-1----:R-:W-:Y:S02]  /*4a70*/  IDP.2A.LO.S16.S8 R82, R142.reuse, UR8, R82 ;  /* 0x000000088e527c26 */ /* 0x042fe40008001652 */
[----:B------:R-:W-:Y:S01]  /*4a80*/  IDP.2A.HI.S16.S8 R83, R142, UR9, R83 ;  /* 0x000000098e537c26 */ /* 0x000fe20008003653 */
[----:B------:R-:W-:Y:S02]  /*4a90*/  SHF.R.U32.HI R142, RZ, 0x10, R118 ;  /* 0x00000010ff8e7819 */ /* 0x000fe40000011676 */
[----:B------:R-:W-:Y:S01]  /*4aa0*/  LDS R147, [R82+UR5] ;  /* 0x0000000552937984 */ /* 0x000fe20008000800 */
[----:B------:R-:W-:Y:S02]  /*4ab0*/  LOP3.LUT R118, R118, 0xffff, RZ, 0xc0, !PT ;  /* 0x0000ffff76767812 */ /* 0x000fe400078ec0ff */
                                                                                                /* 0x000000944f917241 */
                                                                                                /* 0x000fe2000000008e */
[----:B------:R-:W0:Y:S01]  /*4ad0*/  LDS R150, [R83+UR5] ;  /* 0x0000000553967984 */ /* 0x000e220008000800 */
                                                                                                /* 0x000000944f927241 */
                                                                                                /* 0x000fc4000000808e */
                                                                                                /* 0x000000944f947241 */
                                                                                                /* 0x000fe4000001008e */
[----:B------:R-:W1:Y:S01]  /*4b00*/  LDC R79, c[0x0][0x3a0] ;  /* 0x0000e800ff4f7b82 */ /* 0x000e620000000800 */
                                                                                                /* 0x000000954e8f7241 */
                                                                                                /* 0x000fe40000000076 */
                                                                                                /* 0x000000954e907241 */
                                                                                                /* 0x000fe40000008076 */
                                                                                                /* 0x000000954e957241 */
                                                                                                /* 0x000fc60000010076 */
[----:B------:R-:W2:Y:S08]  /*4b40*/  LDC R142, c[0x0][0x3a4] ;  /* 0x0000e900ff8e7b82 */ /* 0x000eb00000000800 */
[----:B------:R-:W3:Y:S01]  /*4b50*/  LDC R78, c[0x0][0x3a8] ;  /* 0x0000ea00ff4e7b82 */ /* 0x000ee20000000800 */
[----:B-1----:R-:W-:-:S05]  /*4b60*/  HSET2.BF.GE.AND R79, R47.H0_H0, R79, PT ;  /* 0x0000004f2f4f7233 */ /* 0x002fca0003806880 */
[----:B------:R-:W-:-:S05]  /*4b70*/  HFMA2 R118, -R79, UR7.H0_H0, R50.H0_H0 ;  /* 0x200000074f767c31 */ /* 0x000fca0008040132 */
[C---:B--2---:R-:W-:Y:S01]  /*4b80*/  IDP.2A.LO.S16.S8 R142, R118.reuse, UR8, R142 ;  /* 0x00000008768e7c26 */ /* 0x044fe2000800168e */
[C---:B0-----:R-:W-:Y:S01]  /*4b90*/  PRMT R79, R147.reuse, 0x5410, R150 ;  /* 0x00005410934f7816 */ /* 0x041fe20000000096 */
[----:B---3--:R-:W-:Y:S01]  /*4ba0*/  IDP.2A.HI.S16.S8 R118, R118, UR9, R78 ;  /* 0x0000000976767c26 */ /* 0x008fe2000800364e */
[----:B------:R-:W-:-:S03]  /*4bb0*/  PRMT R78, R147, 0x7632, R150 ;  /* 0x00007632934e7816 */ /* 0x000fc60000000096 */
[----:B------:R-:W-:Y:S01]  /*4bc0*/  HADD2 R143, R79, -R143 ;  /* 0x8000008f4f8f7230 */ /* 0x000fe20000000000 */
[----:B------:R-:W-:Y:S04]  /*4bd0*/  LDS R150, [R142+UR5] ;  /* 0x000000058e967984 */ /* 0x000fe80008000800 */
[----:B------:R-:W0:Y:S01]  /*4be0*/  LDS R147, [R118+UR5] ;  /* 0x0000000576937984 */ /* 0x000e220008000800 */
[----:B------:R-:W-:Y:S01]  /*4bf0*/  HFMA2.MMA R145, R78, 1, 1, -R145 ;  /* 0x3c003c004e917835 */ /* 0x000fe20000100091 */
[C-C-:B0-----:R-:W-:Y:S02]  /*4c00*/  PRMT R78, R150.reuse, 0x5410, R147.reuse ;  /* 0x00005410964e7816 */ /* 0x141fe40000000093 */
[----:B------:R-:W-:Y:S02]  /*4c10*/  PRMT R150, R150, 0x7632, R147 ;  /* 0x0000763296967816 */ /* 0x000fe40000000093 */
[----:B------:R-:W0:Y:S02]  /*4c20*/  LDC R147, c[0x0][0x3ac] ;  /* 0x0000eb00ff937b82 */ /* 0x000e240000000800 */
[----:B------:R-:W-:-:S06]  /*4c30*/  HFMA2.MMA R144, R78, 1, 1, -R144 ;  /* 0x3c003c004e907835 */ /* 0x000fcc0000100090 */
[----:B------:R-:W1:Y:S01]  /*4c40*/  LDC.64 R78, c[0x0][0x3b0] ;  /* 0x0000ec00ff4e7b82 */ /* 0x000e620000000a00 */
[----:B0-----:R-:W-:-:S05]  /*4c50*/  HSET2.BF.GE.AND R147, R47.H0_H0, R147, PT ;  /* 0x000000932f937233 */ /* 0x001fca0003806880 */
[----:B------:R-:W-:-:S05]  /*4c60*/  HFMA2 R147, -R147, UR7.H0_H0, R50.H0_H0 ;  /* 0x2000000793937c31 */ /* 0x000fca0008040132 */
[C---:B-1----:R-:W-:Y:S02]  /*4c70*/  IDP.2A.HI.S16.S8 R79, R147.reuse, UR9, R79 ;  /* 0x00000009934f7c26 */ /* 0x042fe4000800364f */
[----:B------:R-:W-:Y:S02]  /*4c80*/  IDP.2A.LO.S16.S8 R147, R147, UR8, R78 ;  /* 0x0000000893937c26 */ /* 0x000fe4000800164e */
[----:B------:R-:W-:Y:S01]  /*4c90*/  HADD2 R78, R150, -R146 ;  /* 0x80000092964e7230 */ /* 0x000fe20000000000 */
[----:B------:R-:W-:Y:S01]  /*4ca0*/  PRMT R146, R148, 0x5410, RZ ;  /* 0x0000541094927816 */ /* 0x000fe200000000ff */
[----:B------:R-:W-:Y:S01]  /*4cb0*/  LDS R79, [R79+UR5] ;  /* 0x000000054f4f7984 */ /* 0x000fe20008000800 */
[----:B------:R-:W-:-:S03]  /*4cc0*/  PRMT R148, R149, 0x5410, RZ ;  /* 0x0000541095947816 */ /* 0x000fc600000000ff */
[----:B------:R-:W0:Y:S02]  /*4cd0*/  LDS R151, [R147+UR5] ;  /* 0x0000000593977984 */ /* 0x000e240008000800 */
[C-C-:B0-----:R-:W-:Y:S02]  /*4ce0*/  PRMT R149, R151.reuse, 0x7632, R79.reuse ;  /* 0x0000763297957816 */ /* 0x141fe4000000004f */
[----:B------:R-:W-:-:S04]  /*4cf0*/  PRMT R79, R151, 0x5410, R79 ;  /* 0x00005410974f7816 */ /* 0x000fc8000000004f */
[----:B------:R-:W-:Y:S01]  /*4d00*/  HFMA2.MMA R149, R149, 1, 1, -R146 ;  /* 0x3c003c0095957835 */ /* 0x000fe20000100092 */
[----:B------:R-:W-:Y:S01]  /*4d10*/  HADD2 R148, R79, -R148 ;  /* 0x800000944f947230 */ /* 0x000fe20000000000 */
                                                                                                /* 0x0000004e914f7241 */
                                                                                                /* 0x000fc800000003ff */
                                                                                                /* 0x000000ff94987241 */
                                                                                                /* 0x000fc800000003ff */
                                                                                                /* 0x000000ff95927241 */
                                                                                                /* 0x000fca00000003ff */
[----:B------:R-:W-:Y:S01]  /*4d50*/  IMAD R79, R146, 0x10, R79 ;  /* 0x00000010924f7824 */ /* 0x000fe200078e024f */
                                                                                                /* 0x0000004e91927242 */
                                                                                                /* 0x000fc6000000179b */
[----:B------:R-:W0:Y:S01]  /*4d70*/  POPC R151, R79 ;  /* 0x0000004f00977309 */ /* 0x000e220000000000 */
                                                                                                /* 0x0000004e91967241 */
                                                                                                /* 0x000fc80000001092 */
                                                                                                /* 0x0000009596357242 */
                                                                                                /* 0x000fc80000001735 */
                                                                                                /* 0x200000ff92927241 */
                                                                                                /* 0x000fe40000001035 */
                                                                                                /* 0x0000009596967241 */
                                                                                                /* 0x000fc60000001035 */
[----:B------:R-:W-:Y:S01]  /*4dc0*/  IMAD.SHL.U32 R146, R146, 0x2, RZ ;  /* 0x0000000292927824 */ /* 0x000fe200078e00ff */
[----:B0-----:R-:W-:Y:S01]  /*4dd0*/  LOP3.LUT R151, R151, 0x1, RZ, 0xc0, !PT ;  /* 0x0000000197977812 */ /* 0x001fe200078ec0ff */
[----:B------:R-:W-:-:S03]  /*4de0*/  HMUL2 R150, R150, R113 ;  /* 0x0000007196967232 */ /* 0x000fc60000000000 */
[----:B------:R-:W-:Y:S02]  /*4df0*/  LOP3.LUT R146, R146, 0x1e, RZ, 0xc0, !PT ;  /* 0x0000001e92927812 */ /* 0x000fe400078ec0ff */
[----:B------:R-:W-:Y:S02]  /*4e00*/  ISETP.NE.U32.AND P0, PT, R151, 0x1, PT ;  /* 0x000000019700780c */ /* 0x000fe40003f05070 */
[----:B------:R-:W-:Y:S02]  /*4e10*/  SHF.L.U32 R146, R164, R146, RZ ;  /* 0x00000092a4927219 */ /* 0x000fe400000006ff */
[----:B------:R-:W-:-:S04]  /*4e20*/  SEL R151, R165, 0xa820a820, !P0 ;  /* 0xa820a820a5977807 */ /* 0x000fc80004000000 */
                                                                                                /* 0x40400097974f7241 */
                                                                                                /* 0x000fc8000000004f */
[----:B------:R-:W-:Y:S01]  /*4e40*/  LOP3.LUT R146, R146, R79, RZ, 0xfc, !PT ;  /* 0x0000004f92927212 */ /* 0x000fe200078efcff */
[----:B------:R-:W-:-:S05]  /*4e50*/  IMAD.MOV.U32 R79, RZ, RZ, R143 ;  /* 0x000000ffff4f7224 */ /* 0x000fca00078e008f */
                                                                                                /* 0x000000904f977241 */
                                                                                                /* 0x000fca00000003ff */
[----:B------:R-:W-:Y:S01]  /*4e70*/  IMAD R151, R152, 0x10, R151 ;  /* 0x0000001098977824 */ /* 0x000fe200078e0297 */
                                                                                                /* 0x000000904f987242 */
                                                                                                /* 0x000fc8000000179b */
                                                                                                /* 0x000000904f997241 */
                                                                                                /* 0x000fe40000001098 */
[----:B------:R-:W0:Y:S02]  /*4ea0*/  POPC R79, R151 ;  /* 0x00000097004f7309 */ /* 0x000e240000000000 */
                                                                                                /* 0x0000009499367242 */
                                                                                                /* 0x000fc80000001736 */
                                                                                                /* 0x0000009499997241 */
                                                                                                /* 0x000fca0000001036 */
[----:B------:R-:W-:Y:S01]  /*4ed0*/  HMUL2 R153, R153, R113 ;  /* 0x0000007199997232 */ /* 0x000fe20000000000 */
[----:B0-----:R-:W-:-:S04]  /*4ee0*/  LOP3.LUT R79, R79, 0x1, RZ, 0xc0, !PT ;  /* 0x000000014f4f7812 */ /* 0x001fc800078ec0ff */
[----:B------:R-:W-:Y:S02]  /*4ef0*/  ISETP.NE.U32.AND P0, PT, R79, 0x1, PT ;  /* 0x000000014f00780c */ /* 0x000fe40003f05070 */
                                                                                                /* 0x200000ff984f7241 */
                                                                                                /* 0x000fe40000001036 */
[----:B------:R-:W-:Y:S02]  /*4f10*/  SEL R152, R165, 0xa820a820, !P0 ;  /* 0xa820a820a5987807 */ /* 0x000fe40004000000 */
[----:B------:R-:W-:Y:S01]  /*4f20*/  PLOP3.LUT P0, PT, PT, PT, UP1, 0x40, 0x0 ;  /* 0x000000000000781c */ /* 0x000fe20003f0e818 */
[----:B------:R-:W-:Y:S01]  /*4f30*/  IMAD.SHL.U32 R79, R79, 0x2, RZ ;  /* 0x000000024f4f7824 */ /* 0x000fe200078e00ff */
                                                                                                /* 0x4040009898977241 */
                                                                                                /* 0x000fc80000000097 */
[----:B------:R-:W-:Y:S02]  /*4f50*/  LOP3.LUT R154, R79, 0x1e, RZ, 0xc0, !PT ;  /* 0x0000001e4f9a7812 */ /* 0x000fe400078ec0ff */
[----:B------:R-:W-:Y:S02]  /*4f60*/  HMNMX2 R79, |R150|, 65504, 65504, PT ;  /* 0x7bff7bff964f7840 */ /* 0x000fe40003800200 */
[----:B------:R-:W-:-:S04]  /*4f70*/  SHF.L.U32 R150, R164, R154, RZ ;  /* 0x0000009aa4967219 */ /* 0x000fc800000006ff */
[----:B------:R-:W-:Y:S02]  /*4f80*/  LOP3.LUT R150, R150, R151, RZ, 0xfc, !PT ;  /* 0x0000009796967212 */ /* 0x000fe400078efcff */
[----:B------:R-:W-:-:S04]  /*4f90*/  LOP3.LUT R151, R79, 0x80008000, RZ, 0xfc, !PT ;  /* 0x800080004f977812 */ /* 0x000fc800078efcff */
                                                                                                /* 0x000000974f987241 */
                                                                                                /* 0x000fcc0000000092 */
[----:B------:R-:W-:Y:S01]  /*4fb0*/  HFMA2.MMA R145, R145, 1, 1, R152 ;  /* 0x3c003c0091917835 */ /* 0x000fe20000000098 */
                                                                                                /* 0x000000974f987241 */
                                                                                                /* 0x000fe40000008092 */
                                                                                                /* 0x000000974f977241 */
                                                                                                /* 0x000fc60000010092 */
[----:B------:R-:W-:Y:S01]  /*4fe0*/  HADD2 R152, R78, R152 ;  /* 0x000000984e987230 */ /* 0x000fe20000000000 */
[----:B------:R-:W-:Y:S01]  /*4ff0*/  HMNMX2 R78, |R153|, 65504, 65504, PT ;  /* 0x7bff7bff994e7840 */ /* 0x000fe20003800200 */
[----:B------:R-:W-:-:S04]  /*5000*/  HADD2 R151, R149.H0_H0, R151.H0_H0 ;  /* 0x2000009795977230 */ /* 0x000fc80000000800 */
[----:B------:R-:W-:-:S04]  /*5010*/  LOP3.LUT R149, R78, 0x80008000, RZ, 0xfc, !PT ;  /* 0x800080004e957812 */ /* 0x000fc800078efcff */
                                                                                                /* 0x000000954e997241 */
                                                                                                /* 0x000fcc0000000096 */
[----:B------:R-:W-:-:S10]  /*5030*/  HFMA2.MMA R143, R143, 1, 1, R153 ;  /* 0x3c003c008f8f7835 */ /* 0x000fd40000000099 */
[C-C-:B------:R-:W-:Y:S02]  /*5040*/  PRMT R153, R143.reuse, 0x5410, R145.reuse ;  /* 0x000054108f997816 */ /* 0x140fe40000000091 */
[----:B------:R-:W-:-:S03]  /*5050*/  PRMT R143, R143, 0x7632, R145 ;  /* 0x000076328f8f7816 */ /* 0x000fc60000000091 */
[----:B------:R0:W-:Y:S04]  /*5060*/  STS [R82+UR5], R153 ;  /* 0x0000009952007988 */ /* 0x0001e80008000805 */
[----:B------:R1:W-:Y:S01]  /*5070*/  STS [R83+UR5], R143 ;  /* 0x0000008f53007988 */ /* 0x0003e20008000805 */
                                                                                                /* 0x000000954e527241 */
                                                                                                /* 0x001fe40000008096 */
                                                                                                /* 0x000000954e957241 */
                                                                                                /* 0x000fe40000010096 */
[----:B-1----:R-:W-:Y:S01]  /*50a0*/  LOP3.LUT R143, R150, 0xffff, RZ, 0xc0, !PT ;  /* 0x0000ffff968f7812 */ /* 0x002fe200078ec0ff */
[----:B------:R-:W-:-:S02]  /*50b0*/  HADD2 R144, R144, R82 ;  /* 0x0000005290907230 */ /* 0x000fc40000000000 */
[----:B------:R-:W-:-:S03]  /*50c0*/  HADD2 R148, R148.H0_H0, R149.H0_H0 ;  /* 0x2000009594947230 */ /* 0x000fc60000000800 */
[C-C-:B------:R-:W-:Y:S02]  /*50d0*/  PRMT R83, R144.reuse, 0x5410, R152.reuse ;  /* 0x0000541090537816 */ /* 0x140fe40000000098 */
[----:B------:R-:W-:Y:S02]  /*50e0*/  PRMT R152, R144, 0x7632, R152 ;  /* 0x0000763290987816 */ /* 0x000fe40000000098 */
[----:B------:R-:W-:Y:S01]  /*50f0*/  PRMT R148, R148, 0x5410, R151 ;  /* 0x0000541094947816 */ /* 0x000fe20000000097 */
[----:B------:R-:W-:Y:S04]  /*5100*/  STS [R142+UR5], R83 ;  /* 0x000000538e007988 */ /* 0x000fe80008000805 */
[----:B------:R0:W-:Y:S04]  /*5110*/  STS [R118+UR5], R152 ;  /* 0x0000009876007988 */ /* 0x0001e80008000805 */
[----:B------:R1:W-:Y:S01]  /*5120*/  STS [R147+UR5], R148 ;  /* 0x0000009493007988 */ /* 0x0003e20008000805 */
[----:B0-----:R-:W-:Y:S01]  /*5130*/  PRMT R118, R146, 0x1054, R143 ;  /* 0x0000105492767816 */ /* 0x001fe2000000008f */
[----:B------:R-:W-:Y:S06]  /*5140*/  BAR.SYNC 0x0 ;  /* 0x000000ff0000791d */ /* 0x000fec0000000000 */
[----:B-1----:R-:W-:Y:S05]  /*5150*/  @P0 BRA `(.L_x_68) ;  /* 0x000000c400040947 */ /* 0x002fea0003800000 */
[----:B------:R-:W0:Y:S01]  /*5160*/  LDC R82, c[0x0][0x3d0] ;  /* 0x0000f400ff527b82 */ /* 0x000e220000000800 */
[----:B------:R-:W-:Y:S01]  /*5170*/  SHF.R.U32.HI R143, RZ, 0x10, R132 ;  /* 0x00000010ff8f7819 */ /* 0x000fe20000011684 */
[----:B------:R-:W-:Y:S01]  /*5180*/  UISETP.NE.AND UP1, UPT, UR6, 0x8, UPT ;  /* 0x000000080600788c */ /* 0x000fe2000bf25270 */
[----:B------:R-:W-:Y:S02]  /*5190*/  LOP3.LUT R83, R4, 0x80008000, RZ, 0xfc, !PT ;  /* 0x8000800004537812 */ /* 0x000fe400078efcff */
[----:B------:R-:W-:Y:S02]  /*51a0*/  LOP3.LUT R132, R132, 0xffff, RZ, 0xc0, !PT ;  /* 0x0000ffff84847812 */ /* 0x000fe400078ec0ff */
                                                                                                /* 0x0000005304967241 */
                                                                                                /* 0x000fe2000000008f */
[----:B------:R-:W1:Y:S01]  /*51c0*/  LDC R142, c[0x0][0x3b8] ;  /* 0x0000ee00ff8e7b82 */ /* 0x000e620000000800 */
                                                                                                /* 0x0000005304957241 */
                                                                                                /* 0x000fe4000000808f */
                                                                                                /* 0x0000005304537241 */
                                                                                                /* 0x000fc4000001008f */
[----:B------:R-:W-:Y:S02]  /*51f0*/  LOP3.LUT R143, R3, 0x80008000, RZ, 0xfc, !PT ;  /* 0x80008000038f7812 */ /* 0x000fe400078efcff */
[----:B------:R-:W-:Y:S01]  /*5200*/  PRMT R83, R83, 0x5410, RZ ;  /* 0x0000541053537816 */ /* 0x000fe200000000ff */
[----:B------:R-:W2:Y:S01]  /*5210*/  LDC R146, c[0x0][0x3d8] ;  /* 0x0000f600ff927b82 */ /* 0x000ea20000000800 */
                                                                                                /* 0x0000008f03907241 */
                                                                                                /* 0x000fe40000000084 */
                                                                                                /* 0x0000008f03917241 */
                                                                                                /* 0x000fe40000008084 */
                                                                                                /* 0x0000008f038f7241 */
                                                                                                /* 0x000fc60000010084 */
        /* <DEDUP_REMOVED lines=8> */
[----:B--2---:R-:W-:-:S06]  /*52d0*/  IDP.2A.HI.S16.S8 R147, R82, UR9, R146 ;  /* 0x0000000952937c26 */ /* 0x004fcc0008003692 */
[----:B------:R-:W-:Y:S01]  /*52e0*/  LDS R147, [R147+UR5] ;  /* 0x0000000593937984 */ /* 0x000fe20008000800 */
[----:B---3--:R-:W-:-:S05]  /*52f0*/  IDP.2A.LO.S16.S8 R82, R82, UR8, R4 ;  /* 0x0000000852527c26 */ /* 0x008fca0008001604 */
[----:B------:R-:W2:Y:S01]  /*5300*/  LDS R4, [R82+UR5] ;  /* 0x0000000552047984 */ /* 0x000ea20008000800 */
[C---:B0-----:R-:W-:Y:S02]  /*5310*/  IDP.2A.LO.S16.S8 R148, R3.reuse, UR8, R148 ;  /* 0x0000000803947c26 */ /* 0x041fe40008001694 */
[----:B-1----:R-:W-:-:S03]  /*5320*/  IDP.2A.HI.S16.S8 R146, R3, UR9, R151 ;  /* 0x0000000903927c26 */ /* 0x002fc60008003697 */
[----:B------:R-:W-:Y:S01]  /*5330*/  LDS R3, [R148+UR5] ;  /* 0x0000000594037984 */ /* 0x000fe20008000800 */
[----:B------:R-:W0:Y:S03]  /*5340*/  LDC R151, c[0x0][0x3cc] ;  /* 0x0000f300ff977b82 */ /* 0x000e260000000800 */
[----:B------:R-:W1:Y:S01]  /*5350*/  LDS R132, [R146+UR5] ;  /* 0x0000000592847984 */ /* 0x000e620008000800 */
[C-C-:B--2---:R-:W-:Y:S02]  /*5360*/  PRMT R142, R4.reuse, 0x5410, R147.reuse ;  /* 0x00005410048e7816 */ /* 0x144fe40000000093 */
[----:B------:R-:W-:-:S03]  /*5370*/  PRMT R147, R4, 0x7632, R147 ;  /* 0x0000763204937816 */ /* 0x000fc60000000093 */
[----:B------:R-:W-:Y:S02]  /*5380*/  HADD2 R142, R142, -R143 ;  /* 0x8000008f8e8e7230 */ /* 0x000fe40000000000 */
[----:B------:R-:W2:Y:S01]  /*5390*/  LDC R143, c[0x0][0x3c8] ;  /* 0x0000f200ff8f7b82 */ /* 0x000ea20000000800 */
[----:B------:R-:W-:Y:S01]  /*53a0*/  HFMA2.MMA R147, R147, 1, 1, -R83 ;  /* 0x3c003c0093937835 */ /* 0x000fe20000100053 */
[C-C-:B-1----:R-:W-:Y:S02]  /*53b0*/  PRMT R4, R3.reuse, 0x5410, R132.reuse ;  /* 0x0000541003047816 */ /* 0x142fe40000000084 */
[----:B------:R-:W-:-:S04]  /*53c0*/  PRMT R3, R3, 0x7632, R132 ;  /* 0x0000763203037816 */ /* 0x000fc80000000084 */
[----:B------:R-:W1:Y:S01]  /*53d0*/  LDC R132, c[0x0][0x3c4] ;  /* 0x0000f100ff847b82 */ /* 0x000e620000000800 */
[----:B------:R-:W-:Y:S01]  /*53e0*/  HFMA2.MMA R144, R4, 1, 1, -R144 ;  /* 0x3c003c0004907835 */ /* 0x000fe20000100090 */
[----:B------:R-:W-:Y:S01]  /*53f0*/  HADD2 R3, R3, -R150 ;  /* 0x8000009603037230 */ /* 0x000fe20000000000 */
[----:B-1----:R-:W-:-:S05]  /*5400*/  HSET2.BF.GE.AND R83, R47.H0_H0, R132, PT ;  /* 0x000000842f537233 */ /* 0x002fca0003806880 */
[----:B------:R-:W-:-:S05]  /*5410*/  HFMA2 R83, -R83, UR7.H0_H0, R50.H0_H0 ;  /* 0x2000000753537c31 */ /* 0x000fca0008040132 */
[C---:B--2---:R-:W-:Y:S02]  /*5420*/  IDP.2A.LO.S16.S8 R143, R83.reuse, UR8, R143 ;  /* 0x00000008538f7c26 */ /* 0x044fe4000800168f */
[----:B0-----:R-:W-:-:S03]  /*5430*/  IDP.2A.HI.S16.S8 R83, R83, UR9, R151 ;  /* 0x0000000953537c26 */ /* 0x001fc60008003697 */
[----:B------:R-:W-:Y:S04]  /*5440*/  LDS R4, [R143+UR5] ;  /* 0x000000058f047984 */ /* 0x000fe80008000800 */
[----:B------:R-:W0:Y:S02]  /*5450*/  LDS R132, [R83+UR5] ;  /* 0x0000000553847984 */ /* 0x000e240008000800 */
[C-C-:B0-----:R-:W-:Y:S02]  /*5460*/  PRMT R150, R4.reuse, 0x7632, R132.reuse ;  /* 0x0000763204967816 */ /* 0x141fe40000000084 */
[----:B------:R-:W-:-:S04]  /*5470*/  PRMT R4, R4, 0x5410, R132 ;  /* 0x0000541004047816 */ /* 0x000fc80000000084 */
[----:B------:R-:W-:Y:S01]  /*5480*/  HFMA2.MMA R149, R150, 1, 1, -R149 ;  /* 0x3c003c0096957835 */ /* 0x000fe20000100095 */
[----:B------:R-:W-:Y:S01]  /*5490*/  HADD2 R145, R4, -R145 ;  /* 0x8000009104917230 */ /* 0x000fe20000000000 */
                                                                                                /* 0x000000ff93047241 */
                                                                                                /* 0x000fd000000003ff */
                                                                                                /* 0x0000009503847241 */
                                                                                                /* 0x000fca00000003ff */
[----:B------:R-:W-:Y:S01]  /*54c0*/  IMAD R4, R4, 0x10, R132 ;  /* 0x0000001004047824 */ /* 0x000fe200078e0284 */
                                                                                                /* 0x0000009503847242 */
                                                                                                /* 0x000fc6000000179b */
[----:B------:R-:W0:Y:S01]  /*54e0*/  POPC R151, R4 ;  /* 0x0000000400977309 */ /* 0x000e220000000000 */
                                                                                                /* 0x0000009503967241 */
                                                                                                /* 0x000fc80000001084 */
                                                                                                /* 0x0000009396377242 */
                                                                                                /* 0x000fc80000001737 */
                                                                                                /* 0x200000ff84847241 */
                                                                                                /* 0x000fe40000001037 */
                                                                                                /* 0x0000009396967241 */
                                                                                                /* 0x000fc60000001037 */
[----:B------:R-:W-:Y:S01]  /*5530*/  IMAD.SHL.U32 R132, R132, 0x2, RZ ;  /* 0x0000000284847824 */ /* 0x000fe200078e00ff */
[----:B0-----:R-:W-:Y:S01]  /*5540*/  LOP3.LUT R151, R151, 0x1, RZ, 0xc0, !PT ;  /* 0x0000000197977812 */ /* 0x001fe200078ec0ff */
[----:B------:R-:W-:-:S03]  /*5550*/  HMUL2 R150, R150, R113 ;  /* 0x0000007196967232 */ /* 0x000fc60000000000 */
[----:B------:R-:W-:Y:S02]  /*5560*/  LOP3.LUT R132, R132, 0x1e, RZ, 0xc0, !PT ;  /* 0x0000001e84847812 */ /* 0x000fe400078ec0ff */
[----:B------:R-:W-:Y:S02]  /*5570*/  ISETP.NE.U32.AND P0, PT, R151, 0x1, PT ;  /* 0x000000019700780c */ /* 0x000fe40003f05070 */
[----:B------:R-:W-:Y:S02]  /*5580*/  SHF.L.U32 R132, R164, R132, RZ ;  /* 0x00000084a4847219 */ /* 0x000fe400000006ff */
[----:B------:R-:W-:-:S04]  /*5590*/  SEL R151, R165, 0xa820a820, !P0 ;  /* 0xa820a820a5977807 */ /* 0x000fc80004000000 */
                                                                                                /* 0x4040009797047241 */
                                                                                                /* 0x000fe40000000004 */
                                                                                                /* 0x000000ff8e977241 */
                                                                                                /* 0x000fe400000003ff */
[----:B------:R-:W-:Y:S01]  /*55c0*/  LOP3.LUT R132, R132, R4, RZ, 0xfc, !PT ;  /* 0x0000000484847212 */ /* 0x000fe200078efcff */
[----:B------:R-:W-:-:S05]  /*55d0*/  IMAD.MOV.U32 R4, RZ, RZ, R144 ;  /* 0x000000ffff047224 */ /* 0x000fca00078e0090 */
                                                                                                /* 0x0000009104987241 */
                                                                                                /* 0x000fca00000003ff */
[----:B------:R-:W-:Y:S01]  /*55f0*/  IMAD R151, R151, 0x10, R152 ;  /* 0x0000001097977824 */ /* 0x000fe200078e0298 */
                                                                                                /* 0x0000009104987242 */
                                                                                                /* 0x000fc8000000179b */
                                                                                                /* 0x0000009104997241 */
                                                                                                /* 0x000fe40000001098 */
[----:B------:R-:W0:Y:S02]  /*5620*/  POPC R4, R151 ;  /* 0x0000009700047309 */ /* 0x000e240000000000 */
                                                                                                /* 0x0000008e99387242 */
                                                                                                /* 0x000fc80000001738 */
                                                                                                /* 0x0000008e99997241 */
                                                                                                /* 0x000fca0000001038 */
[----:B------:R-:W-:Y:S01]  /*5650*/  HMUL2 R153, R153, R113 ;  /* 0x0000007199997232 */ /* 0x000fe20000000000 */
[----:B0-----:R-:W-:-:S04]  /*5660*/  LOP3.LUT R4, R4, 0x1, RZ, 0xc0, !PT ;  /* 0x0000000104047812 */ /* 0x001fc800078ec0ff */
[----:B------:R-:W-:Y:S02]  /*5670*/  ISETP.NE.U32.AND P0, PT, R4, 0x1, PT ;  /* 0x000000010400780c */ /* 0x000fe40003f05070 */
                                                                                                /* 0x200000ff98047241 */
                                                                                                /* 0x000fe40000001038 */
[----:B------:R-:W-:Y:S02]  /*5690*/  SEL R152, R165, 0xa820a820, !P0 ;  /* 0xa820a820a5987807 */ /* 0x000fe40004000000 */
[----:B------:R-:W-:Y:S01]  /*56a0*/  PLOP3.LUT P0, PT, PT, PT, UP1, 0x40, 0x0 ;  /* 0x000000000000781c */ /* 0x000fe20003f0e818 */
[----:B------:R-:W-:Y:S01]  /*56b0*/  IMAD.SHL.U32 R4, R4, 0x2, RZ ;  /* 0x0000000204047824 */ /* 0x000fe200078e00ff */
                                                                                                /* 0x4040009898977241 */
                                                                                                /* 0x000fc80000000097 */
[----:B------:R-:W-:Y:S02]  /*56d0*/  LOP3.LUT R154, R4, 0x1e, RZ, 0xc0, !PT ;  /* 0x0000001e049a7812 */ /* 0x000fe400078ec0ff */
[----:B------:R-:W-:Y:S02]  /*56e0*/  HMNMX2 R4, |R150|, 65504, 65504, PT ;  /* 0x7bff7bff96047840 */ /* 0x000fe40003800200 */
[----:B------:R-:W-:-:S04]  /*56f0*/  SHF.L.U32 R150, R164, R154, RZ ;  /* 0x0000009aa4967219 */ /* 0x000fc800000006ff */
[----:B------:R-:W-:Y:S02]  /*5700*/  LOP3.LUT R150, R150, R151, RZ, 0xfc, !PT ;  /* 0x0000009796967212 */ /* 0x000fe400078efcff */
[----:B------:R-:W-:-:S04]  /*5710*/  LOP3.LUT R151, R4, 0x80008000, RZ, 0xfc, !PT ;  /* 0x8000800004977812 */ /* 0x000fc800078efcff */
                                                                                                /* 0x0000009704987241 */
                                                                                                /* 0x000fcc0000000084 */
[----:B------:R-:W-:Y:S01]  /*5730*/  HFMA2.MMA R152, R3, 1, 1, R152 ;  /* 0x3c003c0003987835 */ /* 0x000fe20000000098 */
                                                                                                /* 0x0000009704037241 */
                                                                                                /* 0x000fe40000008084 */
                                                                                                /* 0x0000009704977241 */
                                                                                                /* 0x000fc60000010084 */
[----:B------:R-:W-:Y:S01]  /*5760*/  HADD2 R149, R149, R3 ;  /* 0x0000000395957230 */ /* 0x000fe20000000000 */
[----:B------:R-:W-:Y:S01]  /*5770*/  HMNMX2 R3, |R153|, 65504, 65504, PT ;  /* 0x7bff7bff99037840 */ /* 0x000fe20003800200 */
[----:B------:R-:W-:-:S04]  /*5780*/  HADD2 R151, R147.H0_H0, R151.H0_H0 ;  /* 0x2000009793977230 */ /* 0x000fc80000000800 */
[----:B------:R-:W-:-:S04]  /*5790*/  LOP3.LUT R147, R3, 0x80008000, RZ, 0xfc, !PT ;  /* 0x8000800003937812 */ /* 0x000fc800078efcff */
                                                                                                /* 0x0000009303997241 */
                                                                                                /* 0x000fcc0000000096 */
[----:B------:R-:W-:-:S10]  /*57b0*/  HFMA2.MMA R144, R144, 1, 1, R153 ;  /* 0x3c003c0090907835 */ /* 0x000fd40000000099 */
[C-C-:B------:R-:W-:Y:S02]  /*57c0*/  PRMT R153, R144.reuse, 0x5410, R152.reuse ;  /* 0x0000541090997816 */ /* 0x140fe40000000098 */
[----:B------:R-:W-:-:S03]  /*57d0*/  PRMT R144, R144, 0x7632, R152 ;  /* 0x0000763290907816 */ /* 0x000fc60000000098 */
[----:B------:R-:W-:Y:S04]  /*57e0*/  STS [R148+UR5], R153 ;  /* 0x0000009994007988 */ /* 0x000fe80008000805 */
[----:B------:R0:W-:Y:S02]  /*57f0*/  STS [R146+UR5], R144 ;  /* 0x0000009092007988 */ /* 0x0001e40008000805 */
                                                                                                /* 0x0000009303907241 */
                                                                                                /* 0x001fe40000008096 */
                                                                                                /* 0x0000009303937241 */
                                                                                                /* 0x000fc60000010096 */
        /* <DEDUP_REMOVED lines=17> */
                                                                                                /* 0x0000009251907241 */
                                                                                                /* 0x000fe20000000091 */
[----:B------:R-:W1:Y:S01]  /*5940*/  LDC R143, c[0x0][0x3f0] ;  /* 0x0000fc00ff8f7b82 */ /* 0x000e620000000800 */
                                                                                                /* 0x0000009251917241 */
                                                                                                /* 0x000fe40000008091 */
[----:B------:R-:W-:-:S02]  /*5960*/  LOP3.LUT R81, R80, 0x80008000, RZ, 0xfc, !PT ;  /* 0x8000800050517812 */ /* 0x000fc400078efcff */
[----:B------:R-:W-:Y:S02]  /*5970*/  PRMT R145, R145, 0x5410, RZ ;  /* 0x0000541091917816 */ /* 0x000fe400000000ff */
                                                                                                /* 0x0000005150927241 */
                                                                                                /* 0x000fe20000000078 */
[----:B------:R-:W2:Y:S01]  /*5990*/  LDC R83, c[0x0][0x3ec] ;  /* 0x0000fb00ff537b82 */ /* 0x000ea20000000800 */
                                                                                                /* 0x0000005150507241 */
                                                                                                /* 0x000fc80000008078 */
[----:B------:R-:W-:Y:S02]  /*59b0*/  PRMT R80, R80, 0x5410, RZ ;  /* 0x0000541050507816 */ /* 0x000fe400000000ff */
[----:B0-----:R-:W-:-:S05]  /*59c0*/  HSET2.BF.GE.AND R82, R47.H0_H0, R82, PT ;  /* 0x000000522f527233 */ /* 0x001fca0003806880 */
[----:B------:R-:W-:-:S05]  /*59d0*/  HFMA2 R82, -R82, UR7.H0_H0, R50.H0_H0 ;  /* 0x2000000752527c31 */ /* 0x000fca0008040132 */
[C---:B-1----:R-:W-:Y:S02]  /*59e0*/  IDP.2A.HI.S16.S8 R142, R82.reuse, UR9, R143 ;  /* 0x00000009528e7c26 */ /* 0x042fe4000800368f */
[----:B------:R-:W0:Y:S01]  /*59f0*/  LDC R143, c[0x0][0x3dc] ;  /* 0x0000f700ff8f7b82 */ /* 0x000e220000000800 */
[----:B--2---:R-:W-:-:S03]  /*5a00*/  IDP.2A.LO.S16.S8 R82, R82, UR8, R83 ;  /* 0x0000000852527c26 */ /* 0x004fc60008001653 */
[----:B------:R-:W-:Y:S04]  /*5a10*/  LDS R142, [R142+UR5] ;  /* 0x000000058e8e7984 */ /* 0x000fe80008000800 */
[----:B------:R-:W1:Y:S01]  /*5a20*/  LDS R83, [R82+UR5] ;  /* 0x0000000552537984 */ /* 0x000e620008000800 */
[----:B0-----:R-:W-:-:S05]  /*5a30*/  HSET2.BF.GE.AND R143, R47.H0_H0, R143, PT ;  /* 0x0000008f2f8f7233 */ /* 0x001fca0003806880 */
[----:B------:R-:W-:Y:S01]  /*5a40*/  HFMA2 R143, -R143, UR7.H0_H0, R50.H0_H0 ;  /* 0x200000078f8f7c31 */ /* 0x000fe20008040132 */
[C-C-:B-1----:R-:W-:Y:S02]  /*5a50*/  PRMT R81, R83.reuse, 0x5410, R142.reuse ;  /* 0x0000541053517816 */ /* 0x142fe4000000008e */
[----:B------:R-:W-:-:S04]  /*5a60*/  PRMT R120, R83, 0x7632, R142 ;  /* 0x0000763253787816 */ /* 0x000fc8000000008e */
[----:B------:R-:W-:Y:S01]  /*5a70*/  HFMA2.MMA R83, R81, 1, 1, -R80 ;  /* 0x3c003c0051537835 */ /* 0x000fe20000100050 */
[----:B------:R-:W-:Y:S01]  /*5a80*/  HADD2 R120, R120, -R145 ;  /* 0x8000009178787230 */ /* 0x000fe20000000000 */
[----:B------:R-:W0:Y:S02]  /*5a90*/  LDC.64 R80, c[0x0][0x3e0] ;  /* 0x0000f800ff507b82 */ /* 0x000e240000000a00 */
[C---:B0-----:R-:W-:Y:S02]  /*5aa0*/  IDP.2A.LO.S16.S8 R142, R143.reuse, UR8, R80 ;  /* 0x000000088f8e7c26 */ /* 0x041fe40008001650 */
[----:B------:R-:W-:-:S03]  /*5ab0*/  IDP.2A.HI.S16.S8 R143, R143, UR9, R81 ;  /* 0x000000098f8f7c26 */ /* 0x000fc60008003651 */
[----:B------:R-:W-:Y:S04]  /*5ac0*/  LDS R80, [R142+UR5] ;  /* 0x000000058e507984 */ /* 0x000fe80008000800 */
[----:B------:R-:W0:Y:S02]  /*5ad0*/  LDS R81, [R143+UR5] ;  /* 0x000000058f517984 */ /* 0x000e240008000800 */
[C-C-:B0-----:R-:W-:Y:S02]  /*5ae0*/  PRMT R145, R80.reuse, 0x5410, R81.reuse ;  /* 0x0000541050917816 */ /* 0x141fe40000000051 */
[----:B------:R-:W-:-:S04]  /*5af0*/  PRMT R81, R80, 0x7632, R81 ;  /* 0x0000763250517816 */ /* 0x000fc80000000051 */
[----:B------:R-:W-:Y:S01]  /*5b00*/  HFMA2.MMA R145, R145, 1, 1, -R146 ;  /* 0x3c003c0091917835 */ /* 0x000fe20000100092 */
[----:B------:R-:W-:-:S09]  /*5b10*/  HADD2 R144, R81, -R144 ;  /* 0x8000009051907230 */ /* 0x000fd20000000000 */
                                                                                                /* 0x0000005391507241 */
                                                                                                /* 0x000fe400000003ff */
                                                                                                /* 0x0000005391517242 */
                                                                                                /* 0x000fe400000017ff */
[----:B------:R-:W0:Y:S02]  /*5b40*/  POPC R146, R80 ;  /* 0x0000005000927309 */ /* 0x000e240000000000 */
                                                                                                /* 0x0000005391947241 */
                                                                                                /* 0x000fe20000001051 */
[----:B------:R-:W-:-:S05]  /*5b60*/  IMAD.SHL.U32 R81, R81, 0x2, RZ ;  /* 0x0000000251517824 */ /* 0x000fca00078e00ff */
[----:B------:R-:W-:Y:S01]  /*5b70*/  LOP3.LUT R147, R81, 0x1e, RZ, 0xc0, !PT ;  /* 0x0000001e51937812 */ /* 0x000fe200078ec0ff */
[----:B------:R-:W-:-:S03]  /*5b80*/  HFMA2.MMA R148, R148, R113, -RZ ;  /* 0x0000007194947235 */ /* 0x000fc600001000ff */
[----:B------:R-:W-:Y:S02]  /*5b90*/  SHF.L.U32 R147, R164, R147, RZ ;  /* 0x00000093a4937219 */ /* 0x000fe400000006ff */
[----:B0-----:R-:W-:-:S04]  /*5ba0*/  LOP3.LUT R146, R146, 0x1, RZ, 0xc0, !PT ;  /* 0x0000000192927812 */ /* 0x001fc800078ec0ff */
[----:B------:R-:W-:-:S04]  /*5bb0*/  ISETP.NE.U32.AND P0, PT, R146, 0x1, PT ;  /* 0x000000019200780c */ /* 0x000fc80003f05070 */
[----:B------:R-:W-:-:S04]  /*5bc0*/  SEL R81, R165, 0xa820a820, !P0 ;  /* 0xa820a820a5517807 */ /* 0x000fc80004000000 */
                                                                                                /* 0x4040005151927241 */
                                                                                                /* 0x000fe40000000050 */
                                                                                                /* 0x0000007890517241 */
                                                                                                /* 0x000fe400000003ff */
                                                                                                /* 0x0000007890507242 */
                                                                                                /* 0x000fe400000017ff */
[----:B------:R-:W0:Y:S01]  /*5c00*/  POPC R149, R81 ;  /* 0x0000005100957309 */ /* 0x000e220000000000 */
[----:B------:R-:W-:Y:S02]  /*5c10*/  LOP3.LUT R146, R146, R147, RZ, 0xfc, !PT ;  /* 0x0000009392927212 */ /* 0x000fe400078efcff */
                                                                                                /* 0x0000007890937241 */
                                                                                                /* 0x000fe20000001050 */
        /* <DEDUP_REMOVED lines=8> */
                                                                                                /* 0x4040009595957241 */
                                                                                                /* 0x000fe40000000051 */
[----:B------:R-:W-:Y:S02]  /*5cc0*/  HMNMX2 R81, |R147|, 65504, 65504, PT ;  /* 0x7bff7bff93517840 */ /* 0x000fe40003800200 */
[----:B------:R-:W-:-:S03]  /*5cd0*/  LOP3.LUT R147, R149, R80, RZ, 0xfc, !PT ;  /* 0x0000005095937212 */ /* 0x000fc600078efcff */
[----:B------:R-:W-:-:S04]  /*5ce0*/  LOP3.LUT R80, R81, 0x80008000, RZ, 0xfc, !PT ;  /* 0x8000800051507812 */ /* 0x000fc800078efcff */
                                                                                                /* 0x0000005051957241 */
                                                                                                /* 0x000fca0000000093 */
[----:B------:R-:W-:Y:S01]  /*5d00*/  HADD2 R144, R144, R149 ;  /* 0x0000009590907230 */ /* 0x000fe20000000000 */
                                                                                                /* 0x0000005051957241 */
                                                                                                /* 0x000fe40000008093 */
[----:B------:R-:W-:-:S03]  /*5d20*/  HMNMX2 R80, |R148|, 65504, 65504, PT ;  /* 0x7bff7bff94507840 */ /* 0x000fc60003800200 */
[----:B------:R-:W-:Y:S02]  /*5d30*/  HADD2 R149, R120.H0_H0, R149.H0_H0 ;  /* 0x2000009578957230 */ /* 0x000fe40000000800 */
[----:B------:R-:W-:-:S04]  /*5d40*/  LOP3.LUT R120, R80, 0x80008000, RZ, 0xfc, !PT ;  /* 0x8000800050787812 */ /* 0x000fc800078efcff */
                                                                                                /* 0x0000007850947241 */
                                                                                                /* 0x000fe40000000092 */
                                                                                                /* 0x0000007850787241 */
                                                                                                /* 0x000fc80000008092 */
        /* <DEDUP_REMOVED lines=17> */
                                                                                                /* 0x00000091548f7241 */
                                                                                                /* 0x000fe20000000052 */
[----:B------:R-:W1:Y:S01]  /*5e90*/  LDC R144, c[0x0][0x400] ;  /* 0x00010000ff907b82 */ /* 0x000e620000000800 */
                                                                                                /* 0x0000009154917241 */
                                                                                                /* 0x000fe40000008052 */
[----:B------:R-:W-:-:S04]  /*5eb0*/  LOP3.LUT R146, R5, 0x80008000, RZ, 0xfc, !PT ;  /* 0x8000800005927812 */ /* 0x000fc800078efcff */
                                                                                                /* 0x0000009205547241 */
                                                                                                /* 0x000fe20000000086 */
[----:B------:R-:W2:Y:S01]  /*5ed0*/  LDC.64 R82, c[0x0][0x3f8] ;  /* 0x0000fe00ff527b82 */ /* 0x000ea20000000a00 */
                                                                                                /* 0x0000009205927241 */
                                                                                                /* 0x000fce0000008086 */
        /* <DEDUP_REMOVED lines=24> */
                                                                                                /* 0x0000009254947241 */
                                                                                                /* 0x000fe400000003ff */
        /* <DEDUP_REMOVED lines=8> */
                                                                                                /* 0x000000ff93867241 */
                                                                                                /* 0x000fca00000003ff */
[----:B------:R-:W-:Y:S01]  /*6110*/  IMAD R134, R134, 0x10, R148 ;  /* 0x0000001086867824 */ /* 0x000fe200078e0294 */
                                                                                                /* 0x0000009254947242 */
                                                                                                /* 0x000fc8000000179b */
                                                                                                /* 0x0000009254967241 */
                                                                                                /* 0x000fc80000001094 */
                                                                                                /* 0x0000009396397242 */
                                                                                                /* 0x000fc80000001739 */
                                                                                                /* 0x0000009396937241 */
                                                                                                /* 0x000fe40000001039 */
[----:B------:R-:W0:Y:S01]  /*6160*/  POPC R150, R134 ;  /* 0x0000008600967309 */ /* 0x000e220000000000 */
                                                                                                /* 0x200000ff94947241 */
                                                                                                /* 0x000fe40000001039 */
[----:B------:R-:W-:-:S03]  /*6180*/  HMUL2 R147, R147, R113 ;  /* 0x0000007193937232 */ /* 0x000fc60000000000 */
[----:B------:R-:W-:-:S05]  /*6190*/  IMAD.SHL.U32 R148, R148, 0x2, RZ ;  /* 0x0000000294947824 */ /* 0x000fca00078e00ff */
[----:B------:R-:W-:-:S04]  /*61a0*/  LOP3.LUT R148, R148, 0x1e, RZ, 0xc0, !PT ;  /* 0x0000001e94947812 */ /* 0x000fc800078ec0ff */
[----:B------:R-:W-:Y:S02]  /*61b0*/  SHF.L.U32 R148, R164, R148, RZ ;  /* 0x00000094a4947219 */ /* 0x000fe400000006ff */
[----:B0-----:R-:W-:-:S04]  /*61c0*/  LOP3.LUT R150, R150, 0x1, RZ, 0xc0, !PT ;  /* 0x0000000196967812 */ /* 0x001fc800078ec0ff */
[----:B------:R-:W-:-:S04]  /*61d0*/  ISETP.NE.U32.AND P0, PT, R150, 0x1, PT ;  /* 0x000000019600780c */ /* 0x000fc80003f05070 */
[----:B------:R-:W-:-:S04]  /*61e0*/  SEL R150, R165, 0xa820a820, !P0 ;  /* 0xa820a820a5967807 */ /* 0x000fc80004000000 */
                                                                                                /* 0x4040009696867241 */
                                                                                                /* 0x000fe40000000086 */
                                                                                                /* 0x000000918f967241 */
                                                                                                /* 0x000fe400000003ff */
[----:B------:R-:W-:Y:S02]  /*6210*/  LOP3.LUT R134, R148, R134, RZ, 0xfc, !PT ;  /* 0x0000008694867212 */ /* 0x000fe400078efcff */
                                                                                                /* 0x000000ff05947241 */
                                                                                                /* 0x000fca00000003ff */
[----:B------:R-:W-:Y:S01]  /*6230*/  IMAD R148, R148, 0x10, R150 ;  /* 0x0000001094947824 */ /* 0x000fe200078e0296 */
                                                                                                /* 0x000000918f967242 */
                                                                                                /* 0x000fc8000000179b */
                                                                                                /* 0x000000918f977241 */
                                                                                                /* 0x000fc80000001096 */
                                                                                                /* 0x00000005973a7242 */
                                                                                                /* 0x000fc8000000173a */
                                                                                                /* 0x0000000597977241 */
                                                                                                /* 0x000fe4000000103a */
[----:B------:R-:W0:Y:S04]  /*6280*/  POPC R5, R148 ;  /* 0x0000009400057309 */ /* 0x000e280000000000 */
[----:B------:R-:W-:Y:S01]  /*6290*/  HFMA2.MMA R151, R151, R113, -RZ ;  /* 0x0000007197977235 */ /* 0x000fe200001000ff */
[----:B0-----:R-:W-:-:S04]  /*62a0*/  LOP3.LUT R5, R5, 0x1, RZ, 0xc0, !PT ;  /* 0x0000000105057812 */ /* 0x001fc800078ec0ff */
[----:B------:R-:W-:Y:S02]  /*62b0*/  ISETP.NE.U32.AND P0, PT, R5, 0x1, PT ;  /* 0x000000010500780c */ /* 0x000fe40003f05070 */
                                                                                                /* 0x200000ff96057241 */
                                                                                                /* 0x000fe4000000103a */
[----:B------:R-:W-:Y:S02]  /*62d0*/  SEL R150, R165, 0xa820a820, !P0 ;  /* 0xa820a820a5967807 */ /* 0x000fe40004000000 */
[----:B------:R-:W-:Y:S01]  /*62e0*/  PLOP3.LUT P0, PT, PT, PT, UP1, 0x40, 0x0 ;  /* 0x000000000000781c */ /* 0x000fe20003f0e818 */
[----:B------:R-:W-:Y:S01]  /*62f0*/  IMAD.SHL.U32 R5, R5, 0x2, RZ ;  /* 0x0000000205057824 */ /* 0x000fe200078e00ff */
                                                                                                /* 0x4040009696947241 */
                                                                                                /* 0x000fc80000000094 */
[----:B------:R-:W-:Y:S02]  /*6310*/  LOP3.LUT R152, R5, 0x1e, RZ, 0xc0, !PT ;  /* 0x0000001e05987812 */ /* 0x000fe400078ec0ff */
[----:B------:R-:W-:Y:S02]  /*6320*/  HMNMX2 R5, |R147|, 65504, 65504, PT ;  /* 0x7bff7bff93057840 */ /* 0x000fe40003800200 */
[----:B------:R-:W-:-:S04]  /*6330*/  SHF.L.U32 R147, R164, R152, RZ ;  /* 0x00000098a4937219 */ /* 0x000fc800000006ff */
[----:B------:R-:W-:Y:S02]  /*6340*/  LOP3.LUT R147, R147, R148, RZ, 0xfc, !PT ;  /* 0x0000009493937212 */ /* 0x000fe400078efcff */
[----:B------:R-:W-:-:S04]  /*6350*/  LOP3.LUT R148, R5, 0x80008000, RZ, 0xfc, !PT ;  /* 0x8000800005947812 */ /* 0x000fc800078efcff */
                                                                                                /* 0x0000009405967241 */
                                                                                                /* 0x000fe40000000086 */
                                                                                                /* 0x0000009405947241 */
                                                                                                /* 0x000fc60000008086 */
[----:B------:R-:W-:Y:S01]  /*6380*/  HADD2 R150, R84, R150 ;  /* 0x0000009654967230 */ /* 0x000fe20000000000 */
[----:B------:R-:W-:Y:S02]  /*6390*/  HMNMX2 R84, |R151|, 65504, 65504, PT ;  /* 0x7bff7bff97547840 */ /* 0x000fe40003800200 */
[----:B------:R-:W-:-:S03]  /*63a0*/  HFMA2.MMA R146, R146, 1, 1, R148 ;  /* 0x3c003c0092927835 */ /* 0x000fc60000000094 */
[----:B------:R-:W-:-:S04]  /*63b0*/  LOP3.LUT R148, R84, 0x80008000, RZ, 0xfc, !PT ;  /* 0x8000800054947812 */ /* 0x000fc800078efcff */
                                                                                                /* 0x0000009454977241 */
                                                                                                /* 0x000fe40000000093 */
                                                                                                /* 0x0000009454947241 */
                                                                                                /* 0x000fe40000008093 */
[----:B------:R-:W-:Y:S01]  /*63e0*/  LOP3.LUT R147, R147, 0xffff, RZ, 0xc0, !PT ;  /* 0x0000ffff93937812 */ /* 0x000fe200078ec0ff */
[----:B------:R-:W-:-:S03]  /*63f0*/  HADD2 R143, R143, R151 ;  /* 0x000000978f8f7230 */ /* 0x000fc60000000000 */
[----:B------:R-:W-:Y:S01]  /*6400*/  HFMA2.MMA R145, R145, 1, 1, R148 ;  /* 0x3c003c0091917835 */ /* 0x000fe20000000094 */
[----:B------:R-:W-:Y:S02]  /*6410*/  PRMT R134, R134, 0x1054, R147 ;  /* 0x0000105486867816 */ /* 0x000fe40000000093 */
[C-C-:B------:R-:W-:Y:S02]  /*6420*/  PRMT R148, R143.reuse, 0x5410, R150.reuse ;  /* 0x000054108f947816 */ /* 0x140fe40000000096 */
[----:B------:R-:W-:-:S03]  /*6430*/  PRMT R150, R143, 0x7632, R150 ;  /* 0x000076328f967816 */ /* 0x000fc60000000096 */
[----:B------:R0:W-:Y:S02]  /*6440*/  STS [R82+UR5], R148 ;  /* 0x0000009452007988 */ /* 0x0001e40008000805 */
[C-C-:B------:R-:W-:Y:S02]  /*6450*/  PRMT R143, R145.reuse, 0x5410, R146.reuse ;  /* 0x00005410918f7816 */ /* 0x140fe40000000092 */
        /* <DEDUP_REMOVED lines=10> */
[----:B------:R-:W-:Y:S02]  /*6500*/  LOP3.LUT R146, R7, 0x80008000, RZ, 0xfc, !PT ;  /* 0x8000800007927812 */ /* 0x000fe400078efcff */
                                                                                                /* 0x0000009106907241 */
                                                                                                /* 0x000fe2000000008e */
[----:B------:R-:W1:Y:S01]  /*6520*/  LDC R83, c[0x0][0x41c] ;  /* 0x00010700ff537b82 */ /* 0x000e620000000800 */
                                                                                                /* 0x0000009106917241 */
                                                                                                /* 0x000fce000000808e */
[----:B------:R-:W2:Y:S01]  /*6540*/  LDC R143, c[0x0][0x420] ;  /* 0x00010800ff8f7b82 */ /* 0x000ea20000000800 */
[----:B0-----:R-:W-:-:S07]  /*6550*/  HSET2.BF.GE.AND R82, R47.H0_H0, R82, PT ;  /* 0x000000522f527233 */ /* 0x001fce0003806880 */
[----:B------:R-:W0:Y:S01]  /*6560*/  LDC R142, c[0x0][0x424] ;  /* 0x00010900ff8e7b82 */ /* 0x000e220000000800 */
[----:B------:R-:W-:-:S05]  /*6570*/  HFMA2 R82, -R82, UR7.H0_H0, R50.H0_H0 ;  /* 0x2000000752527c31 */ /* 0x000fca0008040132 */
[----:B-1----:R-:W-:-:S05]  /*6580*/  IDP.2A.LO.S16.S8 R83, R82, UR8, R83 ;  /* 0x0000000852537c26 */ /* 0x002fca0008001653 */
[----:B------:R-:W-:Y:S01]  /*6590*/  LDS R6, [R83+UR5] ;  /* 0x0000000553067984 */ /* 0x000fe20008000800 */
[----:B--2---:R-:W-:Y:S01]  /*65a0*/  IDP.2A.HI.S16.S8 R82, R82, UR9, R143 ;  /* 0x0000000952527c26 */ /* 0x004fe2000800368f */
[----:B------:R-:W-:-:S04]  /*65b0*/  SHF.R.U32.HI R143, RZ, 0x10, R135 ;  /* 0x00000010ff8f7819 */ /* 0x000fc80000011687 */
[----:B------:R-:W1:Y:S01]  /*65c0*/  LDS R148, [R82+UR5] ;  /* 0x0000000552947984 */ /* 0x000e620008000800 */
                                                                                                /* 0x0000009207877241 */
                                                                                                /* 0x000fe4000000008f */
                                                                                                /* 0x0000009207927241 */
                                                                                                /* 0x000fe4000000808f */
[----:B------:R-:W2:Y:S01]  /*65f0*/  LDC R143, c[0x0][0x428] ;  /* 0x00010a00ff8f7b82 */ /* 0x000ea20000000800 */
[----:B0-----:R-:W-:-:S05]  /*6600*/  HSET2.BF.GE.AND R142, R47.H0_H0, R142, PT ;  /* 0x0000008e2f8e7233 */ /* 0x001fca0003806880 */
[----:B------:R-:W-:Y:S02]  /*6610*/  HFMA2 R142, -R142, UR7.H0_H0, R50.H0_H0 ;  /* 0x200000078e8e7c31 */ /* 0x000fe40008040132 */
[----:B------:R-:W0:Y:S03]  /*6620*/  LDC R7, c[0x0][0x42c] ;  /* 0x00010b00ff077b82 */ /* 0x000e260000000800 */
[C---:B--2---:R-:W-:Y:S02]  /*6630*/  IDP.2A.LO.S16.S8 R143, R142.reuse, UR8, R143 ;  /* 0x000000088e8f7c26 */ /* 0x044fe4000800168f */
[----:B0-----:R-:W-:-:S03]  /*6640*/  IDP.2A.HI.S16.S8 R142, R142, UR9, R7 ;  /* 0x000000098e8e7c26 */ /* 0x001fc60008003607 */
        /* <DEDUP_REMOVED lines=15> */
                                                                                                /* 0x0000009206947241 */
                                                                                                /* 0x000fca00000003ff */
[----:B------:R-:W0:Y:S02]  /*6750*/  LDS R7, [R7+UR5] ;  /* 0x0000000507077984 */ /* 0x000e240008000800 */
[C-C-:B0-----:R-:W-:Y:S02]  /*6760*/  PRMT R147, R7.reuse, 0x7632, R149.reuse ;  /* 0x0000763207937816 */ /* 0x141fe40000000095 */
[----:B------:R-:W-:Y:S02]  /*6770*/  PRMT R7, R7, 0x7610, R149 ;  /* 0x0000761007077816 */ /* 0x000fe40000000095 */
                                                                                                /* 0x000000ff93877241 */
                                                                                                /* 0x000fca00000003ff */
[----:B------:R-:W-:Y:S01]  /*6790*/  IMAD R135, R135, 0x10, R148 ;  /* 0x0000001087877824 */ /* 0x000fe200078e0294 */
                                                                                                /* 0x0000009206947242 */
                                                                                                /* 0x000fc8000000179b */
                                                                                                /* 0x0000009206967241 */
                                                                                                /* 0x000fc80000001094 */
                                                                                                /* 0x00000093963b7242 */
                                                                                                /* 0x000fc8000000173b */
                                                                                                /* 0x0000009396937241 */
                                                                                                /* 0x000fe4000000103b */
[----:B------:R-:W0:Y:S01]  /*67e0*/  POPC R150, R135 ;  /* 0x0000008700967309 */ /* 0x000e220000000000 */
                                                                                                /* 0x200000ff94947241 */
                                                                                                /* 0x000fe4000000103b */
[----:B------:R-:W-:-:S03]  /*6800*/  HMUL2 R147, R147, R113 ;  /* 0x0000007193937232 */ /* 0x000fc60000000000 */
[----:B------:R-:W-:-:S05]  /*6810*/  IMAD.SHL.U32 R148, R148, 0x2, RZ ;  /* 0x0000000294947824 */ /* 0x000fca00078e00ff */
[----:B------:R-:W-:-:S04]  /*6820*/  LOP3.LUT R148, R148, 0x1e, RZ, 0xc0, !PT ;  /* 0x0000001e94947812 */ /* 0x000fc800078ec0ff */
[----:B------:R-:W-:Y:S02]  /*6830*/  SHF.L.U32 R148, R164, R148, RZ ;  /* 0x00000094a4947219 */ /* 0x000fe400000006ff */
[----:B0-----:R-:W-:-:S04]  /*6840*/  LOP3.LUT R150, R150, 0x1, RZ, 0xc0, !PT ;  /* 0x0000000196967812 */ /* 0x001fc800078ec0ff */
[----:B------:R-:W-:-:S04]  /*6850*/  ISETP.NE.U32.AND P0, PT, R150, 0x1, PT ;  /* 0x000000019600780c */ /* 0x000fc80003f05070 */
[----:B------:R-:W-:-:S04]  /*6860*/  SEL R150, R165, 0xa820a820, !P0 ;  /* 0xa820a820a5967807 */ /* 0x000fc80004000000 */
                                                                                                /* 0x4040009696877241 */
                                                                                                /* 0x000fe40000000087 */
                                                                                                /* 0x0000009190967241 */
                                                                                                /* 0x000fe400000003ff */
[----:B------:R-:W-:Y:S02]  /*6890*/  LOP3.LUT R135, R148, R135, RZ, 0xfc, !PT ;  /* 0x0000008794877212 */ /* 0x000fe400078efcff */
                                                                                                /* 0x000000ff07947241 */
                                                                                                /* 0x000fca00000003ff */
[----:B------:R-:W-:Y:S01]  /*68b0*/  IMAD R148, R148, 0x10, R150 ;  /* 0x0000001094947824 */ /* 0x000fe200078e0296 */
                                                                                                /* 0x0000009190967242 */
                                                                                                /* 0x000fc8000000179b */
                                                                                                /* 0x0000009190977241 */
                                                                                                /* 0x000fc80000001096 */
                                                                                                /* 0x00000007973c7242 */
                                                                                                /* 0x000fc8000000173c */
                                                                                                /* 0x0000000797977241 */
                                                                                                /* 0x000fe4000000103c */
[----:B------:R-:W0:Y:S04]  /*6900*/  POPC R7, R148 ;  /* 0x0000009400077309 */ /* 0x000e280000000000 */
[----:B------:R-:W-:Y:S01]  /*6910*/  HFMA2.MMA R151, R151, R113, -RZ ;  /* 0x0000007197977235 */ /* 0x000fe200001000ff */
[----:B0-----:R-:W-:-:S04]  /*6920*/  LOP3.LUT R7, R7, 0x1, RZ, 0xc0, !PT ;  /* 0x0000000107077812 */ /* 0x001fc800078ec0ff */
[----:B------:R-:W-:Y:S02]  /*6930*/  ISETP.NE.U32.AND P0, PT, R7, 0x1, PT ;  /* 0x000000010700780c */ /* 0x000fe40003f05070 */
                                                                                                /* 0x200000ff96077241 */
                                                                                                /* 0x000fe4000000103c */
[----:B------:R-:W-:Y:S02]  /*6950*/  SEL R150, R165, 0xa820a820, !P0 ;  /* 0xa820a820a5967807 */ /* 0x000fe40004000000 */
[----:B------:R-:W-:Y:S01]  /*6960*/  PLOP3.LUT P0, PT, PT, PT, UP1, 0x40, 0x0 ;  /* 0x000000000000781c */ /* 0x000fe20003f0e818 */
[----:B------:R-:W-:Y:S01]  /*6970*/  IMAD.SHL.U32 R7, R7, 0x2, RZ ;  /* 0x0000000207077824 */ /* 0x000fe200078e00ff */
                                                                                                /* 0x4040009696947241 */
                                                                                                /* 0x000fc80000000094 */
[----:B------:R-:W-:Y:S02]  /*6990*/  LOP3.LUT R152, R7, 0x1e, RZ, 0xc0, !PT ;  /* 0x0000001e07987812 */ /* 0x000fe400078ec0ff */
[----:B------:R-:W-:Y:S02]  /*69a0*/  HMNMX2 R7, |R147|, 65504, 65504, PT ;  /* 0x7bff7bff93077840 */ /* 0x000fe40003800200 */
[----:B------:R-:W-:-:S04]  /*69b0*/  SHF.L.U32 R147, R164, R152, RZ ;  /* 0x00000098a4937219 */ /* 0x000fc800000006ff */
[----:B------:R-:W-:Y:S02]  /*69c0*/  LOP3.LUT R147, R147, R148, RZ, 0xfc, !PT ;  /* 0x0000009493937212 */ /* 0x000fe400078efcff */
[----:B------:R-:W-:-:S04]  /*69d0*/  LOP3.LUT R148, R7, 0x80008000, RZ, 0xfc, !PT ;  /* 0x8000800007947812 */ /* 0x000fc800078efcff */
                                                                                                /* 0x0000009407967241 */
                                                                                                /* 0x000fe40000000087 */
                                                                                                /* 0x0000009407947241 */
                                                                                                /* 0x000fc60000008087 */
[----:B------:R-:W-:Y:S01]  /*6a00*/  HADD2 R150, R6, R150 ;  /* 0x0000009606967230 */ /* 0x000fe20000000000 */
[----:B------:R-:W-:Y:S02]  /*6a10*/  HMNMX2 R6, |R151|, 65504, 65504, PT ;  /* 0x7bff7bff97067840 */ /* 0x000fe40003800200 */
[----:B------:R-:W-:-:S03]  /*6a20*/  HFMA2.MMA R146, R146, 1, 1, R148 ;  /* 0x3c003c0092927835 */ /* 0x000fc60000000094 */
[----:B------:R-:W-:-:S04]  /*6a30*/  LOP3.LUT R148, R6, 0x80008000, RZ, 0xfc, !PT ;  /* 0x8000800006947812 */ /* 0x000fc800078efcff */
                                                                                                /* 0x0000009406977241 */
                                                                                                /* 0x000fe40000000093 */
                                                                                                /* 0x0000009406947241 */
                                                                                                /* 0x000fc60000008093 */
[----:B------:R-:W-:-:S03]  /*6a60*/  HADD2 R144, R144, R151 ;  /* 0x0000009790907230 */ /* 0x000fc60000000000 */
[----:B------:R-:W-:Y:S02]  /*6a70*/  HFMA2.MMA R145, R145, 1, 1, R148 ;  /* 0x3c003c0091917835 */ /* 0x000fe40000000094 */
[C-C-:B------:R-:W-:Y:S02]  /*6a80*/  PRMT R148, R144.reuse, 0x5410, R150.reuse ;  /* 0x0000541090947816 */ /* 0x140fe40000000096 */
[----:B------:R-:W-:Y:S02]  /*6a90*/  PRMT R150, R144, 0x7632, R150 ;  /* 0x0000763290967816 */ /* 0x000fe40000000096 */
[----:B------:R-:W-:Y:S01]  /*6aa0*/  LOP3.LUT R144, R147, 0xffff, RZ, 0xc0, !PT ;  /* 0x0000ffff93907812 */ /* 0x000fe200078ec0ff */
[----:B------:R-:W-:Y:S03]  /*6ab0*/  STS [R83+UR5], R148 ;  /* 0x0000009453007988 */ /* 0x000fe60008000805 */
[----:B------:R-:W-:Y:S01]  /*6ac0*/  PRMT R135, R135, 0x1054, R144 ;  /* 0x0000105487877816 */ /* 0x000fe20000000090 */
[----:B------:R0:W-:Y:S02]  /*6ad0*/  STS [R82+UR5], R150 ;  /* 0x0000009652007988 */ /* 0x0001e40008000805 */
[----:B0-----:R-:W-:-:S02]  /*6ae0*/  PRMT R82, R145, 0x5410, R146 ;  /* 0x0000541091527816 */ /* 0x001fc40000000092 */
[----:B------:R-:W-:-:S03]  /*6af0*/  PRMT R146, R145, 0x7632, R146 ;  /* 0x0000763291927816 */ /* 0x000fc60000000092 */
[----:B------:R0:W-:Y:S04]  /*6b00*/  STS [R143+UR5], R82 ;  /* 0x000000528f007988 */ /* 0x0001e80008000805 */
[----:B------:R0:W-:Y:S01]  /*6b10*/  STS [R142+UR5], R146 ;  /* 0x000000928e007988 */ /* 0x0001e20008000805 */
[----:B------:R-:W-:Y:S06]  /*6b20*/  BAR.SYNC 0x0 ;  /* 0x000000ff0000791d */ /* 0x000fec0000000000 */
[----:B0-----:R-:W-:Y:S05]  /*6b30*/  @P0 BRA `(.L_x_68) ;  /* 0x000000a8008c0947 */ /* 0x001fea0003800000 */
[----:B------:R-:W0:Y:S01]  /*6b40*/  LDC R142, c[0x0][0x43c] ;  /* 0x00010f00ff8e7b82 */ /* 0x000e220000000800 */
[----:B------:R-:W-:Y:S01]  /*6b50*/  LOP3.LUT R145, R8, 0x80008000, RZ, 0xfc, !PT ;  /* 0x8000800008917812 */ /* 0x000fe200078efcff */
[----:B------:R-:W-:Y:S01]  /*6b60*/  UISETP.NE.AND UP1, UPT, UR6, 0xc, UPT ;  /* 0x0000000c0600788c */ /* 0x000fe2000bf25270 */
[----:B------:R-:W-:Y:S02]  /*6b70*/  SHF.R.U32.HI R143, RZ, 0x10, R136 ;  /* 0x00000010ff8f7819 */ /* 0x000fe40000011688 */
[----:B------:R-:W-:-:S03]  /*6b80*/  LOP3.LUT R146, R9, 0x80008000, RZ, 0xfc, !PT ;  /* 0x8000800009927812 */ /* 0x000fc600078efcff */
[----:B------:R-:W1:Y:S01]  /*6b90*/  LDC.64 R82, c[0x0][0x440] ;  /* 0x00011000ff527b82 */ /* 0x000e620000000a00 */
[----:B0-----:R-:W-:-:S05]  /*6ba0*/  HSET2.BF.GE.AND R142, R47.H0_H0, R142, PT ;  /* 0x0000008e2f8e7233 */ /* 0x001fca0003806880 */
[----:B------:R-:W-:-:S05]  /*6bb0*/  HFMA2 R142, -R142, UR7.H0_H0, R50.H0_H0 ;  /* 0x200000078e8e7c31 */ /* 0x000fca0008040132 */
[C---:B-1----:R-:W-:Y:S02]  /*6bc0*/  IDP.2A.LO.S16.S8 R82, R142.reuse, UR8, R82 ;  /* 0x000000088e527c26 */ /* 0x042fe40008001652 */
[----:B------:R-:W-:Y:S01]  /*6bd0*/  IDP.2A.HI.S16.S8 R83, R142, UR9, R83 ;  /* 0x000000098e537c26 */ /* 0x000fe20008003653 */
[----:B------:R-:W-:Y:S02]  /*6be0*/  LOP3.LUT R142, R136, 0xffff, RZ, 0xc0, !PT ;  /* 0x0000ffff888e7812 */ /* 0x000fe400078ec0ff */
                                                                                                /* 0x0000009209887241 */
                                                                                                /* 0x000fe4000000008f */
                                                                                                /* 0x0000009108907241 */
                                                                                                /* 0x000fe2000000008e */
[----:B------:R-:W-:Y:S01]  /*6c10*/  LDS R148, [R83+UR5] ;  /* 0x0000000553947984 */ /* 0x000fe20008000800 */
                                                                                                /* 0x0000009108917241 */
                                                                                                /* 0x000fe4000000808e */
[----:B------:R-:W0:Y:S01]  /*6c30*/  LDC R142, c[0x0][0x448] ;  /* 0x00011200ff8e7b82 */ /* 0x000e220000000800 */
[----:B------:R-:W1:Y:S01]  /*6c40*/  LDS R8, [R82+UR5] ;  /* 0x0000000552087984 */ /* 0x000e620008000800 */
                                                                                                /* 0x0000009209927241 */
                                                                                                /* 0x000fcc000000808f */
[----:B------:R-:W2:Y:S08]  /*6c60*/  LDC R143, c[0x0][0x44c] ;  /* 0x00011300ff8f7b82 */ /* 0x000eb00000000800 */
[----:B------:R-:W3:Y:S01]  /*6c70*/  LDC R9, c[0x0][0x450] ;  /* 0x00011400ff097b82 */ /* 0x000ee20000000800 */
[----:B0-----:R-:W-:-:S05]  /*6c80*/  HSET2.BF.GE.AND R142, R47.H0_H0, R142, PT ;  /* 0x0000008e2f8e7233 */ /* 0x001fca0003806880 */
[----:B------:R-:W-:-:S05]  /*6c90*/  HFMA2 R142, -R142, UR7.H0_H0, R50.H0_H0 ;  /* 0x200000078e8e7c31 */ /* 0x000fca0008040132 */
[C---:B--2---:R-:W-:Y:S02]  /*6ca0*/  IDP.2A.LO.S16.S8 R143, R142.reuse, UR8, R143 ;  /* 0x000000088e8f7c26 */ /* 0x044fe4000800168f */
[----:B---3--:R-:W-:Y:S01]  /*6cb0*/  IDP.2A.HI.S16.S8 R142, R142, UR9, R9 ;  /* 0x000000098e8e7c26 */ /* 0x008fe20008003609 */
[C-C-:B-1----:R-:W-:Y:S02]  /*6cc0*/  PRMT R147, R8.reuse, 0x5410, R148.reuse ;  /* 0x0000541008937816 */ /* 0x142fe40000000094 */
[----:B------:R-:W-:Y:S01]  /*6cd0*/  LDS R9, [R143+UR5] ;  /* 0x000000058f097984 */ /* 0x000fe20008000800 */
[----:B------:R-:W-:-:S03]  /*6ce0*/  PRMT R8, R8, 0x7632, R148 ;  /* 0x0000763208087816 */ /* 0x000fc60000000094 */
[----:B------:R-:W0:Y:S01]  /*6cf0*/  LDS R148, [R142+UR5] ;  /* 0x000000058e947984 */ /* 0x000e220008000800 */
[----:B------:R-:W-:Y:S02]  /*6d00*/  HADD2 R144, R147, -R144 ;  /* 0x8000009093907230 */ /* 0x000fe40000000000 */
[----:B------:R-:W-:Y:S01]  /*6d10*/  HADD2 R8, R8, -R136 ;  /* 0x8000008808087230 */ /* 0x000fe20000000000 */
[C-C-:B0-----:R-:W-:Y:S02]  /*6d20*/  PRMT R136, R9.reuse, 0x5410, R148.reuse ;  /* 0x0000541009887816 */ /* 0x141fe40000000094 */
[----:B------:R-:W-:Y:S02]  /*6d30*/  PRMT R148, R9, 0x7632, R148 ;  /* 0x0000763209947816 */ /* 0x000fe40000000094 */
[----:B------:R-:W0:Y:S02]  /*6d40*/  LDC R9, c[0x0][0x454] ;  /* 0x00011500ff097b82 */ /* 0x000e240000000800 */
[----:B------:R-:W-:-:S02]  /*6d50*/  HFMA2.MMA R145, R136, 1, 1, -R145 ;  /* 0x3c003c0088917835 */ /* 0x000fc40000100091 */
[----:B------:R-:W-:-:S04]  /*6d60*/  HFMA2.MMA R146, R148, 1, 1, -R146 ;  /* 0x3c003c0094927835 */ /* 0x000fc80000100092 */
[----:B------:R-:W1:Y:S01]  /*6d70*/  LDC R148, c[0x0][0x458] ;  /* 0x00011600ff947b82 */ /* 0x000e620000000800 */
[----:B0-----:R-:W-:-:S05]  /*6d80*/  HSET2.BF.GE.AND R9, R47.H0_H0, R9, PT ;  /* 0x000000092f097233 */ /* 0x001fca0003806880 */
[----:B------:R-:W-:-:S05]  /*6d90*/  HFMA2 R9, -R9, UR7.H0_H0, R50.H0_H0 ;  /* 0x2000000709097c31 */ /* 0x000fca0008040132 */
[----:B-1----:R-:W-:Y:S01]  /*6da0*/  IDP.2A.LO.S16.S8 R9, R9, UR8, R148 ;  /* 0x0000000809097c26 */ /* 0x002fe20008001694 */
                                                                                                /* 0x0000009208947241 */
                                                                                                /* 0x000fca00000003ff */
[----:B------:R-:W0:Y:S02]  /*6dc0*/  LDS R9, [R9+UR5] ;  /* 0x0000000509097984 */ /* 0x000e240008000800 */
[C-C-:B0-----:R-:W-:Y:S02]  /*6dd0*/  PRMT R147, R9.reuse, 0x7632, R149.reuse ;  /* 0x0000763209937816 */ /* 0x141fe40000000095 */
[----:B------:R-:W-:Y:S02]  /*6de0*/  PRMT R9, R9, 0x7610, R149 ;  /* 0x0000761009097816 */ /* 0x000fe40000000095 */
                                                                                                /* 0x000000ff93887241 */
                                                                                                /* 0x000fca00000003ff */
[----:B------:R-:W-:Y:S01]  /*6e00*/  IMAD R136, R136, 0x10, R148 ;  /* 0x0000001088887824 */ /* 0x000fe200078e0294 */
                                                                                                /* 0x0000009208947242 */
                                                                                                /* 0x000fc8000000179b */
                                                                                                /* 0x0000009208967241 */
                                                                                                /* 0x000fc80000001094 */
                                                                                                /* 0x00000093963d7242 */
                                                                                                /* 0x000fc8000000173d */
                                                                                                /* 0x0000009396937241 */
                                                                                                /* 0x000fe4000000103d */
[----:B------:R-:W0:Y:S01]  /*6e50*/  POPC R150, R136 ;  /* 0x0000008800967309 */ /* 0x000e220000000000 */
                                                                                                /* 0x200000ff94947241 */
                                                                                                /* 0x000fe4000000103d */
[----:B------:R-:W-:-:S03]  /*6e70*/  HMUL2 R147, R147, R113 ;  /* 0x0000007193937232 */ /* 0x000fc60000000000 */
[----:B------:R-:W-:-:S05]  /*6e80*/  IMAD.SHL.U32 R148, R148, 0x2, RZ ;  /* 0x0000000294947824 */ /* 0x000fca00078e00ff */
[----:B------:R-:W-:-:S04]  /*6e90*/  LOP3.LUT R148, R148, 0x1e, RZ, 0xc0, !PT ;  /* 0x0000001e94947812 */ /* 0x000fc800078ec0ff */
[----:B------:R-:W-:Y:S02]  /*6ea0*/  SHF.L.U32 R148, R164, R148, RZ ;  /* 0x00000094a4947219 */ /* 0x000fe400000006ff */
[----:B0-----:R-:W-:-:S04]  /*6eb0*/  LOP3.LUT R150, R150, 0x1, RZ, 0xc0, !PT ;  /* 0x0000000196967812 */ /* 0x001fc800078ec0ff */
[----:B------:R-:W-:-:S04]  /*6ec0*/  ISETP.NE.U32.AND P0, PT, R150, 0x1, PT ;  /* 0x000000019600780c */ /* 0x000fc80003f05070 */
[----:B------:R-:W-:-:S04]  /*6ed0*/  SEL R150, R165, 0xa820a820, !P0 ;  /* 0xa820a820a5967807 */ /* 0x000fc80004000000 */
                                                                                                /* 0x4040009696887241 */
                                                                                                /* 0x000fe40000000088 */
                                                                                                /* 0x0000009190967241 */
                                                                                                /* 0x000fe400000003ff */
[----:B------:R-:W-:Y:S02]  /*6f00*/  LOP3.LUT R136, R148, R136, RZ, 0xfc, !PT ;  /* 0x0000008894887212 */ /* 0x000fe400078efcff */
                                                                                                /* 0x000000ff09947241 */
                                                                                                /* 0x000fca00000003ff */
[----:B------:R-:W-:Y:S01]  /*6f20*/  IMAD R148, R148, 0x10, R150 ;  /* 0x0000001094947824 */ /* 0x000fe200078e0296 */
                                                                                                /* 0x0000009190967242 */
                                                                                                /* 0x000fc8000000179b */
                                                                                                /* 0x0000009190977241 */
                                                                                                /* 0x000fc80000001096 */
                                                                                                /* 0x00000009973e7242 */
                                                                                                /* 0x000fc8000000173e */
                                                                                                /* 0x0000000997977241 */
                                                                                                /* 0x000fe4000000103e */
[----:B------:R-:W0:Y:S04]  /*6f70*/  POPC R9, R148 ;  /* 0x0000009400097309 */ /* 0x000e280000000000 */
[----:B------:R-:W-:Y:S01]  /*6f80*/  HFMA2.MMA R151, R151, R113, -RZ ;  /* 0x0000007197977235 */ /* 0x000fe200001000ff */
[----:B0-----:R-:W-:-:S04]  /*6f90*/  LOP3.LUT R9, R9, 0x1, RZ, 0xc0, !PT ;  /* 0x0000000109097812 */ /* 0x001fc800078ec0ff */
[----:B------:R-:W-:Y:S02]  /*6fa0*/  ISETP.NE.U32.AND P0, PT, R9, 0x1, PT ;  /* 0x000000010900780c */ /* 0x000fe40003f05070 */
                                                                                                /* 0x200000ff96097241 */
                                                                                                /* 0x000fe4000000103e */
[----:B------:R-:W-:Y:S02]  /*6fc0*/  SEL R150, R165, 0xa820a820, !P0 ;  /* 0xa820a820a5967807 */ /* 0x000fe40004000000 */
[----:B------:R-:W-:Y:S01]  /*6fd0*/  PLOP3.LUT P0, PT, PT, PT, UP1, 0x40, 0x0 ;  /* 0x000000000000781c */ /* 0x000fe20003f0e818 */
[----:B------:R-:W-:Y:S01]  /*6fe0*/  IMAD.SHL.U32 R9, R9, 0x2, RZ ;  /* 0x0000000209097824 */ /* 0x000fe200078e00ff */
                                                                                                /* 0x4040009696947241 */
                                                                                                /* 0x000fc80000000094 */
[----:B------:R-:W-:Y:S02]  /*7000*/  LOP3.LUT R152, R9, 0x1e, RZ, 0xc0, !PT ;  /* 0x0000001e09987812 */ /* 0x000fe400078ec0ff */
[----:B------:R-:W-:Y:S02]  /*7010*/  HMNMX2 R9, |R147|, 65504, 65504, PT ;  /* 0x7bff7bff93097840 */ /* 0x000fe40003800200 */
[----:B------:R-:W-:-:S04]  /*7020*/  SHF.L.U32 R147, R164, R152, RZ ;  /* 0x00000098a4937219 */ /* 0x000fc800000006ff */
[----:B------:R-:W-:Y:S02]  /*7030*/  LOP3.LUT R147, R147, R148, RZ, 0xfc, !PT ;  /* 0x0000009493937212 */ /* 0x000fe400078efcff */
[----:B------:R-:W-:-:S04]  /*7040*/  LOP3.LUT R148, R9, 0x80008000, RZ, 0xfc, !PT ;  /* 0x8000800009947812 */ /* 0x000fc800078efcff */
                                                                                                /* 0x0000009409967241 */
                                                                                                /* 0x000fe40000000088 */
                                                                                                /* 0x0000009409947241 */
                                                                                                /* 0x000fc60000008088 */
[----:B------:R-:W-:Y:S01]  /*7070*/  HADD2 R150, R8, R150 ;  /* 0x0000009608967230 */ /* 0x000fe20000000000 */
[----:B------:R-:W-:Y:S02]  /*7080*/  HMNMX2 R8, |R151|, 65504, 65504, PT ;  /* 0x7bff7bff97087840 */ /* 0x000fe40003800200 */
[----:B------:R-:W-:-:S03]  /*7090*/  HFMA2.MMA R146, R146, 1, 1, R148 ;  /* 0x3c003c0092927835 */ /* 0x000fc60000000094 */
[----:B------:R-:W-:-:S04]  /*70a0*/  LOP3.LUT R148, R8, 0x80008000, RZ, 0xfc, !PT ;  /* 0x8000800008947812 */ /* 0x000fc800078efcff */
                                                                                                /* 0x0000009408977241 */
                                                                                                /* 0x000fe40000000093 */
                                                                                                /* 0x0000009408947241 */
                                                                                                /* 0x000fe40000008093 */
        /* <DEDUP_REMOVED lines=12> */
[----:B------:R-:W-:Y:S05]  /*7190*/  @P0 BRA `(.L_x_69) ;  /* 0x000000a000f00947 */ /* 0x000fea0003800000 */
[----:B------:R-:W0:Y:S01]  /*71a0*/  LDC R145, c[0x0][0x460] ;  /* 0x00011800ff917b82 */ /* 0x000e220000000800 */
[----:B------:R-:W-:Y:S01]  /*71b0*/  SHF.R.U32.HI R144, RZ, 0x10, R121 ;  /* 0x00000010ff907819 */ /* 0x000fe20000011679 */
[----:B------:R-:W-:Y:S01]  /*71c0*/  UISETP.NE.AND UP1, UPT, UR6, 0xd, UPT ;  /* 0x0000000d0600788c */ /* 0x000fe2000bf25270 */
[----:B-1----:R-:W-:-:S04]  /*71d0*/  LOP3.LUT R83, R86, 0x80008000, RZ, 0xfc, !PT ;  /* 0x8000800056537812 */ /* 0x002fc800078efcff */
                                                                                                /* 0x0000005356527241 */
                                                                                                /* 0x000fe20000000090 */
[----:B------:R-:W1:Y:S01]  /*71f0*/  LDC R143, c[0x0][0x464] ;  /* 0x00011900ff8f7b82 */ /* 0x000e620000000800 */
                                                                                                /* 0x0000005356567241 */
                                                                                                /* 0x000fe40000008090 */
        /* <DEDUP_REMOVED lines=9> */
                                                                                                /* 0x0000009055797241 */
                                                                                                /* 0x000fe20000000053 */
[----:B------:R-:W-:Y:S01]  /*72b0*/  LDS R146, [R142+UR5] ;  /* 0x000000058e927984 */ /* 0x000fe20008000800 */
                                                                                                /* 0x0000009055907241 */
                                                                                                /* 0x000fc60000008053 */
[----:B------:R-:W1:Y:S01]  /*72d0*/  LDS R83, [R143+UR5] ;  /* 0x000000058f537984 */ /* 0x000e620008000800 */
[----:B0-----:R-:W-:Y:S02]  /*72e0*/  HSET2.BF.GE.AND R145, R47.H0_H0, R145, PT ;  /* 0x000000912f917233 */ /* 0x001fe40003806880 */
[----:B------:R-:W-:-:S03]  /*72f0*/  PRMT R144, R144, 0x5410, RZ ;  /* 0x0000541090907816 */ /* 0x000fc600000000ff */
[----:B------:R-:W-:Y:S01]  /*7300*/  HFMA2 R145, -R145, UR7.H0_H0, R50.H0_H0 ;  /* 0x2000000791917c31 */ /* 0x000fe20008040132 */
[C-C-:B-1----:R-:W-:Y:S02]  /*7310*/  PRMT R85, R83.reuse, 0x7632, R146.reuse ;  /* 0x0000763253557816 */ /* 0x142fe40000000092 */
[----:B------:R-:W-:-:S04]  /*7320*/  PRMT R148, R83, 0x5410, R146 ;  /* 0x0000541053947816 */ /* 0x000fc80000000092 */
[----:B------:R-:W-:Y:S01]  /*7330*/  HFMA2.MMA R85, R85, 1, 1, -R82 ;  /* 0x3c003c0055557835 */ /* 0x000fe20000100052 */
[----:B------:R-:W-:Y:S01]  /*7340*/  HADD2 R121, R148, -R121 ;  /* 0x8000007994797230 */ /* 0x000fe20000000000 */
        /* <DEDUP_REMOVED lines=9> */
                                                                                                /* 0x0000009079567241 */
                                                                                                /* 0x000fe400000003ff */
                                                                                                /* 0x0000009079537242 */
                                                                                                /* 0x000fe400000017ff */
[----:B------:R-:W0:Y:S02]  /*7400*/  POPC R145, R86 ;  /* 0x0000005600917309 */ /* 0x000e240000000000 */
                                                                                                /* 0x0000009079967241 */
                                                                                                /* 0x000fe20000001053 */
[----:B------:R-:W-:-:S05]  /*7420*/  IMAD.SHL.U32 R83, R83, 0x2, RZ ;  /* 0x0000000253537824 */ /* 0x000fca00078e00ff */
[----:B------:R-:W-:Y:S01]  /*7430*/  LOP3.LUT R83, R83, 0x1e, RZ, 0xc0, !PT ;  /* 0x0000001e53537812 */ /* 0x000fe200078ec0ff */
[----:B------:R-:W-:-:S03]  /*7440*/  HFMA2.MMA R150, R150, R113, -RZ ;  /* 0x0000007196967235 */ /* 0x000fc600001000ff */
[----:B------:R-:W-:Y:S02]  /*7450*/  SHF.L.U32 R148, R164, R83, RZ ;  /* 0x00000053a4947219 */ /* 0x000fe400000006ff */
[----:B0-----:R-:W-:-:S04]  /*7460*/  LOP3.LUT R145, R145, 0x1, RZ, 0xc0, !PT ;  /* 0x0000000191917812 */ /* 0x001fc800078ec0ff */
[----:B------:R-:W-:-:S04]  /*7470*/  ISETP.NE.U32.AND P0, PT, R145, 0x1, PT ;  /* 0x000000019100780c */ /* 0x000fc80003f05070 */
[----:B------:R-:W-:-:S04]  /*7480*/  SEL R145, R165, 0xa820a820, !P0 ;  /* 0xa820a820a5917807 */ /* 0x000fc80004000000 */
                                                                                                /* 0x4040009191917241 */
                                                                                                /* 0x000fe40000000056 */
                                                                                                /* 0x0000009255567241 */
                                                                                                /* 0x000fe400000003ff */
[----:B------:R-:W-:Y:S02]  /*74b0*/  LOP3.LUT R83, R145, R148, RZ, 0xfc, !PT ;  /* 0x0000009491537212 */ /* 0x000fe400078efcff */
[----:B------:R-:W0:Y:S01]  /*74c0*/  POPC R148, R86 ;  /* 0x0000005600947309 */ /* 0x000e220000000000 */
                                                                                                /* 0x0000009255917242 */
                                                                                                /* 0x000fc800000017ff */
                                                                                                /* 0x0000009255937241 */
                                                                                                /* 0x000fe20000001091 */
        /* <DEDUP_REMOVED lines=8> */
                                                                                                /* 0x4040009494947241 */
                                                                                                /* 0x000fe40000000056 */
[----:B------:R-:W-:Y:S02]  /*7580*/  HMNMX2 R86, |R147|, 65504, 65504, PT ;  /* 0x7bff7bff93567840 */ /* 0x000fe40003800200 */
[----:B------:R-:W-:-:S03]  /*7590*/  LOP3.LUT R145, R148, R145, RZ, 0xfc, !PT ;  /* 0x0000009194917212 */ /* 0x000fc600078efcff */
[----:B------:R-:W-:-:S04]  /*75a0*/  LOP3.LUT R148, R86, 0x80008000, RZ, 0xfc, !PT ;  /* 0x8000800056947812 */ /* 0x000fc800078efcff */
                                                                                                /* 0x0000009456937241 */
                                                                                                /* 0x000fe40000000091 */
                                                                                                /* 0x0000009456947241 */
                                                                                                /* 0x000fc60000008091 */
[----:B------:R-:W-:Y:S01]  /*75d0*/  HADD2 R147, R85, R147 ;  /* 0x0000009355937230 */ /* 0x000fe20000000000 */
[----:B------:R-:W-:Y:S01]  /*75e0*/  HMNMX2 R85, |R150|, 65504, 65504, PT ;  /* 0x7bff7bff96557840 */ /* 0x000fe20003800200 */
[----:B------:R-:W-:-:S04]  /*75f0*/  HADD2 R148, R146.H0_H0, R148.H0_H0 ;  /* 0x2000009492947230 */ /* 0x000fc80000000800 */
[----:B------:R-:W-:-:S04]  /*7600*/  LOP3.LUT R146, R85, 0x80008000, RZ, 0xfc, !PT ;  /* 0x8000800055927812 */ /* 0x000fc800078efcff */
                                                                                                /* 0x0000009255967241 */
                                                                                                /* 0x000fe40000000053 */
                                                                                                /* 0x0000009255927241 */
                                                                                                /* 0x000fc80000008053 */
        /* <DEDUP_REMOVED lines=17> */
                                                                                                /* 0x000000910a907241 */
                                                                                                /* 0x000fe2000000008e */
[----:B------:R-:W1:Y:S01]  /*7750*/  LDC R83, c[0x0][0x47c] ;  /* 0x00011f00ff537b82 */ /* 0x000e620000000800 */
                                                                                                /* 0x000000910a917241 */
                                                                                                /* 0x000fce000000808e */
        /* <DEDUP_REMOVED lines=9> */
                                                                                                /* 0x000000920b897241 */
                                                                                                /* 0x000fe4000000008f */
                                                                                                /* 0x000000920b927241 */
                                                                                                /* 0x000fe4000000808f */
        /* <DEDUP_REMOVED lines=21> */
                                                                                                /* 0x000000920a947241 */
                                                                                                /* 0x000fca00000003ff */
[----:B------:R-:W0:Y:S02]  /*7980*/  LDS R11, [R11+UR5] ;  /* 0x000000050b0b7984 */ /* 0x000e240008000800 */
[C-C-:B0-----:R-:W-:Y:S02]  /*7990*/  PRMT R147, R11.reuse, 0x7632, R149.reuse ;  /* 0x000076320b937816 */ /* 0x141fe40000000095 */
[----:B------:R-:W-:Y:S02]  /*79a0*/  PRMT R11, R11, 0x7610, R149 ;  /* 0x000076100b0b7816 */ /* 0x000fe40000000095 */
                                                                                                /* 0x000000ff93897241 */
                                                                                                /* 0x000fca00000003ff */
[----:B------:R-:W-:Y:S01]  /*79c0*/  IMAD R137, R137, 0x10, R148 ;  /* 0x0000001089897824 */ /* 0x000fe200078e0294 */
                                                                                                /* 0x000000920a947242 */
                                                                                                /* 0x000fc8000000179b */
                                                                                                /* 0x000000920a967241 */
                                                                                                /* 0x000fc80000001094 */
                                                                                                /* 0x00000093963f7242 */
                                                                                                /* 0x000fc8000000173f */
                                                                                                /* 0x0000009396937241 */
                                                                                                /* 0x000fe4000000103f */
[----:B------:R-:W0:Y:S01]  /*7a10*/  POPC R150, R137 ;  /* 0x0000008900967309 */ /* 0x000e220000000000 */
                                                                                                /* 0x200000ff94947241 */
                                                                                                /* 0x000fe4000000103f */
[----:B------:R-:W-:-:S03]  /*7a30*/  HMUL2 R147, R147, R113 ;  /* 0x0000007193937232 */ /* 0x000fc60000000000 */
[----:B------:R-:W-:-:S05]  /*7a40*/  IMAD.SHL.U32 R148, R148, 0x2, RZ ;  /* 0x0000000294947824 */ /* 0x000fca00078e00ff */
[----:B------:R-:W-:-:S04]  /*7a50*/  LOP3.LUT R148, R148, 0x1e, RZ, 0xc0, !PT ;  /* 0x0000001e94947812 */ /* 0x000fc800078ec0ff */
[----:B------:R-:W-:Y:S02]  /*7a60*/  SHF.L.U32 R148, R164, R148, RZ ;  /* 0x00000094a4947219 */ /* 0x000fe400000006ff */
[----:B0-----:R-:W-:-:S04]  /*7a70*/  LOP3.LUT R150, R150, 0x1, RZ, 0xc0, !PT ;  /* 0x0000000196967812 */ /* 0x001fc800078ec0ff */
[----:B------:R-:W-:-:S04]  /*7a80*/  ISETP.NE.U32.AND P0, PT, R150, 0x1, PT ;  /* 0x000000019600780c */ /* 0x000fc80003f05070 */
[----:B------:R-:W-:-:S04]  /*7a90*/  SEL R150, R165, 0xa820a820, !P0 ;  /* 0xa820a820a5967807 */ /* 0x000fc80004000000 */
                                                                                                /* 0x4040009696897241 */
                                                                                                /* 0x000fe40000000089 */
                                                                                                /* 0x0000009190967241 */
                                                                                                /* 0x000fe400000003ff */
[----:B------:R-:W-:Y:S02]  /*7ac0*/  LOP3.LUT R137, R148, R137, RZ, 0xfc, !PT ;  /* 0x0000008994897212 */ /* 0x000fe400078efcff */
                                                                                                /* 0x000000ff0b947241 */
                                                                                                /* 0x000fca00000003ff */
[----:B------:R-:W-:Y:S01]  /*7ae0*/  IMAD R148, R148, 0x10, R150 ;  /* 0x0000001094947824 */ /* 0x000fe200078e0296 */
                                                                                                /* 0x0000009190967242 */
                                                                                                /* 0x000fc8000000179b */
                                                                                                /* 0x0000009190977241 */
                                                                                                /* 0x000fc80000001096 */
                                                                                                /* 0x0000000b97407242 */
                                                                                                /* 0x000fc80000001740 */
                                                                                                /* 0x0000000b97977241 */
                                                                                                /* 0x000fe40000001040 */
[----:B------:R-:W0:Y:S04]  /*7b30*/  POPC R11, R148 ;  /* 0x00000094000b7309 */ /* 0x000e280000000000 */
[----:B------:R-:W-:Y:S01]  /*7b40*/  HFMA2.MMA R151, R151, R113, -RZ ;  /* 0x0000007197977235 */ /* 0x000fe200001000ff */
[----:B0-----:R-:W-:-:S04]  /*7b50*/  LOP3.LUT R11, R11, 0x1, RZ, 0xc0, !PT ;  /* 0x000000010b0b7812 */ /* 0x001fc800078ec0ff */
[----:B------:R-:W-:Y:S02]  /*7b60*/  ISETP.NE.U32.AND P0, PT, R11, 0x1, PT ;  /* 0x000000010b00780c */ /* 0x000fe40003f05070 */
                                                                                                /* 0x200000ff960b7241 */
                                                                                                /* 0x000fe40000001040 */
[----:B------:R-:W-:Y:S02]  /*7b80*/  SEL R150, R165, 0xa820a820, !P0 ;  /* 0xa820a820a5967807 */ /* 0x000fe40004000000 */
[----:B------:R-:W-:Y:S01]  /*7b90*/  PLOP3.LUT P0, PT, PT, PT, UP1, 0x40, 0x0 ;  /* 0x000000000000781c */ /* 0x000fe20003f0e818 */
[----:B------:R-:W-:Y:S01]  /*7ba0*/  IMAD.SHL.U32 R11, R11, 0x2, RZ ;  /* 0x000000020b0b7824 */ /* 0x000fe200078e00ff */
                                                                                                /* 0x4040009696947241 */
                                                                                                /* 0x000fc80000000094 */
[----:B------:R-:W-:Y:S02]  /*7bc0*/  LOP3.LUT R152, R11, 0x1e, RZ, 0xc0, !PT ;  /* 0x0000001e0b987812 */ /* 0x000fe400078ec0ff */
[----:B------:R-:W-:Y:S02]  /*7bd0*/  HMNMX2 R11, |R147|, 65504, 65504, PT ;  /* 0x7bff7bff930b7840 */ /* 0x000fe40003800200 */
[----:B------:R-:W-:-:S04]  /*7be0*/  SHF.L.U32 R147, R164, R152, RZ ;  /* 0x00000098a4937219 */ /* 0x000fc800000006ff */
[----:B------:R-:W-:Y:S02]  /*7bf0*/  LOP3.LUT R147, R147, R148, RZ, 0xfc, !PT ;  /* 0x0000009493937212 */ /* 0x000fe400078efcff */
[----:B------:R-:W-:-:S04]  /*7c00*/  LOP3.LUT R148, R11, 0x80008000, RZ, 0xfc, !PT ;  /* 0x800080000b947812 */ /* 0x000fc800078efcff */
                                                                                                /* 0x000000940b967241 */
                                                                                                /* 0x000fe40000000089 */
                                                                                                /* 0x000000940b947241 */
                                                                                                /* 0x000fc60000008089 */
[----:B------:R-:W-:Y:S01]  /*7c30*/  HADD2 R150, R10, R150 ;  /* 0x000000960a967230 */ /* 0x000fe20000000000 */
[----:B------:R-:W-:Y:S02]  /*7c40*/  HMNMX2 R10, |R151|, 65504, 65504, PT ;  /* 0x7bff7bff970a7840 */ /* 0x000fe40003800200 */
[----:B------:R-:W-:-:S03]  /*7c50*/  HFMA2.MMA R146, R146, 1, 1, R148 ;  /* 0x3c003c0092927835 */ /* 0x000fc60000000094 */
[----:B------:R-:W-:-:S04]  /*7c60*/  LOP3.LUT R148, R10, 0x80008000, RZ, 0xfc, !PT ;  /* 0x800080000a947812 */ /* 0x000fc800078efcff */
                                                                                                /* 0x000000940a977241 */
                                                                                                /* 0x000fe40000000093 */
                                                                                                /* 0x000000940a947241 */
                                                                                                /* 0x000fc60000008093 */
        /* <DEDUP_REMOVED lines=25> */
                                                                                                /* 0x000000920d8a7241 */
                                                                                                /* 0x000fe4000000008f */
                                                                                                /* 0x000000910c907241 */
                                                                                                /* 0x000fe2000000008e */
[----:B------:R-:W-:Y:S01]  /*7e40*/  LDS R148, [R83+UR5] ;  /* 0x0000000553947984 */ /* 0x000fe20008000800 */
                                                                                                /* 0x000000910c917241 */
                                                                                                /* 0x000fe4000000808e */
[----:B------:R-:W0:Y:S01]  /*7e60*/  LDC R142, c[0x0][0x4a8] ;  /* 0x00012a00ff8e7b82 */ /* 0x000e220000000800 */
[----:B------:R-:W1:Y:S01]  /*7e70*/  LDS R12, [R82+UR5] ;  /* 0x00000005520c7984 */ /* 0x000e620008000800 */
                                                                                                /* 0x000000920d927241 */
                                                                                                /* 0x000fcc000000808f */
        /* <DEDUP_REMOVED lines=21> */
                                                                                                /* 0x000000920c947241 */
                                                                                                /* 0x000fca00000003ff */
[----:B------:R-:W0:Y:S02]  /*7ff0*/  LDS R13, [R13+UR5] ;  /* 0x000000050d0d7984 */ /* 0x000e240008000800 */
[C-C-:B0-----:R-:W-:Y:S02]  /*8000*/  PRMT R147, R13.reuse, 0x7632, R149.reuse ;  /* 0x000076320d937816 */ /* 0x141fe40000000095 */
[----:B------:R-:W-:Y:S02]  /*8010*/  PRMT R13, R13, 0x7610, R149 ;  /* 0x000076100d0d7816 */ /* 0x000fe40000000095 */
                                                                                                /* 0x000000ff938a7241 */
                                                                                                /* 0x000fca00000003ff */
[----:B------:R-:W-:Y:S01]  /*8030*/  IMAD R138, R138, 0x10, R148 ;  /* 0x000000108a8a7824 */ /* 0x000fe200078e0294 */
                                                                                                /* 0x000000920c947242 */
                                                                                                /* 0x000fc8000000179b */
                                                                                                /* 0x000000920c967241 */
                                                                                                /* 0x000fc80000001094 */
                                                                                                /* 0x0000009396417242 */
                                                                                                /* 0x000fc80000001741 */
                                                                                                /* 0x0000009396937241 */
                                                                                                /* 0x000fe40000001041 */
[----:B------:R-:W0:Y:S01]  /*8080*/  POPC R150, R138 ;  /* 0x0000008a00967309 */ /* 0x000e220000000000 */
                                                                                                /* 0x200000ff94947241 */
                                                                                                /* 0x000fe40000001041 */
[----:B------:R-:W-:-:S03]  /*80a0*/  HMUL2 R147, R147, R113 ;  /* 0x0000007193937232 */ /* 0x000fc60000000000 */
[----:B------:R-:W-:-:S05]  /*80b0*/  IMAD.SHL.U32 R148, R148, 0x2, RZ ;  /* 0x0000000294947824 */ /* 0x000fca00078e00ff */
[----:B------:R-:W-:-:S04]  /*80c0*/  LOP3.LUT R148, R148, 0x1e, RZ, 0xc0, !PT ;  /* 0x0000001e94947812 */ /* 0x000fc800078ec0ff */
[----:B------:R-:W-:Y:S02]  /*80d0*/  SHF.L.U32 R148, R164, R148, RZ ;  /* 0x00000094a4947219 */ /* 0x000fe400000006ff */
[----:B0-----:R-:W-:-:S04]  /*80e0*/  LOP3.LUT R150, R150, 0x1, RZ, 0xc0, !PT ;  /* 0x0000000196967812 */ /* 0x001fc800078ec0ff */
[----:B------:R-:W-:-:S04]  /*80f0*/  ISETP.NE.U32.AND P0, PT, R150, 0x1, PT ;  /* 0x000000019600780c */ /* 0x000fc80003f05070 */
[----:B------:R-:W-:-:S04]  /*8100*/  SEL R150, R165, 0xa820a820, !P0 ;  /* 0xa820a820a5967807 */ /* 0x000fc80004000000 */
                                                                                                /* 0x40400096968a7241 */
                                                                                                /* 0x000fe4000000008a */
                                                                                                /* 0x0000009190967241 */
                                                                                                /* 0x000fe400000003ff */
[----:B------:R-:W-:Y:S02]  /*8130*/  LOP3.LUT R138, R148, R138, RZ, 0xfc, !PT ;  /* 0x0000008a948a7212 */ /* 0x000fe400078efcff */
                                                                                                /* 0x000000ff0d947241 */
                                                                                                /* 0x000fca00000003ff */
[----:B------:R-:W-:Y:S01]  /*8150*/  IMAD R148, R148, 0x10, R150 ;  /* 0x0000001094947824 */ /* 0x000fe200078e0296 */
                                                                                                /* 0x0000009190967242 */
                                                                                                /* 0x000fc8000000179b */
                                                                                                /* 0x0000009190977241 */
                                                                                                /* 0x000fc80000001096 */
                                                                                                /* 0x0000000d97427242 */
                                                                                                /* 0x000fc80000001742 */
                                                                                                /* 0x0000000d97977241 */
                                                                                                /* 0x000fe40000001042 */
[----:B------:R-:W0:Y:S04]  /*81a0*/  POPC R13, R148 ;  /* 0x00000094000d7309 */ /* 0x000e280000000000 */
[----:B------:R-:W-:Y:S01]  /*81b0*/  HFMA2.MMA R151, R151, R113, -RZ ;  /* 0x0000007197977235 */ /* 0x000fe200001000ff */
[----:B0-----:R-:W-:-:S04]  /*81c0*/  LOP3.LUT R13, R13, 0x1, RZ, 0xc0, !PT ;  /* 0x000000010d0d7812 */ /* 0x001fc800078ec0ff */
[----:B------:R-:W-:Y:S02]  /*81d0*/  ISETP.NE.U32.AND P0, PT, R13, 0x1, PT ;  /* 0x000000010d00780c */ /* 0x000fe40003f05070 */
                                                                                                /* 0x200000ff960d7241 */
                                                                                                /* 0x000fe40000001042 */
[----:B------:R-:W-:Y:S02]  /*81f0*/  SEL R150, R165, 0xa820a820, !P0 ;  /* 0xa820a820a5967807 */ /* 0x000fe40004000000 */
[----:B------:R-:W-:Y:S01]  /*8200*/  PLOP3.LUT P0, PT, PT, PT, UP1, 0x40, 0x0 ;  /* 0x000000000000781c */ /* 0x000fe20003f0e818 */
[----:B------:R-:W-:Y:S01]  /*8210*/  IMAD.SHL.U32 R13, R13, 0x2, RZ ;  /* 0x000000020d0d7824 */ /* 0x000fe200078e00ff */
                                                                                                /* 0x4040009696947241 */
                                                                                                /* 0x000fc80000000094 */
[----:B------:R-:W-:Y:S02]  /*8230*/  LOP3.LUT R152, R13, 0x1e, RZ, 0xc0, !PT ;  /* 0x0000001e0d987812 */ /* 0x000fe400078ec0ff */
[----:B------:R-:W-:Y:S02]  /*8240*/  HMNMX2 R13, |R147|, 65504, 65504, PT ;  /* 0x7bff7bff930d7840 */ /* 0x000fe40003800200 */
[----:B------:R-:W-:-:S04]  /*8250*/  SHF.L.U32 R147, R164, R152, RZ ;  /* 0x00000098a4937219 */ /* 0x000fc800000006ff */
[----:B------:R-:W-:Y:S02]  /*8260*/  LOP3.LUT R147, R147, R148, RZ, 0xfc, !PT ;  /* 0x0000009493937212 */ /* 0x000fe400078efcff */
[----:B------:R-:W-:-:S04]  /*8270*/  LOP3.LUT R148, R13, 0x80008000, RZ, 0xfc, !PT ;  /* 0x800080000d947812 */ /* 0x000fc800078efcff */
                                                                                                /* 0x000000940d967241 */
                                                                                                /* 0x000fe4000000008a */
                                                                                                /* 0x000000940d947241 */
                                                                                                /* 0x000fc6000000808a */
[----:B------:R-:W-:Y:S01]  /*82a0*/  HADD2 R150, R12, R150 ;  /* 0x000000960c967230 */ /* 0x000fe20000000000 */
[----:B------:R-:W-:Y:S02]  /*82b0*/  HMNMX2 R12, |R151|, 65504, 65504, PT ;  /* 0x7bff7bff970c7840 */ /* 0x000fe40003800200 */
[----:B------:R-:W-:-:S03]  /*82c0*/  HFMA2.MMA R146, R146, 1, 1, R148 ;  /* 0x3c003c0092927835 */ /* 0x000fc60000000094 */
[----:B------:R-:W-:-:S04]  /*82d0*/  LOP3.LUT R148, R12, 0x80008000, RZ, 0xfc, !PT ;  /* 0x800080000c947812 */ /* 0x000fc800078efcff */
                                                                                                /* 0x000000940c977241 */
                                                                                                /* 0x000fe40000000093 */
                                                                                                /* 0x000000940c947241 */
                                                                                                /* 0x000fe40000008093 */
        /* <DEDUP_REMOVED lines=17> */
[----:B------:R-:W-:-:S04]  /*8410*/  LOP3.LUT R83, R88, 0x80008000, RZ, 0xfc, !PT ;  /* 0x8000800058537812 */ /* 0x000fc800078efcff */
                                                                                                /* 0x0000005358527241 */
                                                                                                /* 0x000fe20000000090 */
[----:B------:R-:W1:Y:S01]  /*8430*/  LDC R143, c[0x0][0x4c4] ;  /* 0x00013100ff8f7b82 */ /* 0x000e620000000800 */
                                                                                                /* 0x0000005358587241 */
                                                                                                /* 0x000fe40000008090 */
        /* <DEDUP_REMOVED lines=9> */
                                                                                                /* 0x00000090577a7241 */
                                                                                                /* 0x000fe20000000053 */
[----:B------:R-:W-:Y:S01]  /*84f0*/  LDS R146, [R142+UR5] ;  /* 0x000000058e927984 */ /* 0x000fe20008000800 */
                                                                                                /* 0x0000009057907241 */
                                                                                                /* 0x000fc60000008053 */
        /* <DEDUP_REMOVED lines=17> */
                                                                                                /* 0x000000907a587241 */
                                                                                                /* 0x000fe400000003ff */
                                                                                                /* 0x000000907a537242 */
                                                                                                /* 0x000fe400000017ff */
[----:B------:R-:W0:Y:S02]  /*8640*/  POPC R145, R88 ;  /* 0x0000005800917309 */ /* 0x000e240000000000 */
                                                                                                /* 0x000000907a967241 */
                                                                                                /* 0x000fe20000001053 */
[----:B------:R-:W-:-:S05]  /*8660*/  IMAD.SHL.U32 R83, R83, 0x2, RZ ;  /* 0x0000000253537824 */ /* 0x000fca00078e00ff */
[----:B------:R-:W-:Y:S01]  /*8670*/  LOP3.LUT R83, R83, 0x1e, RZ, 0xc0, !PT ;  /* 0x0000001e53537812 */ /* 0x000fe200078ec0ff */
[----:B------:R-:W-:-:S03]  /*8680*/  HFMA2.MMA R150, R150, R113, -RZ ;  /* 0x0000007196967235 */ /* 0x000fc600001000ff */
[----:B------:R-:W-:Y:S02]  /*8690*/  SHF.L.U32 R148, R164, R83, RZ ;  /* 0x00000053a4947219 */ /* 0x000fe400000006ff */
[----:B0-----:R-:W-:-:S04]  /*86a0*/  LOP3.LUT R145, R145, 0x1, RZ, 0xc0, !PT ;  /* 0x0000000191917812 */ /* 0x001fc800078ec0ff */
[----:B------:R-:W-:-:S04]  /*86b0*/  ISETP.NE.U32.AND P0, PT, R145, 0x1, PT ;  /* 0x000000019100780c */ /* 0x000fc80003f05070 */
[----:B------:R-:W-:-:S04]  /*86c0*/  SEL R145, R165, 0xa820a820, !P0 ;  /* 0xa820a820a5917807 */ /* 0x000fc80004000000 */
                                                                                                /* 0x4040009191917241 */
                                                                                                /* 0x000fe40000000058 */
                                                                                                /* 0x0000009257587241 */
                                                                                                /* 0x000fe400000003ff */
[----:B------:R-:W-:Y:S02]  /*86f0*/  LOP3.LUT R83, R145, R148, RZ, 0xfc, !PT ;  /* 0x0000009491537212 */ /* 0x000fe400078efcff */
[----:B------:R-:W0:Y:S01]  /*8700*/  POPC R148, R88 ;  /* 0x0000005800947309 */ /* 0x000e220000000000 */
                                                                                                /* 0x0000009257917242 */
                                                                                                /* 0x000fc800000017ff */
                                                                                                /* 0x0000009257937241 */
                                                                                                /* 0x000fe20000001091 */
        /* <DEDUP_REMOVED lines=8> */
                                                                                                /* 0x4040009494947241 */
                                                                                                /* 0x000fe40000000058 */
[----:B------:R-:W-:Y:S02]  /*87c0*/  HMNMX2 R88, |R147|, 65504, 65504, PT ;  /* 0x7bff7bff93587840 */ /* 0x000fe40003800200 */
[----:B------:R-:W-:-:S03]  /*87d0*/  LOP3.LUT R145, R148, R145, RZ, 0xfc, !PT ;  /* 0x0000009194917212 */ /* 0x000fc600078efcff */
[----:B------:R-:W-:-:S04]  /*87e0*/  LOP3.LUT R148, R88, 0x80008000, RZ, 0xfc, !PT ;  /* 0x8000800058947812 */ /* 0x000fc800078efcff */
                                                                                                /* 0x0000009458937241 */
                                                                                                /* 0x000fe40000000091 */
                                                                                                /* 0x0000009458947241 */
                                                                                                /* 0x000fc60000008091 */
[----:B------:R-:W-:Y:S01]  /*8810*/  HADD2 R147, R87, R147 ;  /* 0x0000009357937230 */ /* 0x000fe20000000000 */
[----:B------:R-:W-:Y:S01]  /*8820*/  HMNMX2 R87, |R150|, 65504, 65504, PT ;  /* 0x7bff7bff96577840 */ /* 0x000fe20003800200 */
[----:B------:R-:W-:-:S04]  /*8830*/  HADD2 R148, R146.H0_H0, R148.H0_H0 ;  /* 0x2000009492947230 */ /* 0x000fc80000000800 */
[----:B------:R-:W-:-:S04]  /*8840*/  LOP3.LUT R146, R87, 0x80008000, RZ, 0xfc, !PT ;  /* 0x8000800057927812 */ /* 0x000fc800078efcff */
                                                                                                /* 0x0000009257967241 */
                                                                                                /* 0x000fe40000000053 */
                                                                                                /* 0x0000009257927241 */
                                                                                                /* 0x000fc80000008053 */
        /* <DEDUP_REMOVED lines=17> */
                                                                                                /* 0x000000910e907241 */
                                                                                                /* 0x000fe2000000008e */
[----:B------:R-:W1:Y:S01]  /*8990*/  LDC R83, c[0x0][0x4dc] ;  /* 0x00013700ff537b82 */ /* 0x000e620000000800 */
                                                                                                /* 0x000000910e917241 */
                                                                                                /* 0x000fce000000808e */
        /* <DEDUP_REMOVED lines=9> */
                                                                                                /* 0x000000920f8b7241 */
                                                                                                /* 0x000fe4000000008f */
                                                                                                /* 0x000000920f927241 */
                                                                                                /* 0x000fe4000000808f */
        /* <DEDUP_REMOVED lines=21> */
                                                                                                /* 0x000000920e947241 */
                                                                                                /* 0x000fca00000003ff */
[----:B------:R-:W0:Y:S02]  /*8bc0*/  LDS R15, [R15+UR5] ;  /* 0x000000050f0f7984 */ /* 0x000e240008000800 */
[C-C-:B0-----:R-:W-:Y:S02]  /*8bd0*/  PRMT R147, R15.reuse, 0x7632, R149.reuse ;  /* 0x000076320f937816 */ /* 0x141fe40000000095 */
[----:B------:R-:W-:Y:S02]  /*8be0*/  PRMT R15, R15, 0x7610, R149 ;  /* 0x000076100f0f7816 */ /* 0x000fe40000000095 */
                                                                                                /* 0x000000ff938b7241 */
                                                                                                /* 0x000fca00000003ff */
[----:B------:R-:W-:Y:S01]  /*8c00*/  IMAD R139, R139, 0x10, R148 ;  /* 0x000000108b8b7824 */ /* 0x000fe200078e0294 */
                                                                                                /* 0x000000920e947242 */
                                                                                                /* 0x000fc8000000179b */
                                                                                                /* 0x000000920e967241 */
                                                                                                /* 0x000fc80000001094 */
                                                                                                /* 0x0000009396437242 */
                                                                                                /* 0x000fc80000001743 */
                                                                                                /* 0x0000009396937241 */
                                                                                                /* 0x000fe40000001043 */
[----:B------:R-:W0:Y:S01]  /*8c50*/  POPC R150, R139 ;  /* 0x0000008b00967309 */ /* 0x000e220000000000 */
                                                                                                /* 0x200000ff94947241 */
                                                                                                /* 0x000fe40000001043 */
[----:B------:R-:W-:-:S03]  /*8c70*/  HMUL2 R147, R147, R113 ;  /* 0x0000007193937232 */ /* 0x000fc60000000000 */
[----:B------:R-:W-:-:S05]  /*8c80*/  IMAD.SHL.U32 R148, R148, 0x2, RZ ;  /* 0x0000000294947824 */ /* 0x000fca00078e00ff */
[----:B------:R-:W-:-:S04]  /*8c90*/  LOP3.LUT R148, R148, 0x1e, RZ, 0xc0, !PT ;  /* 0x0000001e94947812 */ /* 0x000fc800078ec0ff */
[----:B------:R-:W-:Y:S02]  /*8ca0*/  SHF.L.U32 R148, R164, R148, RZ ;  /* 0x00000094a4947219 */ /* 0x000fe400000006ff */
[----:B0-----:R-:W-:-:S04]  /*8cb0*/  LOP3.LUT R150, R150, 0x1, RZ, 0xc0, !PT ;  /* 0x0000000196967812 */ /* 0x001fc800078ec0ff */
[----:B------:R-:W-:-:S04]  /*8cc0*/  ISETP.NE.U32.AND P0, PT, R150, 0x1, PT ;  /* 0x000000019600780c */ /* 0x000fc80003f05070 */
[----:B------:R-:W-:-:S04]  /*8cd0*/  SEL R150, R165, 0xa820a820, !P0 ;  /* 0xa820a820a5967807 */ /* 0x000fc80004000000 */
                                                                                                /* 0x40400096968b7241 */
                                                                                                /* 0x000fe4000000008b */
                                                                                                /* 0x0000009190967241 */
                                                                                                /* 0x000fe400000003ff */
[----:B------:R-:W-:Y:S02]  /*8d00*/  LOP3.LUT R139, R148, R139, RZ, 0xfc, !PT ;  /* 0x0000008b948b7212 */ /* 0x000fe400078efcff */
                                                                                                /* 0x000000ff0f947241 */
                                                                                                /* 0x000fca00000003ff */
[----:B------:R-:W-:Y:S01]  /*8d20*/  IMAD R148, R148, 0x10, R150 ;  /* 0x0000001094947824 */ /* 0x000fe200078e0296 */
                                                                                                /* 0x0000009190967242 */
                                                                                                /* 0x000fc8000000179b */
                                                                                                /* 0x0000009190977241 */
                                                                                                /* 0x000fc80000001096 */
                                                                                                /* 0x0000000f97447242 */
                                                                                                /* 0x000fc80000001744 */
                                                                                                /* 0x0000000f97977241 */
                                                                                                /* 0x000fe40000001044 */
[----:B------:R-:W0:Y:S04]  /*8d70*/  POPC R15, R148 ;  /* 0x00000094000f7309 */ /* 0x000e280000000000 */
[----:B------:R-:W-:Y:S01]  /*8d80*/  HFMA2.MMA R151, R151, R113, -RZ ;  /* 0x0000007197977235 */ /* 0x000fe200001000ff */
[----:B0-----:R-:W-:-:S04]  /*8d90*/  LOP3.LUT R15, R15, 0x1, RZ, 0xc0, !PT ;  /* 0x000000010f0f7812 */ /* 0x001fc800078ec0ff */
[----:B------:R-:W-:Y:S02]  /*8da0*/  ISETP.NE.U32.AND P0, PT, R15, 0x1, PT ;  /* 0x000000010f00780c */ /* 0x000fe40003f05070 */
                                                                                                /* 0x200000ff960f7241 */
                                                                                                /* 0x000fe40000001044 */
[----:B------:R-:W-:Y:S02]  /*8dc0*/  SEL R150, R165, 0xa820a820, !P0 ;  /* 0xa820a820a5967807 */ /* 0x000fe40004000000 */
[----:B------:R-:W-:Y:S01]  /*8dd0*/  PLOP3.LUT P0, PT, PT, PT, UP1, 0x40, 0x0 ;  /* 0x000000000000781c */ /* 0x000fe20003f0e818 */
[----:B------:R-:W-:Y:S01]  /*8de0*/  IMAD.SHL.U32 R15, R15, 0x2, RZ ;  /* 0x000000020f0f7824 */ /* 0x000fe200078e00ff */
                                                                                                /* 0x4040009696947241 */
                                                                                                /* 0x000fc80000000094 */
[----:B------:R-:W-:Y:S02]  /*8e00*/  LOP3.LUT R152, R15, 0x1e, RZ, 0xc0, !PT ;  /* 0x0000001e0f987812 */ /* 0x000fe400078ec0ff */
[----:B------:R-:W-:Y:S02]  /*8e10*/  HMNMX2 R15, |R147|, 65504, 65504, PT ;  /* 0x7bff7bff930f7840 */ /* 0x000fe40003800200 */
[----:B------:R-:W-:-:S04]  /*8e20*/  SHF.L.U32 R147, R164, R152, RZ ;  /* 0x00000098a4937219 */ /* 0x000fc800000006ff */
[----:B------:R-:W-:Y:S02]  /*8e30*/  LOP3.LUT R147, R147, R148, RZ, 0xfc, !PT ;  /* 0x0000009493937212 */ /* 0x000fe400078efcff */
[----:B------:R-:W-:-:S04]  /*8e40*/  LOP3.LUT R148, R15, 0x80008000, RZ, 0xfc, !PT ;  /* 0x800080000f947812 */ /* 0x000fc800078efcff */
                                                                                                /* 0x000000940f967241 */
                                                                                                /* 0x000fe4000000008b */
                                                                                                /* 0x000000940f947241 */
                                                                                                /* 0x000fc6000000808b */
[----:B------:R-:W-:Y:S01]  /*8e70*/  HADD2 R150, R14, R150 ;  /* 0x000000960e967230 */ /* 0x000fe20000000000 */
[----:B------:R-:W-:Y:S02]  /*8e80*/  HMNMX2 R14, |R151|, 65504, 65504, PT ;  /* 0x7bff7bff970e7840 */ /* 0x000fe40003800200 */
[----:B------:R-:W-:-:S03]  /*8e90*/  HFMA2.MMA R146, R146, 1, 1, R148 ;  /* 0x3c003c0092927835 */ /* 0x000fc60000000094 */
[----:B------:R-:W-:-:S04]  /*8ea0*/  LOP3.LUT R148, R14, 0x80008000, RZ, 0xfc, !PT ;  /* 0x800080000e947812 */ /* 0x000fc800078efcff */
                                                                                                /* 0x000000940e977241 */
                                                                                                /* 0x000fe40000000093 */
                                                                                                /* 0x000000940e947241 */
                                                                                                /* 0x000fc60000008093 */
        /* <DEDUP_REMOVED lines=25> */
                                                                                                /* 0x00000092118c7241 */
                                                                                                /* 0x000fe4000000008f */
                                                                                                /* 0x0000009110907241 */
                                                                                                /* 0x000fe2000000008e */
[----:B------:R-:W-:Y:S01]  /*9080*/  LDS R148, [R83+UR5] ;  /* 0x0000000553947984 */ /* 0x000fe20008000800 */
                                                                                                /* 0x0000009110917241 */
                                                                                                /* 0x000fe4000000808e */
[----:B------:R-:W0:Y:S01]  /*90a0*/  LDC R142, c[0x0][0x508] ;  /* 0x00014200ff8e7b82 */ /* 0x000e220000000800 */
[----:B------:R-:W1:Y:S01]  /*90b0*/  LDS R16, [R82+UR5] ;  /* 0x0000000552107984 */ /* 0x000e620008000800 */
                                                                                                /* 0x0000009211927241 */
                                                                                                /* 0x000fcc000000808f */
        /* <DEDUP_REMOVED lines=21> */
                                                                                                /* 0x0000009210947241 */
                                                                                                /* 0x000fca00000003ff */
[----:B------:R-:W0:Y:S02]  /*9230*/  LDS R17, [R17+UR5] ;  /* 0x0000000511117984 */ /* 0x000e240008000800 */
[C-C-:B0-----:R-:W-:Y:S02]  /*9240*/  PRMT R147, R17.reuse, 0x7632, R149.reuse ;  /* 0x0000763211937816 */ /* 0x141fe40000000095 */
[----:B------:R-:W-:Y:S02]  /*9250*/  PRMT R17, R17, 0x7610, R149 ;  /* 0x0000761011117816 */ /* 0x000fe40000000095 */
                                                                                                /* 0x000000ff938c7241 */
                                                                                                /* 0x000fca00000003ff */
[----:B------:R-:W-:Y:S01]  /*9270*/  IMAD R140, R140, 0x10, R148 ;  /* 0x000000108c8c7824 */ /* 0x000fe200078e0294 */
                                                                                                /* 0x0000009210947242 */
                                                                                                /* 0x000fc8000000179b */
                                                                                                /* 0x0000009210967241 */
                                                                                                /* 0x000fc80000001094 */
                                                                                                /* 0x0000009396457242 */
                                                                                                /* 0x000fc80000001745 */
                                                                                                /* 0x0000009396937241 */
                                                                                                /* 0x000fe40000001045 */
[----:B------:R-:W0:Y:S01]  /*92c0*/  POPC R150, R140 ;  /* 0x0000008c00967309 */ /* 0x000e220000000000 */
                                                                                                /* 0x200000ff94947241 */
                                                                                                /* 0x000fe40000001045 */
[----:B------:R-:W-:-:S03]  /*92e0*/  HMUL2 R147, R147, R113 ;  /* 0x0000007193937232 */ /* 0x000fc60000000000 */
[----:B------:R-:W-:-:S05]  /*92f0*/  IMAD.SHL.U32 R148, R148, 0x2, RZ ;  /* 0x0000000294947824 */ /* 0x000fca00078e00ff */
[----:B------:R-:W-:-:S04]  /*9300*/  LOP3.LUT R148, R148, 0x1e, RZ, 0xc0, !PT ;  /* 0x0000001e94947812 */ /* 0x000fc800078ec0ff */
[----:B------:R-:W-:Y:S02]  /*9310*/  SHF.L.U32 R148, R164, R148, RZ ;  /* 0x00000094a4947219 */ /* 0x000fe400000006ff */
[----:B0-----:R-:W-:-:S04]  /*9320*/  LOP3.LUT R150, R150, 0x1, RZ, 0xc0, !PT ;  /* 0x0000000196967812 */ /* 0x001fc800078ec0ff */
[----:B------:R-:W-:-:S04]  /*9330*/  ISETP.NE.U32.AND P0, PT, R150, 0x1, PT ;  /* 0x000000019600780c */ /* 0x000fc80003f05070 */
[----:B------:R-:W-:-:S04]  /*9340*/  SEL R150, R165, 0xa820a820, !P0 ;  /* 0xa820a820a5967807 */ /* 0x000fc80004000000 */
                                                                                                /* 0x40400096968c7241 */
                                                                                                /* 0x000fe4000000008c */
                                                                                                /* 0x0000009190967241 */
                                                                                                /* 0x000fe400000003ff */
[----:B------:R-:W-:Y:S02]  /*9370*/  LOP3.LUT R140, R148, R140, RZ, 0xfc, !PT ;  /* 0x0000008c948c7212 */ /* 0x000fe400078efcff */
                                                                                                /* 0x000000ff11947241 */
                                                                                                /* 0x000fca00000003ff */
[----:B------:R-:W-:Y:S01]  /*9390*/  IMAD R148, R148, 0x10, R150 ;  /* 0x0000001094947824 */ /* 0x000fe200078e0296 */
                                                                                                /* 0x0000009190967242 */
                                                                                                /* 0x000fc8000000179b */
                                                                                                /* 0x0000009190977241 */
                                                                                                /* 0x000fc80000001096 */
                                                                                                /* 0x0000001197467242 */
                                                                                                /* 0x000fc80000001746 */
                                                                                                /* 0x0000001197977241 */
                                                                                                /* 0x000fe40000001046 */
[----:B------:R-:W0:Y:S04]  /*93e0*/  POPC R17, R148 ;  /* 0x0000009400117309 */ /* 0x000e280000000000 */
[----:B------:R-:W-:Y:S01]  /*93f0*/  HFMA2.MMA R151, R151, R113, -RZ ;  /* 0x0000007197977235 */ /* 0x000fe200001000ff */
[----:B0-----:R-:W-:-:S04]  /*9400*/  LOP3.LUT R17, R17, 0x1, RZ, 0xc0, !PT ;  /* 0x0000000111117812 */ /* 0x001fc800078ec0ff */
[----:B------:R-:W-:Y:S02]  /*9410*/  ISETP.NE.U32.AND P0, PT, R17, 0x1, PT ;  /* 0x000000011100780c */ /* 0x000fe40003f05070 */
                                                                                                /* 0x200000ff96117241 */
                                                                                                /* 0x000fe40000001046 */
[----:B------:R-:W-:Y:S02]  /*9430*/  SEL R150, R165, 0xa820a820, !P0 ;  /* 0xa820a820a5967807 */ /* 0x000fe40004000000 */
[----:B------:R-:W-:Y:S01]  /*9440*/  PLOP3.LUT P0, PT, PT, PT, UP1, 0x40, 0x0 ;  /* 0x000000000000781c */ /* 0x000fe20003f0e818 */
[----:B------:R-:W-:Y:S01]  /*9450*/  IMAD.SHL.U32 R17, R17, 0x2, RZ ;  /* 0x0000000211117824 */ /* 0x000fe200078e00ff */
                                                                                                /* 0x4040009696947241 */
                                                                                                /* 0x000fc80000000094 */
[----:B------:R-:W-:Y:S02]  /*9470*/  LOP3.LUT R152, R17, 0x1e, RZ, 0xc0, !PT ;  /* 0x0000001e11987812 */ /* 0x000fe400078ec0ff */
[----:B------:R-:W-:Y:S02]  /*9480*/  HMNMX2 R17, |R147|, 65504, 65504, PT ;  /* 0x7bff7bff93117840 */ /* 0x000fe40003800200 */
[----:B------:R-:W-:-:S04]  /*9490*/  SHF.L.U32 R147, R164, R152, RZ ;  /* 0x00000098a4937219 */ /* 0x000fc800000006ff */
[----:B------:R-:W-:Y:S02]  /*94a0*/  LOP3.LUT R147, R147, R148, RZ, 0xfc, !PT ;  /* 0x0000009493937212 */ /* 0x000fe400078efcff */
[----:B------:R-:W-:-:S04]  /*94b0*/  LOP3.LUT R148, R17, 0x80008000, RZ, 0xfc, !PT ;  /* 0x8000800011947812 */ /* 0x000fc800078efcff */
                                                                                                /* 0x0000009411967241 */
                                                                                                /* 0x000fe4000000008c */
                                                                                                /* 0x0000009411947241 */
                                                                                                /* 0x000fc6000000808c */
[----:B------:R-:W-:Y:S01]  /*94e0*/  HADD2 R150, R16, R150 ;  /* 0x0000009610967230 */ /* 0x000fe20000000000 */
[----:B------:R-:W-:Y:S02]  /*94f0*/  HMNMX2 R16, |R151|, 65504, 65504, PT ;  /* 0x7bff7bff97107840 */ /* 0x000fe40003800200 */
[----:B------:R-:W-:-:S03]  /*9500*/  HFMA2.MMA R146, R146, 1, 1, R148 ;  /* 0x3c003c0092927835 */ /* 0x000fc60000000094 */
[----:B------:R-:W-:-:S04]  /*9510*/  LOP3.LUT R148, R16, 0x80008000, RZ, 0xfc, !PT ;  /* 0x8000800010947812 */ /* 0x000fc800078efcff */
                                                                                                /* 0x0000009410977241 */
                                                                                                /* 0x000fe40000000093 */
                                                                                                /* 0x0000009410947241 */
                                                                                                /* 0x000fe40000008093 */
        /* <DEDUP_REMOVED lines=17> */
                                                                                                /* 0x000000535a527241 */
                                                                                                /* 0x000fe20000000090 */
[----:B------:R-:W1:Y:S01]  /*9660*/  LDC R143, c[0x0][0x524] ;  /* 0x00014900ff8f7b82 */ /* 0x000e620000000800 */
                                                                                                /* 0x000000535a5a7241 */
                                                                                                /* 0x000fe40000008090 */
        /* <DEDUP_REMOVED lines=9> */
                                                                                                /* 0x00000090597b7241 */
                                                                                                /* 0x000fe20000000053 */
[----:B------:R-:W-:Y:S01]  /*9720*/  LDS R146, [R142+UR5] ;  /* 0x000000058e927984 */ /* 0x000fe20008000800 */
                                                                                                /* 0x0000009059907241 */
                                                                                                /* 0x000fc60000008053 */
        /* <DEDUP_REMOVED lines=17> */
                                                                                                /* 0x000000907b5a7241 */
                                                                                                /* 0x000fe400000003ff */
                                                                                                /* 0x000000907b537242 */
                                                                                                /* 0x000fe400000017ff */
[----:B------:R-:W0:Y:S02]  /*9870*/  POPC R145, R90 ;  /* 0x0000005a00917309 */ /* 0x000e240000000000 */
                                                                                                /* 0x000000907b967241 */
                                                                                                /* 0x000fe20000001053 */
[----:B------:R-:W-:-:S05]  /*9890*/  IMAD.SHL.U32 R83, R83, 0x2, RZ ;  /* 0x0000000253537824 */ /* 0x000fca00078e00ff */
[----:B------:R-:W-:Y:S01]  /*98a0*/  LOP3.LUT R83, R83, 0x1e, RZ, 0xc0, !PT ;  /* 0x0000001e53537812 */ /* 0x000fe200078ec0ff */
[----:B------:R-:W-:-:S03]  /*98b0*/  HFMA2.MMA R150, R150, R113, -RZ ;  /* 0x0000007196967235 */ /* 0x000fc600001000ff */
[----:B------:R-:W-:Y:S02]  /*98c0*/  SHF.L.U32 R148, R164, R83, RZ ;  /* 0x00000053a4947219 */ /* 0x000fe400000006ff */
[----:B0-----:R-:W-:-:S04]  /*98d0*/  LOP3.LUT R145, R145, 0x1, RZ, 0xc0, !PT ;  /* 0x0000000191917812 */ /* 0x001fc800078ec0ff */
[----:B------:R-:W-:-:S04]  /*98e0*/  ISETP.NE.U32.AND P0, PT, R145, 0x1, PT ;  /* 0x000000019100780c */ /* 0x000fc80003f05070 */
[----:B------:R-:W-:-:S04]  /*98f0*/  SEL R145, R165, 0xa820a820, !P0 ;  /* 0xa820a820a5917807 */ /* 0x000fc80004000000 */
                                                                                                /* 0x4040009191917241 */
                                                                                                /* 0x000fe4000000005a */
                                                                                                /* 0x00000092595a7241 */
                                                                                                /* 0x000fe400000003ff */
[----:B------:R-:W-:Y:S02]  /*9920*/  LOP3.LUT R83, R145, R148, RZ, 0xfc, !PT ;  /* 0x0000009491537212 */ /* 0x000fe400078efcff */
[----:B------:R-:W0:Y:S01]  /*9930*/  POPC R148, R90 ;  /* 0x0000005a00947309 */ /* 0x000e220000000000 */
                                                                                                /* 0x0000009259917242 */
                                                                                                /* 0x000fc800000017ff */
                                                                                                /* 0x0000009259937241 */
                                                                                                /* 0x000fe20000001091 */
        /* <DEDUP_REMOVED lines=8> */
                                                                                                /* 0x4040009494947241 */
                                                                                                /* 0x000fe4000000005a */
[----:B------:R-:W-:Y:S02]  /*99f0*/  HMNMX2 R90, |R147|, 65504, 65504, PT ;  /* 0x7bff7bff935a7840 */ /* 0x000fe40003800200 */
[----:B------:R-:W-:-:S03]  /*9a00*/  LOP3.LUT R145, R148, R145, RZ, 0xfc, !PT ;  /* 0x0000009194917212 */ /* 0x000fc600078efcff */
[----:B------:R-:W-:-:S04]  /*9a10*/  LOP3.LUT R148, R90, 0x80008000, RZ, 0xfc, !PT ;  /* 0x800080005a947812 */ /* 0x000fc800078efcff */
                                                                                                /* 0x000000945a937241 */
                                                                                                /* 0x000fe40000000091 */
                                                                                                /* 0x000000945a947241 */
                                                                                                /* 0x000fc60000008091 */
[----:B------:R-:W-:Y:S01]  /*9a40*/  HADD2 R147, R89, R147 ;  /* 0x0000009359937230 */ /* 0x000fe20000000000 */
[----:B------:R-:W-:Y:S01]  /*9a50*/  HMNMX2 R89, |R150|, 65504, 65504, PT ;  /* 0x7bff7bff96597840 */ /* 0x000fe20003800200 */
[----:B------:R-:W-:-:S04]  /*9a60*/  HADD2 R148, R146.H0_H0, R148.H0_H0 ;  /* 0x2000009492947230 */ /* 0x000fc80000000800 */
[----:B------:R-:W-:-:S04]  /*9a70*/  LOP3.LUT R146, R89, 0x80008000, RZ, 0xfc, !PT ;  /* 0x8000800059927812 */ /* 0x000fc800078efcff */
                                                                                                /* 0x0000009259967241 */
                                                                                                /* 0x000fe40000000053 */
                                                                                                /* 0x0000009259927241 */
                                                                                                /* 0x000fc80000008053 */
        /* <DEDUP_REMOVED lines=15> */
[----:B------:R-:W-:-:S05]  /*9b90*/  LOP3.LUT R144, R19, 0x80008000, RZ, 0xfc, !PT ;  /* 0x8000800013907812 */ /* 0x000fca00078efcff */
[----:B------:R-:W1:Y:S08]  /*9ba0*/  LDC R143, c[0x0][0x54c] ;  /* 0x00015300ff8f7b82 */ /* 0x000e700000000800 */
[----:B------:R-:W2:Y:S01]  /*9bb0*/  LDC R83, c[0x0][0x548] ;  /* 0x00015200ff537b82 */ /* 0x000ea20000000800 */
[----:B0-----:R-:W-:-:S05]  /*9bc0*/  HSET2.BF.GE.AND R82, R47.H0_H0, R82, PT ;  /* 0x000000522f527233 */ /* 0x001fca0003806880 */
[----:B------:R-:W-:-:S05]  /*9bd0*/  HFMA2 R82, -R82, UR7.H0_H0, R50.H0_H0 ;  /* 0x2000000752527c31 */ /* 0x000fca0008040132 */
[C---:B-1----:R-:W-:Y:S01]  /*9be0*/  IDP.2A.HI.S16.S8 R142, R82.reuse, UR9, R143 ;  /* 0x00000009528e7c26 */ /* 0x042fe2000800368f */
                                                                                                /* 0x00000090138f7241 */
                                                                                                /* 0x000fe40000000091 */
                                                                                                /* 0x0000009013137241 */
                                                                                                /* 0x000fe40000008091 */
[----:B------:R-:W-:Y:S01]  /*9c10*/  LOP3.LUT R145, R141, 0xffff, RZ, 0xc0, !PT ;  /* 0x0000ffff8d917812 */ /* 0x000fe200078ec0ff */
[----:B--2---:R-:W-:Y:S01]  /*9c20*/  IDP.2A.LO.S16.S8 R82, R82, UR8, R83 ;  /* 0x0000000852527c26 */ /* 0x004fe20008001653 */
[----:B------:R-:W-:Y:S01]  /*9c30*/  LDS R142, [R142+UR5] ;  /* 0x000000058e8e7984 */ /* 0x000fe20008000800 */
[----:B------:R-:W-:-:S03]  /*9c40*/  LOP3.LUT R141, R18, 0x80008000, RZ, 0xfc, !PT ;  /* 0x80008000128d7812 */ /* 0x000fc600078efcff */
[----:B------:R-:W0:Y:S01]  /*9c50*/  LDS R83, [R82+UR5] ;  /* 0x0000000552537984 */ /* 0x000e220008000800 */
                                                                                                /* 0x0000008d12907241 */
                                                                                                /* 0x000fe40000000091 */
                                                                                                /* 0x0000008d128d7241 */
                                                                                                /* 0x000fe40000008091 */
[----:B------:R-:W1:Y:S02]  /*9c80*/  LDC R18, c[0x0][0x538] ;  /* 0x00014e00ff127b82 */ /* 0x000e640000000800 */
[----:B------:R-:W-:Y:S02]  /*9c90*/  PRMT R145, R141, 0x5410, RZ ;  /* 0x000054108d917816 */ /* 0x000fe400000000ff */
[----:B-1----:R-:W-:-:S05]  /*9ca0*/  HSET2.BF.GE.AND R18, R47.H0_H0, R18, PT ;  /* 0x000000122f127233 */ /* 0x002fca0003806880 */
[----:B------:R-:W-:Y:S01]  /*9cb0*/  HFMA2 R18, -R18, UR7.H0_H0, R50.H0_H0 ;  /* 0x2000000712127c31 */ /* 0x000fe20008040132 */
[C-C-:B0-----:R-:W-:Y:S02]  /*9cc0*/  PRMT R146, R83.reuse, 0x5410, R142.reuse ;  /* 0x0000541053927816 */ /* 0x141fe4000000008e */
[----:B------:R-:W-:Y:S02]  /*9cd0*/  PRMT R141, R83, 0x7632, R142 ;  /* 0x00007632538d7816 */ /* 0x000fe4000000008e */
[----:B------:R-:W0:Y:S02]  /*9ce0*/  LDC R142, c[0x0][0x53c] ;  /* 0x00014f00ff8e7b82 */ /* 0x000e240000000800 */
[----:B------:R-:W-:Y:S01]  /*9cf0*/  HFMA2.MMA R145, R146, 1, 1, -R145 ;  /* 0x3c003c0092917835 */ /* 0x000fe20000100091 */
[----:B------:R-:W-:-:S05]  /*9d00*/  PRMT R146, R19, 0x5410, RZ ;  /* 0x0000541013927816 */ /* 0x000fca00000000ff */
[----:B------:R-:W1:Y:S01]  /*9d10*/  LDC R83, c[0x0][0x540] ;  /* 0x00015000ff537b82 */ /* 0x000e620000000800 */
[----:B------:R-:W-:Y:S02]  /*9d20*/  HADD2 R141, R141, -R146 ;  /* 0x800000928d8d7230 */ /* 0x000fe40000000000 */
[C---:B0-----:R-:W-:Y:S02]  /*9d30*/  IDP.2A.LO.S16.S8 R142, R18.reuse, UR8, R142 ;  /* 0x00000008128e7c26 */ /* 0x041fe4000800168e */
[----:B-1----:R-:W-:-:S03]  /*9d40*/  IDP.2A.HI.S16.S8 R83, R18, UR9, R83 ;  /* 0x0000000912537c26 */ /* 0x002fc60008003653 */
[----:B------:R-:W-:Y:S04]  /*9d50*/  LDS R18, [R142+UR5] ;  /* 0x000000058e127984 */ /* 0x000fe80008000800 */
[----:B------:R-:W0:Y:S02]  /*9d60*/  LDS R19, [R83+UR5] ;  /* 0x0000000553137984 */ /* 0x000e240008000800 */
[C-C-:B0-----:R-:W-:Y:S02]  /*9d70*/  PRMT R147, R18.reuse, 0x5410, R19.reuse ;  /* 0x0000541012937816 */ /* 0x141fe40000000013 */
[----:B------:R-:W-:-:S04]  /*9d80*/  PRMT R18, R18, 0x7632, R19 ;  /* 0x0000763212127816 */ /* 0x000fc80000000013 */
[----:B------:R-:W-:Y:S01]  /*9d90*/  HFMA2.MMA R144, R147, 1, 1, -R144 ;  /* 0x3c003c0093907835 */ /* 0x000fe20000100090 */
[----:B------:R-:W-:-:S09]  /*9da0*/  HADD2 R143, R18, -R143 ;  /* 0x8000008f128f7230 */ /* 0x000fd20000000000 */
                                                                                                /* 0x0000009190127241 */
                                                                                                /* 0x000fe400000003ff */
                                                                                                /* 0x0000009190137242 */
                                                                                                /* 0x000fe400000017ff */
[----:B------:R-:W0:Y:S02]  /*9dd0*/  POPC R146, R18 ;  /* 0x0000001200927309 */ /* 0x000e240000000000 */
                                                                                                /* 0x0000009190947241 */
                                                                                                /* 0x000fe20000001013 */
[----:B------:R-:W-:-:S05]  /*9df0*/  IMAD.SHL.U32 R19, R19, 0x2, RZ ;  /* 0x0000000213137824 */ /* 0x000fca00078e00ff */
[----:B------:R-:W-:Y:S01]  /*9e00*/  LOP3.LUT R19, R19, 0x1e, RZ, 0xc0, !PT ;  /* 0x0000001e13137812 */ /* 0x000fe200078ec0ff */
[----:B------:R-:W-:-:S03]  /*9e10*/  HFMA2.MMA R148, R148, R113, -RZ ;  /* 0x0000007194947235 */ /* 0x000fc600001000ff */
[----:B------:R-:W-:Y:S02]  /*9e20*/  SHF.L.U32 R19, R164, R19, RZ ;  /* 0x00000013a4137219 */ /* 0x000fe400000006ff */
[----:B0-----:R-:W-:-:S04]  /*9e30*/  LOP3.LUT R146, R146, 0x1, RZ, 0xc0, !PT ;  /* 0x0000000192927812 */ /* 0x001fc800078ec0ff */
[----:B------:R-:W-:-:S04]  /*9e40*/  ISETP.NE.U32.AND P0, PT, R146, 0x1, PT ;  /* 0x000000019200780c */ /* 0x000fc80003f05070 */
[----:B------:R-:W-:-:S04]  /*9e50*/  SEL R147, R165, 0xa820a820, !P0 ;  /* 0xa820a820a5937807 */ /* 0x000fc80004000000 */
                                                                                                /* 0x4040009393927241 */
                                                                                                /* 0x000fe40000000012 */
                                                                                                /* 0x0000008d8f127242 */
                                                                                                /* 0x000fe400000017ff */
[----:B------:R-:W-:Y:S02]  /*9e80*/  LOP3.LUT R146, R146, R19, RZ, 0xfc, !PT ;  /* 0x0000001392927212 */ /* 0x000fe400078efcff */
                                                                                                /* 0x0000008d8f137241 */
                                                                                                /* 0x000fe400000003ff */
                                                                                                /* 0x0000008d8f937241 */
                                                                                                /* 0x000fe20000001012 */
        /* <DEDUP_REMOVED lines=9> */
                                                                                                /* 0x4040009696967241 */
                                                                                                /* 0x000fe40000000013 */
[----:B------:R-:W-:Y:S02]  /*9f50*/  HMNMX2 R19, |R147|, 65504, 65504, PT ;  /* 0x7bff7bff93137840 */ /* 0x000fe40003800200 */
[----:B------:R-:W-:-:S03]  /*9f60*/  LOP3.LUT R147, R150, R18, RZ, 0xfc, !PT ;  /* 0x0000001296937212 */ /* 0x000fc600078efcff */
[----:B------:R-:W-:-:S04]  /*9f70*/  LOP3.LUT R18, R19, 0x80008000, RZ, 0xfc, !PT ;  /* 0x8000800013127812 */ /* 0x000fc800078efcff */
                                                                                                /* 0x0000001213967241 */
                                                                                                /* 0x000fca0000000093 */
[----:B------:R-:W-:Y:S01]  /*9f90*/  HADD2 R143, R143, R150 ;  /* 0x000000968f8f7230 */ /* 0x000fe20000000000 */
                                                                                                /* 0x0000001213967241 */
                                                                                                /* 0x000fe40000008093 */
[----:B------:R-:W-:-:S03]  /*9fb0*/  HMNMX2 R18, |R148|, 65504, 65504, PT ;  /* 0x7bff7bff94127840 */ /* 0x000fc60003800200 */
[----:B------:R-:W-:Y:S02]  /*9fc0*/  HADD2 R150, R141.H0_H0, R150.H0_H0 ;  /* 0x200000968d967230 */ /* 0x000fe40000000800 */
[----:B------:R-:W-:-:S04]  /*9fd0*/  LOP3.LUT R141, R18, 0x80008000, RZ, 0xfc, !PT ;  /* 0x80008000128d7812 */ /* 0x000fc800078efcff */
                                                                                                /* 0x0000008d12947241 */
                                                                                                /* 0x000fe40000000092 */
                                                                                                /* 0x0000008d128d7241 */
                                                                                                /* 0x000fe40000008092 */
        /* <DEDUP_REMOVED lines=16> */
                                                                                                /* 0x000000535c527241 */
                                                                                                /* 0x000fe20000000090 */
[----:B------:R-:W1:Y:S01]  /*a110*/  LDC R143, c[0x0][0x554] ;  /* 0x00015500ff8f7b82 */ /* 0x000e620000000800 */
                                                                                                /* 0x000000535c5c7241 */
                                                                                                /* 0x000fe40000008090 */
        /* <DEDUP_REMOVED lines=9> */
                                                                                                /* 0x000000905b7c7241 */
                                                                                                /* 0x000fe20000000053 */
[----:B------:R-:W-:Y:S01]  /*a1d0*/  LDS R146, [R142+UR5] ;  /* 0x000000058e927984 */ /* 0x000fe20008000800 */
                                                                                                /* 0x000000905b907241 */
                                                                                                /* 0x000fc60000008053 */
        /* <DEDUP_REMOVED lines=17> */
                                                                                                /* 0x000000907c5c7241 */
                                                                                                /* 0x000fe400000003ff */
                                                                                                /* 0x000000907c537242 */
                                                                                                /* 0x000fe400000017ff */
[----:B------:R-:W0:Y:S02]  /*a320*/  POPC R145, R92 ;  /* 0x0000005c00917309 */ /* 0x000e240000000000 */
                                                                                                /* 0x000000907c967241 */
                                                                                                /* 0x000fe20000001053 */
[----:B------:R-:W-:-:S05]  /*a340*/  IMAD.SHL.U32 R83, R83, 0x2, RZ ;  /* 0x0000000253537824 */ /* 0x000fca00078e00ff */
[----:B------:R-:W-:Y:S01]  /*a350*/  LOP3.LUT R83, R83, 0x1e, RZ, 0xc0, !PT ;  /* 0x0000001e53537812 */ /* 0x000fe200078ec0ff */
[----:B------:R-:W-:-:S03]  /*a360*/  HFMA2.MMA R150, R150, R113, -RZ ;  /* 0x0000007196967235 */ /* 0x000fc600001000ff */
[----:B------:R-:W-:Y:S02]  /*a370*/  SHF.L.U32 R148, R164, R83, RZ ;  /* 0x00000053a4947219 */ /* 0x000fe400000006ff */
[----:B0-----:R-:W-:-:S04]  /*a380*/  LOP3.LUT R145, R145, 0x1, RZ, 0xc0, !PT ;  /* 0x0000000191917812 */ /* 0x001fc800078ec0ff */
[----:B------:R-:W-:-:S04]  /*a390*/  ISETP.NE.U32.AND P0, PT, R145, 0x1, PT ;  /* 0x000000019100780c */ /* 0x000fc80003f05070 */
[----:B------:R-:W-:-:S04]  /*a3a0*/  SEL R145, R165, 0xa820a820, !P0 ;  /* 0xa820a820a5917807 */ /* 0x000fc80004000000 */
                                                                                                /* 0x4040009191917241 */
                                                                                                /* 0x000fe4000000005c */
                                                                                                /* 0x000000925b5c7241 */
                                                                                                /* 0x000fe400000003ff */
[----:B------:R-:W-:Y:S02]  /*a3d0*/  LOP3.LUT R83, R145, R148, RZ, 0xfc, !PT ;  /* 0x0000009491537212 */ /* 0x000fe400078efcff */
[----:B------:R-:W0:Y:S01]  /*a3e0*/  POPC R148, R92 ;  /* 0x0000005c00947309 */ /* 0x000e220000000000 */
                                                                                                /* 0x000000925b917242 */
                                                                                                /* 0x000fc800000017ff */
                                                                                                /* 0x000000925b937241 */
                                                                                                /* 0x000fe20000001091 */
        /* <DEDUP_REMOVED lines=8> */
                                                                                                /* 0x4040009494947241 */
                                                                                                /* 0x000fe4000000005c */
[----:B------:R-:W-:Y:S02]  /*a4a0*/  HMNMX2 R92, |R147|, 65504, 65504, PT ;  /* 0x7bff7bff935c7840 */ /* 0x000fe40003800200 */
[----:B------:R-:W-:-:S03]  /*a4b0*/  LOP3.LUT R145, R148, R145, RZ, 0xfc, !PT ;  /* 0x0000009194917212 */ /* 0x000fc600078efcff */
[----:B------:R-:W-:-:S04]  /*a4c0*/  LOP3.LUT R148, R92, 0x80008000, RZ, 0xfc, !PT ;  /* 0x800080005c947812 */ /* 0x000fc800078efcff */
                                                                                                /* 0x000000945c937241 */
                                                                                                /* 0x000fe40000000091 */
                                                                                                /* 0x000000945c947241 */
                                                                                                /* 0x000fc60000008091 */
[----:B------:R-:W-:Y:S01]  /*a4f0*/  HADD2 R147, R91, R147 ;  /* 0x000000935b937230 */ /* 0x000fe20000000000 */
[----:B------:R-:W-:Y:S01]  /*a500*/  HMNMX2 R91, |R150|, 65504, 65504, PT ;  /* 0x7bff7bff965b7840 */ /* 0x000fe20003800200 */
[----:B------:R-:W-:-:S04]  /*a510*/  HADD2 R148, R146.H0_H0, R148.H0_H0 ;  /* 0x2000009492947230 */ /* 0x000fc80000000800 */
[----:B------:R-:W-:-:S04]  /*a520*/  LOP3.LUT R146, R91, 0x80008000, RZ, 0xfc, !PT ;  /* 0x800080005b927812 */ /* 0x000fc800078efcff */
                                                                                                /* 0x000000925b967241 */
                                                                                                /* 0x000fe40000000053 */
                                                                                                /* 0x000000925b927241 */
                                                                                                /* 0x000fc80000008053 */
        /* <DEDUP_REMOVED lines=10> */
[----:B------:R-:W-:Y:S05]  /*a5f0*/  @P0 BRA `(.L_x_71) ;  /* 0x0000006c00c80947 */ /* 0x000fea0003800000 */
[----:B------:R-:W2:Y:S01]  /*a600*/  LDL.LU R163, [R1] ;  /* 0x0000000001a37983 */ /* 0x000ea20000300800 */
[----:B0-----:R-:W0:Y:S01]  /*a610*/  LDC R82, c[0x0][0x574] ;  /* 0x00015d00ff527b82 */ /* 0x001e220000000800 */
        /* <DEDUP_REMOVED lines=12> */
                                                                                                /* 0x0000008e158f7241 */
                                                                                                /* 0x000fe40000000091 */
                                                                                                /* 0x0000008e15157241 */
                                                                                                /* 0x000fe40000008091 */
[----:B------:R-:W-:Y:S02]  /*a700*/  LOP3.LUT R142, R163, 0xffff, RZ, 0xc0, !PT ;  /* 0x0000ffffa38e7812 */ /* 0x000fe400078ec0ff */
[----:B------:R-:W-:Y:S02]  /*a710*/  PRMT R21, R21, 0x5410, RZ ;  /* 0x0000541015157816 */ /* 0x000fe400000000ff */
                                                                                                /* 0x0000009314917241 */
                                                                                                /* 0x000fe4000000008e */
                                                                                                /* 0x00000093148e7241 */
                                                                                                /* 0x000fc4000000808e */
        /* <DEDUP_REMOVED lines=18> */
                                                                                                /* 0x0000009291157242 */
                                                                                                /* 0x000fe400000017ff */
                                                                                                /* 0x0000009291147241 */
                                                                                                /* 0x000fe400000003ff */
                                                                                                /* 0x0000009291967241 */
                                                                                                /* 0x000fe20000001015 */
[----:B------:R-:W-:Y:S01]  /*a890*/  IMAD.SHL.U32 R21, R21, 0x2, RZ ;  /* 0x0000000215157824 */ /* 0x000fe200078e00ff */
[----:B------:R-:W0:Y:S04]  /*a8a0*/  POPC R147, R20 ;  /* 0x0000001400937309 */ /* 0x000e280000000000 */
[----:B------:R-:W-:Y:S01]  /*a8b0*/  LOP3.LUT R21, R21, 0x1e, RZ, 0xc0, !PT ;  /* 0x0000001e15157812 */ /* 0x000fe200078ec0ff */
[----:B------:R-:W-:-:S03]  /*a8c0*/  HFMA2.MMA R150, R150, R113, -RZ ;  /* 0x0000007196967235 */ /* 0x000fc600001000ff */
[----:B------:R-:W-:Y:S02]  /*a8d0*/  SHF.L.U32 R148, R164, R21, RZ ;  /* 0x00000015a4947219 */ /* 0x000fe400000006ff */
                                                                                                /* 0x000000908f157241 */
                                                                                                /* 0x000fc800000003ff */
[----:B------:R-:W1:Y:S01]  /*a8f0*/  POPC R151, R21 ;  /* 0x0000001500977309 */ /* 0x000e620000000000 */
[----:B0-----:R-:W-:-:S04]  /*a900*/  LOP3.LUT R147, R147, 0x1, RZ, 0xc0, !PT ;  /* 0x0000000193937812 */ /* 0x001fc800078ec0ff */
[----:B------:R-:W-:-:S04]  /*a910*/  ISETP.NE.U32.AND P0, PT, R147, 0x1, PT ;  /* 0x000000019300780c */ /* 0x000fc80003f05070 */
[----:B------:R-:W-:-:S04]  /*a920*/  SEL R147, R165, 0xa820a820, !P0 ;  /* 0xa820a820a5937807 */ /* 0x000fc80004000000 */
                                                                                                /* 0x4040009393937241 */
                                                                                                /* 0x000fe40000000014 */
                                                                                                /* 0x000000908f147242 */
                                                                                                /* 0x000fe400000017ff */
[----:B-1----:R-:W-:Y:S02]  /*a950*/  LOP3.LUT R151, R151, 0x1, RZ, 0xc0, !PT ;  /* 0x0000000197977812 */ /* 0x002fe400078ec0ff */
[----:B------:R-:W-:Y:S02]  /*a960*/  LOP3.LUT R147, R147, R148, RZ, 0xfc, !PT ;  /* 0x0000009493937212 */ /* 0x000fe400078efcff */
                                                                                                /* 0x000000908f947241 */
                                                                                                /* 0x000fe20000001014 */
[----:B------:R-:W-:Y:S01]  /*a980*/  IMAD.SHL.U32 R20, R20, 0x2, RZ ;  /* 0x0000000214147824 */ /* 0x000fe200078e00ff */
[----:B------:R-:W-:-:S03]  /*a990*/  ISETP.NE.U32.AND P0, PT, R151, 0x1, PT ;  /* 0x000000019700780c */ /* 0x000fc60003f05070 */
[----:B------:R-:W-:Y:S01]  /*a9a0*/  HMUL2 R148, R148, R113 ;  /* 0x0000007194947232 */ /* 0x000fe20000000000 */
[----:B------:R-:W-:Y:S02]  /*a9b0*/  SEL R151, R165, 0xa820a820, !P0 ;  /* 0xa820a820a5977807 */ /* 0x000fe40004000000 */
[----:B------:R-:W-:Y:S02]  /*a9c0*/  LOP3.LUT R20, R20, 0x1e, RZ, 0xc0, !PT ;  /* 0x0000001e14147812 */ /* 0x000fe400078ec0ff */
                                                                                                /* 0x4040009797977241 */
                                                                                                /* 0x000fe40000000015 */
[----:B------:R-:W-:Y:S02]  /*a9e0*/  HMNMX2 R21, |R148|, 65504, 65504, PT ;  /* 0x7bff7bff94157840 */ /* 0x000fe40003800200 */
[----:B------:R-:W-:Y:S02]  /*a9f0*/  SHF.L.U32 R20, R164, R20, RZ ;  /* 0x00000014a4147219 */ /* 0x000fe400000006ff */
[----:B------:R-:W-:-:S02]  /*aa00*/  PLOP3.LUT P0, PT, PT, PT, UP1, 0x40, 0x0 ;  /* 0x000000000000781c */ /* 0x000fc40003f0e818 */
[----:B------:R-:W-:Y:S02]  /*aa10*/  LOP3.LUT R148, R151, R20, RZ, 0xfc, !PT ;  /* 0x0000001497947212 */ /* 0x000fe400078efcff */
[----:B------:R-:W-:-:S04]  /*aa20*/  LOP3.LUT R20, R21, 0x80008000, RZ, 0xfc, !PT ;  /* 0x8000800015147812 */ /* 0x000fc800078efcff */
                                                                                                /* 0x0000001415977241 */
                                                                                                /* 0x000fca0000000094 */
[----:B------:R-:W-:Y:S01]  /*aa40*/  HADD2 R143, R143, R151 ;  /* 0x000000978f8f7230 */ /* 0x000fe20000000000 */
                                                                                                /* 0x0000001415977241 */
                                                                                                /* 0x000fe40000008094 */
[----:B------:R-:W-:-:S03]  /*aa60*/  HMNMX2 R20, |R150|, 65504, 65504, PT ;  /* 0x7bff7bff96147840 */ /* 0x000fc60003800200 */
[----:B------:R-:W-:Y:S02]  /*aa70*/  HADD2 R151, R144.H0_H0, R151.H0_H0 ;  /* 0x2000009790977230 */ /* 0x000fe40000000800 */
[----:B------:R-:W-:-:S04]  /*aa80*/  LOP3.LUT R144, R20, 0x80008000, RZ, 0xfc, !PT ;  /* 0x8000800014907812 */ /* 0x000fc800078efcff */
                                                                                                /* 0x0000009014967241 */
                                                                                                /* 0x000fe40000000093 */
                                                                                                /* 0x0000009014907241 */
                                                                                                /* 0x000fe40000008093 */
        /* <DEDUP_REMOVED lines=22> */
[----:B---3--:R-:W-:Y:S01]  /*ac10*/  IDP.2A.HI.S16.S8 R83, R83, UR9, R144 ;  /* 0x0000000953537c26 */ /* 0x008fe20008003690 */
[----:B------:R-:W-:Y:S02]  /*ac20*/  LOP3.LUT R144, R23, 0x80008000, RZ, 0xfc, !PT ;  /* 0x8000800017907812 */ /* 0x000fe400078efcff */
[----:B--2---:R-:W-:Y:S02]  /*ac30*/  LOP3.LUT R142, R163, 0xffff, RZ, 0xc0, !PT ;  /* 0x0000ffffa38e7812 */ /* 0x004fe400078ec0ff */
[----:B------:R-:W-:Y:S02]  /*ac40*/  SHF.R.U32.HI R145, RZ, 0x10, R163 ;  /* 0x00000010ff917819 */ /* 0x000fe400000116a3 */
                                                                                                /* 0x0000008f168e7241 */
                                                                                                /* 0x000fe4000000008e */
[----:B------:R-:W-:Y:S01]  /*ac60*/  LDS R143, [R82+UR5] ;  /* 0x00000005528f7984 */ /* 0x000fe20008000800 */
                                                                                                /* 0x0000009017177241 */
                                                                                                /* 0x000fc40000000091 */
[----:B------:R-:W0:Y:S01]  /*ac80*/  LDC R144, c[0x0][0x58c] ;  /* 0x00016300ff907b82 */ /* 0x000e220000000800 */
[----:B------:R-:W1:Y:S01]  /*ac90*/  LDS R22, [R83+UR5] ;  /* 0x0000000553167984 */ /* 0x000e620008000800 */
[----:B0-----:R-:W-:-:S05]  /*aca0*/  HSET2.BF.GE.AND R144, R47.H0_H0, R144, PT ;  /* 0x000000902f907233 */ /* 0x001fca0003806880 */
[----:B------:R-:W-:Y:S01]  /*acb0*/  HFMA2 R144, -R144, UR7.H0_H0, R50.H0_H0 ;  /* 0x2000000790907c31 */ /* 0x000fe20008040132 */
[C-C-:B-1----:R-:W-:Y:S02]  /*acc0*/  PRMT R145, R143.reuse, 0x5410, R22.reuse ;  /* 0x000054108f917816 */ /* 0x142fe40000000016 */
[----:B------:R-:W-:-:S04]  /*acd0*/  PRMT R22, R143, 0x7632, R22 ;  /* 0x000076328f167816 */ /* 0x000fc80000000016 */
[----:B------:R-:W-:Y:S01]  /*ace0*/  HFMA2.MMA R142, R145, 1, 1, -R142 ;  /* 0x3c003c00918e7835 */ /* 0x000fe2000010008e */
[----:B------:R-:W-:Y:S01]  /*acf0*/  HADD2 R143, R22, -R23 ;  /* 0x80000017168f7230 */ /* 0x000fe20000000000 */
[----:B------:R-:W0:Y:S02]  /*ad00*/  LDC R145, c[0x0][0x590] ;  /* 0x00016400ff917b82 */ /* 0x000e240000000800 */
[----:B0-----:R-:W-:-:S06]  /*ad10*/  IDP.2A.LO.S16.S8 R144, R144, UR8, R145 ;  /* 0x0000000890907c26 */ /* 0x001fcc0008001691 */
[----:B------:R-:W0:Y:S02]  /*ad20*/  LDS R144, [R144+UR5] ;  /* 0x0000000590907984 */ /* 0x000e240008000800 */
[----:B0-----:R-:W-:-:S04]  /*ad30*/  PRMT R149, R144, 0x7610, R149 ;  /* 0x0000761090957816 */ /* 0x001fc80000000095 */
                                                                                                /* 0x000000958e177241 */
                                                                                                /* 0x000fe400000003ff */
                                                                                                /* 0x000000958e917242 */
                                                                                                /* 0x000fe400000017ff */
[----:B------:R-:W0:Y:S02]  /*ad60*/  POPC R146, R23 ;  /* 0x0000001700927309 */ /* 0x000e240000000000 */
                                                                                                /* 0x000000958e167241 */
                                                                                                /* 0x000fe20000001091 */
[----:B------:R-:W-:Y:S01]  /*ad80*/  IMAD.SHL.U32 R145, R145, 0x2, RZ ;  /* 0x0000000291917824 */ /* 0x000fe200078e00ff */
[----:B------:R-:W-:-:S04]  /*ad90*/  PRMT R149, R144, 0x7632, R149 ;  /* 0x0000763290957816 */ /* 0x000fc80000000095 */
[----:B------:R-:W-:Y:S01]  /*ada0*/  LOP3.LUT R147, R145, 0x1e, RZ, 0xc0, !PT ;  /* 0x0000001e91937812 */ /* 0x000fe200078ec0ff */
[----:B------:R-:W-:Y:S01]  /*adb0*/  HFMA2.MMA R22, R22, R113, -RZ ;  /* 0x0000007116167235 */ /* 0x000fe200001000ff */
                                                                                                /* 0x000000958f907241 */
                                                                                                /* 0x000fe400000003ff */
[----:B0-----:R-:W-:-:S07]  /*add0*/  LOP3.LUT R146, R146, 0x1, RZ, 0xc0, !PT ;  /* 0x0000000192927812 */ /* 0x001fce00078ec0ff */
[----:B------:R-:W-:Y:S02]  /*ade0*/  HMNMX2 R22, |R22|, 65504, 65504, PT ;  /* 0x7bff7bff16167840 */ /* 0x000fe40003800200 */
[----:B------:R-:W-:-:S04]  /*adf0*/  ISETP.NE.U32.AND P0, PT, R146, 0x1, PT ;  /* 0x000000019200780c */ /* 0x000fc80003f05070 */
[----:B------:R-:W-:-:S04]  /*ae00*/  SEL R146, R165, 0xa820a820, !P0 ;  /* 0xa820a820a5927807 */ /* 0x000fc80004000000 */
                                                                                                /* 0x4040009292917241 */
                                                                                                /* 0x000fe40000000017 */
[----:B------:R-:W-:Y:S02]  /*ae20*/  SHF.L.U32 R146, R164, R147, RZ ;  /* 0x00000093a4927219 */ /* 0x000fe400000006ff */
[----:B------:R-:W0:Y:S01]  /*ae30*/  POPC R147, R144 ;  /* 0x0000009000937309 */ /* 0x000e220000000000 */
                                                                                                /* 0x000000958f177242 */
                                                                                                /* 0x000fe400000017ff */
[----:B------:R-:W-:Y:S02]  /*ae50*/  LOP3.LUT R145, R145, R146, RZ, 0xfc, !PT ;  /* 0x0000009291917212 */ /* 0x000fe400078efcff */
                                                                                                /* 0x000000958f927241 */
                                                                                                /* 0x000fe20000001017 */
[----:B------:R-:W-:-:S04]  /*ae70*/  IMAD.SHL.U32 R23, R23, 0x2, RZ ;  /* 0x0000000217177824 */ /* 0x000fc800078e00ff */
[----:B------:R-:W-:Y:S01]  /*ae80*/  HMUL2 R146, R146, R113 ;  /* 0x0000007192927232 */ /* 0x000fe20000000000 */
[----:B------:R-:W-:-:S04]  /*ae90*/  LOP3.LUT R23, R23, 0x1e, RZ, 0xc0, !PT ;  /* 0x0000001e17177812 */ /* 0x000fc800078ec0ff */
[----:B------:R-:W-:Y:S02]  /*aea0*/  SHF.L.U32 R148, R164, R23, RZ ;  /* 0x00000017a4947219 */ /* 0x000fe400000006ff */
[----:B0-----:R-:W-:Y:S02]  /*aeb0*/  LOP3.LUT R147, R147, 0x1, RZ, 0xc0, !PT ;  /* 0x0000000193937812 */ /* 0x001fe400078ec0ff */
[----:B------:R-:W-:Y:S02]  /*aec0*/  HMNMX2 R23, |R146|, 65504, 65504, PT ;  /* 0x7bff7bff92177840 */ /* 0x000fe40003800200 */
[----:B------:R-:W-:-:S04]  /*aed0*/  ISETP.NE.U32.AND P0, PT, R147, 0x1, PT ;  /* 0x000000019300780c */ /* 0x000fc80003f05070 */
[----:B------:R-:W-:Y:S02]  /*aee0*/  SEL R147, R165, 0xa820a820, !P0 ;  /* 0xa820a820a5937807 */ /* 0x000fe40004000000 */
[----:B------:R-:W-:Y:S02]  /*aef0*/  PLOP3.LUT P0, PT, PT, PT, UP1, 0x40, 0x0 ;  /* 0x000000000000781c */ /* 0x000fe40003f0e818 */
                                                                                                /* 0x4040009393937241 */
                                                                                                /* 0x000fe40000000090 */
[----:B------:R-:W-:Y:S02]  /*af10*/  LOP3.LUT R144, R23, 0x80008000, RZ, 0xfc, !PT ;  /* 0x8000800017907812 */ /* 0x000fe400078efcff */
[----:B------:R-:W-:-:S04]  /*af20*/  LOP3.LUT R146, R147, R148, RZ, 0xfc, !PT ;  /* 0x0000009493927212 */ /* 0x000fc800078efcff */
                                                                                                /* 0x0000009017907241 */
                                                                                                /* 0x000fca0000000092 */
[----:B------:R-:W-:Y:S01]  /*af40*/  HADD2 R143, R143, R144 ;  /* 0x000000908f8f7230 */ /* 0x000fe20000000000 */
[----:B------:R-:W-:-:S04]  /*af50*/  LOP3.LUT R144, R22, 0x80008000, RZ, 0xfc, !PT ;  /* 0x8000800016907812 */ /* 0x000fc800078efcff */
                                                                                                /* 0x0000009016937241 */
                                                                                                /* 0x000fe40000000091 */
[----:B------:R-:W-:-:S04]  /*af70*/  LOP3.LUT R145, R145, 0xffff, RZ, 0xc0, !PT ;  /* 0x0000ffff91917812 */ /* 0x000fc800078ec0ff */
[----:B------:R-:W-:-:S10]  /*af80*/  HFMA2.MMA R142, R142, 1, 1, R147 ;  /* 0x3c003c008e8e7835 */ /* 0x000fd40000000093 */
[C-C-:B------:R-:W-:Y:S02]  /*af90*/  PRMT R147, R142.reuse, 0x5410, R143.reuse ;  /* 0x000054108e937816 */ /* 0x140fe4000000008f */
[----:B------:R-:W-:-:S03]  /*afa0*/  PRMT R143, R142, 0x7632, R143 ;  /* 0x000076328e8f7816 */ /* 0x000fc6000000008f */
[----:B------:R-:W-:Y:S04]  /*afb0*/  STS [R82+UR5], R147 ;  /* 0x0000009352007988 */ /* 0x000fe80008000805 */
[----:B------:R0:W-:Y:S02]  /*afc0*/  STS [R83+UR5], R143 ;  /* 0x0000008f53007988 */ /* 0x0001e40008000805 */
[----:B0-----:R-:W-:-:S05]  /*afd0*/  PRMT R83, R146, 0x1054, R145 ;  /* 0x0000105492537816 */ /* 0x001fca0000000091 */
[----:B------:R0:W-:Y:S01]  /*afe0*/  STL [R1+0x20], R83 ;  /* 0x0000205301007387 */ /* 0x0001e20000100800 */
[----:B------:R-:W-:Y:S05]  /*aff0*/  @P0 BRA `(.L_x_72) ;  /* 0x0000006400400947 */ /* 0x000fea0003800000 */
[----:B------:R-:W2:Y:S01]  /*b000*/  LDL.LU R150, [R1+0x4] ;  /* 0x0000040001967983 */ /* 0x000ea20000300800 */
[----:B------:R-:W1:Y:S01]  /*b010*/  LDC R82, c[0x0][0x5a4] ;  /* 0x00016900ff527b82 */ /* 0x000e620000000800 */
[----:B------:R-:W-:Y:S01]  /*b020*/  LOP3.LUT R142, R25, 0x80008000, RZ, 0xfc, !PT ;  /* 0x80008000198e7812 */ /* 0x000fe200078efcff */
[----:B------:R-:W-:Y:S01]  /*b030*/  UISETP.NE.AND UP1, UPT, UR6, 0x18, UPT ;  /* 0x000000180600788c */ /* 0x000fe2000bf25270 */
[----:B------:R-:W-:-:S05]  /*b040*/  LOP3.LUT R147, R24, 0x80008000, RZ, 0xfc, !PT ;  /* 0x8000800018937812 */ /* 0x000fca00078efcff */
[----:B0-----:R-:W0:Y:S08]  /*b050*/  LDC R83, c[0x0][0x5ac] ;  /* 0x00016b00ff537b82 */ /* 0x001e300000000800 */
[----:B------:R-:W3:Y:S01]  /*b060*/  LDC R143, c[0x0][0x5a8] ;  /* 0x00016a00ff8f7b82 */ /* 0x000ee20000000800 */
[----:B-1----:R-:W-:-:S05]  /*b070*/  HSET2.BF.GE.AND R82, R47.H0_H0, R82, PT ;  /* 0x000000522f527233 */ /* 0x002fca0003806880 */
[----:B------:R-:W-:-:S05]  /*b080*/  HFMA2 R82, -R82, UR7.H0_H0, R50.H0_H0 ;  /* 0x2000000752527c31 */ /* 0x000fca0008040132 */
[C---:B0-----:R-:W-:Y:S02]  /*b090*/  IDP.2A.HI.S16.S8 R83, R82.reuse, UR9, R83 ;  /* 0x0000000952537c26 */ /* 0x041fe40008003653 */
[----:B---3--:R-:W-:-:S04]  /*b0a0*/  IDP.2A.LO.S16.S8 R82, R82, UR8, R143 ;  /* 0x0000000852527c26 */ /* 0x008fc8000800168f */
[----:B------:R-:W-:Y:S04]  /*b0b0*/  LDS R83, [R83+UR5] ;  /* 0x0000000553537984 */ /* 0x000fe80008000800 */
[----:B------:R-:W0:Y:S01]  /*b0c0*/  LDS R144, [R82+UR5] ;  /* 0x0000000552907984 */ /* 0x000e220008000800 */
[----:B--2---:R-:W-:-:S04]  /*b0d0*/  SHF.R.U32.HI R145, RZ, 0x10, R150 ;  /* 0x00000010ff917819 */ /* 0x004fc80000011696 */
                                                                                                /* 0x0000008e198f7241 */
                                                                                                /* 0x000fe40000000091 */
                                                                                                /* 0x0000008e19197241 */
                                                                                                /* 0x000fe40000008091 */
[----:B------:R-:W-:Y:S02]  /*b100*/  LOP3.LUT R142, R150, 0xffff, RZ, 0xc0, !PT ;  /* 0x0000ffff968e7812 */ /* 0x000fe400078ec0ff */
[----:B------:R-:W-:Y:S02]  /*b110*/  PRMT R25, R25, 0x5410, RZ ;  /* 0x0000541019197816 */ /* 0x000fe400000000ff */
                                                                                                /* 0x0000009318917241 */
                                                                                                /* 0x000fe4000000008e */
                                                                                                /* 0x00000093188e7241 */
                                                                                                /* 0x000fc4000000808e */
[----:B------:R-:W1:Y:S01]  /*b140*/  LDC R24, c[0x0][0x598] ;  /* 0x00016600ff187b82 */ /* 0x000e620000000800 */
[--C-:B0-----:R-:W-:Y:S02]  /*b150*/  PRMT R147, R144, 0x5410, R83.reuse ;  /* 0x0000541090937816 */ /* 0x101fe40000000053 */
[----:B------:R-:W-:Y:S02]  /*b160*/  PRMT R142, R142, 0x5410, RZ ;  /* 0x000054108e8e7816 */ /* 0x000fe400000000ff */
[----:B------:R-:W-:-:S03]  /*b170*/  PRMT R144, R144, 0x7632, R83 ;  /* 0x0000763290907816 */ /* 0x000fc60000000053 */
[----:B------:R-:W-:Y:S01]  /*b180*/  HADD2 R146, R147, -R142 ;  /* 0x8000008e93927230 */ /* 0x000fe20000000000 */
[----:B------:R-:W0:Y:S02]  /*b190*/  LDC R83, c[0x0][0x5a0] ;  /* 0x00016800ff537b82 */ /* 0x000e240000000800 */
[----:B------:R-:W-:-:S06]  /*b1a0*/  HFMA2.MMA R144, R144, 1, 1, -R25 ;  /* 0x3c003c0090907835 */ /* 0x000fcc0000100019 */
        /* <DEDUP_REMOVED lines=8> */
[----:B------:R-:W-:-:S03]  /*b230*/  PRMT R24, R24, 0x7632, R25 ;  /* 0x0000763218187816 */ /* 0x000fc60000000019 */
[----:B------:R-:W-:-:S03]  /*b240*/  HADD2 R145, R148, -R145 ;  /* 0x8000009194917230 */ /* 0x000fc60000000000 */
[----:B------:R-:W-:Y:S02]  /*b250*/  HFMA2.MMA R143, R24, 1, 1, -R143 ;  /* 0x3c003c00188f7835 */ /* 0x000fe4000010008f */
                                                                                                /* 0x0000009291197242 */
                                                                                                /* 0x000fe400000017ff */
                                                                                                /* 0x0000009291187241 */
                                                                                                /* 0x000fe400000003ff */
                                                                                                /* 0x0000009291967241 */
                                                                                                /* 0x000fe20000001019 */
[----:B------:R-:W-:Y:S01]  /*b290*/  IMAD.SHL.U32 R25, R25, 0x2, RZ ;  /* 0x0000000219197824 */ /* 0x000fe200078e00ff */
[----:B------:R-:W0:Y:S04]  /*b2a0*/  POPC R147, R24 ;  /* 0x0000001800937309 */ /* 0x000e280000000000 */
[----:B------:R-:W-:Y:S01]  /*b2b0*/  LOP3.LUT R25, R25, 0x1e, RZ, 0xc0, !PT ;  /* 0x0000001e19197812 */ /* 0x000fe200078ec0ff */
[----:B------:R-:W-:-:S03]  /*b2c0*/  HFMA2.MMA R150, R150, R113, -RZ ;  /* 0x0000007196967235 */ /* 0x000fc600001000ff */
[----:B------:R-:W-:Y:S02]  /*b2d0*/  SHF.L.U32 R148, R164, R25, RZ ;  /* 0x00000019a4947219 */ /* 0x000fe400000006ff */
                                                                                                /* 0x000000908f197241 */
                                                                                                /* 0x000fc800000003ff */
[----:B------:R-:W1:Y:S01]  /*b2f0*/  POPC R151, R25 ;  /* 0x0000001900977309 */ /* 0x000e620000000000 */
[----:B0-----:R-:W-:-:S04]  /*b300*/  LOP3.LUT R147, R147, 0x1, RZ, 0xc0, !PT ;  /* 0x0000000193937812 */ /* 0x001fc800078ec0ff */
[----:B------:R-:W-:-:S04]  /*b310*/  ISETP.NE.U32.AND P0, PT, R147, 0x1, PT ;  /* 0x000000019300780c */ /* 0x000fc80003f05070 */
[----:B------:R-:W-:-:S04]  /*b320*/  SEL R147, R165, 0xa820a820, !P0 ;  /* 0xa820a820a5937807 */ /* 0x000fc80004000000 */
                                                                                                /* 0x4040009393937241 */
                                                                                                /* 0x000fe40000000018 */
                                                                                                /* 0x000000908f187242 */
                                                                                                /* 0x000fe400000017ff */
[----:B-1----:R-:W-:Y:S02]  /*b350*/  LOP3.LUT R151, R151, 0x1, RZ, 0xc0, !PT ;  /* 0x0000000197977812 */ /* 0x002fe400078ec0ff */
[----:B------:R-:W-:Y:S02]  /*b360*/  LOP3.LUT R147, R147, R148, RZ, 0xfc, !PT ;  /* 0x0000009493937212 */ /* 0x000fe400078efcff */
                                                                                                /* 0x000000908f947241 */
                                                                                                /* 0x000fe20000001018 */
[----:B------:R-:W-:Y:S01]  /*b380*/  IMAD.SHL.U32 R24, R24, 0x2, RZ ;  /* 0x0000000218187824 */ /* 0x000fe200078e00ff */
[----:B------:R-:W-:-:S03]  /*b390*/  ISETP.NE.U32.AND P0, PT, R151, 0x1, PT ;  /* 0x000000019700780c */ /* 0x000fc60003f05070 */
[----:B------:R-:W-:Y:S01]  /*b3a0*/  HMUL2 R148, R148, R113 ;  /* 0x0000007194947232 */ /* 0x000fe20000000000 */
[----:B------:R-:W-:Y:S02]  /*b3b0*/  SEL R151, R165, 0xa820a820, !P0 ;  /* 0xa820a820a5977807 */ /* 0x000fe40004000000 */
[----:B------:R-:W-:Y:S02]  /*b3c0*/  LOP3.LUT R24, R24, 0x1e, RZ, 0xc0, !PT ;  /* 0x0000001e18187812 */ /* 0x000fe400078ec0ff */
                                                                                                /* 0x4040009797977241 */
                                                                                                /* 0x000fe40000000019 */
[----:B------:R-:W-:Y:S02]  /*b3e0*/  HMNMX2 R25, |R148|, 65504, 65504, PT ;  /* 0x7bff7bff94197840 */ /* 0x000fe40003800200 */
[----:B------:R-:W-:Y:S02]  /*b3f0*/  SHF.L.U32 R24, R164, R24, RZ ;  /* 0x00000018a4187219 */ /* 0x000fe400000006ff */
[----:B------:R-:W-:-:S02]  /*b400*/  PLOP3.LUT P0, PT, PT, PT, UP1, 0x40, 0x0 ;  /* 0x000000000000781c */ /* 0x000fc40003f0e818 */
[----:B------:R-:W-:Y:S02]  /*b410*/  LOP3.LUT R148, R151, R24, RZ, 0xfc, !PT ;  /* 0x0000001897947212 */ /* 0x000fe400078efcff */
[----:B------:R-:W-:-:S04]  /*b420*/  LOP3.LUT R24, R25, 0x80008000, RZ, 0xfc, !PT ;  /* 0x8000800019187812 */ /* 0x000fc800078efcff */
                                                                                                /* 0x0000001819977241 */
                                                                                                /* 0x000fca0000000094 */
[----:B------:R-:W-:Y:S01]  /*b440*/  HADD2 R143, R143, R151 ;  /* 0x000000978f8f7230 */ /* 0x000fe20000000000 */
                                                                                                /* 0x0000001819977241 */
                                                                                                /* 0x000fe40000008094 */
[----:B------:R-:W-:-:S03]  /*b460*/  HMNMX2 R24, |R150|, 65504, 65504, PT ;  /* 0x7bff7bff96187840 */ /* 0x000fc60003800200 */
[----:B------:R-:W-:Y:S02]  /*b470*/  HADD2 R151, R144.H0_H0, R151.H0_H0 ;  /* 0x2000009790977230 */ /* 0x000fe40000000800 */
[----:B------:R-:W-:-:S04]  /*b480*/  LOP3.LUT R144, R24, 0x80008000, RZ, 0xfc, !PT ;  /* 0x8000800018907812 */ /* 0x000fc800078efcff */
                                                                                                /* 0x0000009018967241 */
                                                                                                /* 0x000fe40000000093 */
                                                                                                /* 0x0000009018907241 */
                                                                                                /* 0x000fe40000008093 */
        /* <DEDUP_REMOVED lines=17> */
                                                                                                /* 0x000000535e527241 */
                                                                                                /* 0x000fe20000000090 */
[----:B------:R-:W1:Y:S01]  /*b5d0*/  LDC R143, c[0x0][0x5b4] ;  /* 0x00016d00ff8f7b82 */ /* 0x000e620000000800 */
                                                                                                /* 0x000000535e5e7241 */
                                                                                                /* 0x000fe40000008090 */
        /* <DEDUP_REMOVED lines=9> */
                                                                                                /* 0x000000905d7d7241 */
                                                                                                /* 0x000fe20000000053 */
[----:B------:R-:W-:Y:S01]  /*b690*/  LDS R146, [R142+UR5] ;  /* 0x000000058e927984 */ /* 0x000fe20008000800 */
                                                                                                /* 0x000000905d907241 */
                                                                                                /* 0x000fc60000008053 */
        /* <DEDUP_REMOVED lines=17> */
                                                                                                /* 0x000000907d5e7241 */
                                                                                                /* 0x000fe400000003ff */
                                                                                                /* 0x000000907d537242 */
                                                                                                /* 0x000fe400000017ff */
[----:B------:R-:W0:Y:S02]  /*b7e0*/  POPC R145, R94 ;  /* 0x0000005e00917309 */ /* 0x000e240000000000 */
                                                                                                /* 0x000000907d967241 */
                                                                                                /* 0x000fe20000001053 */
[----:B------:R-:W-:-:S05]  /*b800*/  IMAD.SHL.U32 R83, R83, 0x2, RZ ;  /* 0x0000000253537824 */ /* 0x000fca00078e00ff */
[----:B------:R-:W-:Y:S01]  /*b810*/  LOP3.LUT R83, R83, 0x1e, RZ, 0xc0, !PT ;  /* 0x0000001e53537812 */ /* 0x000fe200078ec0ff */
[----:B------:R-:W-:-:S03]  /*b820*/  HFMA2.MMA R150, R150, R113, -RZ ;  /* 0x0000007196967235 */ /* 0x000fc600001000ff */
[----:B------:R-:W-:Y:S02]  /*b830*/  SHF.L.U32 R148, R164, R83, RZ ;  /* 0x00000053a4947219 */ /* 0x000fe400000006ff */
[----:B0-----:R-:W-:-:S04]  /*b840*/  LOP3.LUT R145, R145, 0x1, RZ, 0xc0, !PT ;  /* 0x0000000191917812 */ /* 0x001fc800078ec0ff */
[----:B------:R-:W-:-:S04]  /*b850*/  ISETP.NE.U32.AND P0, PT, R145, 0x1, PT ;  /* 0x000000019100780c */ /* 0x000fc80003f05070 */
[----:B------:R-:W-:-:S04]  /*b860*/  SEL R145, R165, 0xa820a820, !P0 ;  /* 0xa820a820a5917807 */ /* 0x000fc80004000000 */
                                                                                                /* 0x4040009191917241 */
                                                                                                /* 0x000fe4000000005e */
                                                                                                /* 0x000000925d5e7241 */
                                                                                                /* 0x000fe400000003ff */
[----:B------:R-:W-:Y:S02]  /*b890*/  LOP3.LUT R83, R145, R148, RZ, 0xfc, !PT ;  /* 0x0000009491537212 */ /* 0x000fe400078efcff */
[----:B------:R-:W0:Y:S01]  /*b8a0*/  POPC R148, R94 ;  /* 0x0000005e00947309 */ /* 0x000e220000000000 */
                                                                                                /* 0x000000925d917242 */
                                                                                                /* 0x000fc800000017ff */
                                                                                                /* 0x000000925d937241 */
                                                                                                /* 0x000fe20000001091 */
        /* <DEDUP_REMOVED lines=8> */
                                                                                                /* 0x4040009494947241 */
                                                                                                /* 0x000fe4000000005e */
[----:B------:R-:W-:Y:S02]  /*b960*/  HMNMX2 R94, |R147|, 65504, 65504, PT ;  /* 0x7bff7bff935e7840 */ /* 0x000fe40003800200 */
[----:B------:R-:W-:-:S03]  /*b970*/  LOP3.LUT R145, R148, R145, RZ, 0xfc, !PT ;  /* 0x0000009194917212 */ /* 0x000fc600078efcff */
[----:B------:R-:W-:-:S04]  /*b980*/  LOP3.LUT R148, R94, 0x80008000, RZ, 0xfc, !PT ;  /* 0x800080005e947812 */ /* 0x000fc800078efcff */
                                                                                                /* 0x000000945e937241 */
                                                                                                /* 0x000fe40000000091 */
                                                                                                /* 0x000000945e947241 */
                                                                                                /* 0x000fc60000008091 */
[----:B------:R-:W-:Y:S01]  /*b9b0*/  HADD2 R147, R93, R147 ;  /* 0x000000935d937230 */ /* 0x000fe20000000000 */
[----:B------:R-:W-:Y:S01]  /*b9c0*/  HMNMX2 R93, |R150|, 65504, 65504, PT ;  /* 0x7bff7bff965d7840 */ /* 0x000fe20003800200 */
[----:B------:R-:W-:-:S04]  /*b9d0*/  HADD2 R148, R146.H0_H0, R148.H0_H0 ;  /* 0x2000009492947230 */ /* 0x000fc80000000800 */
[----:B------:R-:W-:-:S04]  /*b9e0*/  LOP3.LUT R146, R93, 0x80008000, RZ, 0xfc, !PT ;  /* 0x800080005d927812 */ /* 0x000fc800078efcff */
                                                                                                /* 0x000000925d967241 */
                                                                                                /* 0x000fe40000000053 */
                                                                                                /* 0x000000925d927241 */
                                                                                                /* 0x000fc80000008053 */
        /* <DEDUP_REMOVED lines=11> */
[----:B------:R-:W2:Y:S01]  /*bac0*/  LDL.LU R152, [R1+0x24] ;  /* 0x0000240001987983 */ /* 0x000ea20000300800 */
[----:B0-----:R-:W0:Y:S01]  /*bad0*/  LDC R82, c[0x0][0x5c8] ;  /* 0x00017200ff527b82 */ /* 0x001e220000000800 */
        /* <DEDUP_REMOVED lines=11> */
                                                                                                /* 0x0000008f1a8e7241 */
                                                                                                /* 0x000fe4000000008e */
[----:B------:R-:W-:Y:S01]  /*bba0*/  LDS R143, [R82+UR5] ;  /* 0x00000005528f7984 */ /* 0x000fe20008000800 */
                                                                                                /* 0x000000901b1b7241 */
                                                                                                /* 0x000fc40000000091 */
        /* <DEDUP_REMOVED lines=12> */
                                                                                                /* 0x000000958e1b7241 */
                                                                                                /* 0x000fe400000003ff */
                                                                                                /* 0x000000958e917242 */
                                                                                                /* 0x000fe400000017ff */
[----:B------:R-:W0:Y:S02]  /*bca0*/  POPC R146, R27 ;  /* 0x0000001b00927309 */ /* 0x000e240000000000 */
                                                                                                /* 0x000000958e1a7241 */
                                                                                                /* 0x000fe20000001091 */
[----:B------:R-:W-:Y:S01]  /*bcc0*/  IMAD.SHL.U32 R145, R145, 0x2, RZ ;  /* 0x0000000291917824 */ /* 0x000fe200078e00ff */
[----:B------:R-:W-:-:S04]  /*bcd0*/  PRMT R149, R144, 0x7632, R149 ;  /* 0x0000763290957816 */ /* 0x000fc80000000095 */
[----:B------:R-:W-:Y:S01]  /*bce0*/  LOP3.LUT R147, R145, 0x1e, RZ, 0xc0, !PT ;  /* 0x0000001e91937812 */ /* 0x000fe200078ec0ff */
[----:B------:R-:W-:Y:S01]  /*bcf0*/  HFMA2.MMA R26, R26, R113, -RZ ;  /* 0x000000711a1a7235 */ /* 0x000fe200001000ff */
                                                                                                /* 0x000000958f907241 */
                                                                                                /* 0x000fe400000003ff */
[----:B0-----:R-:W-:-:S07]  /*bd10*/  LOP3.LUT R146, R146, 0x1, RZ, 0xc0, !PT ;  /* 0x0000000192927812 */ /* 0x001fce00078ec0ff */
[----:B------:R-:W-:Y:S02]  /*bd20*/  HMNMX2 R26, |R26|, 65504, 65504, PT ;  /* 0x7bff7bff1a1a7840 */ /* 0x000fe40003800200 */
[----:B------:R-:W-:-:S04]  /*bd30*/  ISETP.NE.U32.AND P0, PT, R146, 0x1, PT ;  /* 0x000000019200780c */ /* 0x000fc80003f05070 */
[----:B------:R-:W-:-:S04]  /*bd40*/  SEL R146, R165, 0xa820a820, !P0 ;  /* 0xa820a820a5927807 */ /* 0x000fc80004000000 */
                                                                                                /* 0x4040009292917241 */
                                                                                                /* 0x000fe4000000001b */
[----:B------:R-:W-:Y:S02]  /*bd60*/  SHF.L.U32 R146, R164, R147, RZ ;  /* 0x00000093a4927219 */ /* 0x000fe400000006ff */
[----:B------:R-:W0:Y:S01]  /*bd70*/  POPC R147, R144 ;  /* 0x0000009000937309 */ /* 0x000e220000000000 */
                                                                                                /* 0x000000958f1b7242 */
                                                                                                /* 0x000fe400000017ff */
[----:B------:R-:W-:Y:S02]  /*bd90*/  LOP3.LUT R145, R145, R146, RZ, 0xfc, !PT ;  /* 0x0000009291917212 */ /* 0x000fe400078efcff */
                                                                                                /* 0x000000958f927241 */
                                                                                                /* 0x000fe2000000101b */
        /* <DEDUP_REMOVED lines=9> */
                                                                                                /* 0x4040009393937241 */
                                                                                                /* 0x000fe40000000090 */
[----:B------:R-:W-:Y:S02]  /*be50*/  LOP3.LUT R144, R27, 0x80008000, RZ, 0xfc, !PT ;  /* 0x800080001b907812 */ /* 0x000fe400078efcff */
[----:B------:R-:W-:-:S04]  /*be60*/  LOP3.LUT R146, R147, R148, RZ, 0xfc, !PT ;  /* 0x0000009493927212 */ /* 0x000fc800078efcff */
                                                                                                /* 0x000000901b907241 */
                                                                                                /* 0x000fca0000000092 */
[----:B------:R-:W-:Y:S01]  /*be80*/  HADD2 R143, R143, R144 ;  /* 0x000000908f8f7230 */ /* 0x000fe20000000000 */
[----:B------:R-:W-:-:S04]  /*be90*/  LOP3.LUT R144, R26, 0x80008000, RZ, 0xfc, !PT ;  /* 0x800080001a907812 */ /* 0x000fc800078efcff */
                                                                                                /* 0x000000901a937241 */
                                                                                                /* 0x000fe40000000091 */
        /* <DEDUP_REMOVED lines=22> */
                                                                                                /* 0x000000525f907241 */
                                                                                                /* 0x000fe20000000091 */
[----:B------:R-:W-:Y:S01]  /*c020*/  LDS R146, [R142+UR5] ;  /* 0x000000058e927984 */ /* 0x000fe20008000800 */
                                                                                                /* 0x000000525f917241 */
                                                                                                /* 0x000fe40000008091 */
[----:B------:R-:W-:Y:S01]  /*c040*/  SHF.R.U32.HI R82, RZ, 0x10, R126 ;  /* 0x00000010ff527819 */ /* 0x000fe2000001167e */
[----:B------:R-:W1:Y:S01]  /*c050*/  LDS R95, [R143+UR5] ;  /* 0x000000058f5f7984 */ /* 0x000e620008000800 */
[----:B0-----:R-:W-:-:S02]  /*c060*/  HSET2.BF.GE.AND R147, R47.H0_H0, R147, PT ;  /* 0x000000932f937233 */ /* 0x001fc40003806880 */
                                                                                                /* 0x00000053607e7241 */
                                                                                                /* 0x000fe40000000052 */
                                                                                                /* 0x0000005360607241 */
                                                                                                /* 0x000fe20000008052 */
        /* <DEDUP_REMOVED lines=19> */
                                                                                                /* 0x000000925f947241 */
                                                                                                /* 0x000fca00000003ff */
[----:B------:R-:W0:Y:S02]  /*c1d0*/  LDS R96, [R96+UR5] ;  /* 0x0000000560607984 */ /* 0x000e240008000800 */
[C-C-:B0-----:R-:W-:Y:S02]  /*c1e0*/  PRMT R147, R96.reuse, 0x7632, R149.reuse ;  /* 0x0000763260937816 */ /* 0x141fe40000000095 */
[----:B------:R-:W-:Y:S02]  /*c1f0*/  PRMT R96, R96, 0x7610, R149 ;  /* 0x0000761060607816 */ /* 0x000fe40000000095 */
                                                                                                /* 0x000000ff937e7241 */
                                                                                                /* 0x000fca00000003ff */
[----:B------:R-:W-:Y:S01]  /*c210*/  IMAD R126, R126, 0x10, R148 ;  /* 0x000000107e7e7824 */ /* 0x000fe200078e0294 */
                                                                                                /* 0x000000925f947242 */
                                                                                                /* 0x000fc8000000179b */
                                                                                                /* 0x000000925f967241 */
                                                                                                /* 0x000fc80000001094 */
                                                                                                /* 0x0000009396477242 */
                                                                                                /* 0x000fc80000001747 */
                                                                                                /* 0x0000009396937241 */
                                                                                                /* 0x000fe40000001047 */
[----:B------:R-:W0:Y:S01]  /*c260*/  POPC R150, R126 ;  /* 0x0000007e00967309 */ /* 0x000e220000000000 */
                                                                                                /* 0x200000ff94947241 */
                                                                                                /* 0x000fe40000001047 */
[----:B------:R-:W-:-:S03]  /*c280*/  HMUL2 R147, R147, R113 ;  /* 0x0000007193937232 */ /* 0x000fc60000000000 */
[----:B------:R-:W-:-:S05]  /*c290*/  IMAD.SHL.U32 R148, R148, 0x2, RZ ;  /* 0x0000000294947824 */ /* 0x000fca00078e00ff */
[----:B------:R-:W-:-:S04]  /*c2a0*/  LOP3.LUT R148, R148, 0x1e, RZ, 0xc0, !PT ;  /* 0x0000001e94947812 */ /* 0x000fc800078ec0ff */
[----:B------:R-:W-:Y:S02]  /*c2b0*/  SHF.L.U32 R148, R164, R148, RZ ;  /* 0x00000094a4947219 */ /* 0x000fe400000006ff */
[----:B0-----:R-:W-:-:S04]  /*c2c0*/  LOP3.LUT R150, R150, 0x1, RZ, 0xc0, !PT ;  /* 0x0000000196967812 */ /* 0x001fc800078ec0ff */
[----:B------:R-:W-:-:S04]  /*c2d0*/  ISETP.NE.U32.AND P0, PT, R150, 0x1, PT ;  /* 0x000000019600780c */ /* 0x000fc80003f05070 */
[----:B------:R-:W-:-:S04]  /*c2e0*/  SEL R150, R165, 0xa820a820, !P0 ;  /* 0xa820a820a5967807 */ /* 0x000fc80004000000 */
                                                                                                /* 0x40400096967e7241 */
                                                                                                /* 0x000fe4000000007e */
                                                                                                /* 0x0000009190967241 */
                                                                                                /* 0x000fe400000003ff */
[----:B------:R-:W-:Y:S02]  /*c310*/  LOP3.LUT R126, R148, R126, RZ, 0xfc, !PT ;  /* 0x0000007e947e7212 */ /* 0x000fe400078efcff */
                                                                                                /* 0x000000ff60947241 */
                                                                                                /* 0x000fca00000003ff */
[----:B------:R-:W-:Y:S01]  /*c330*/  IMAD R148, R148, 0x10, R150 ;  /* 0x0000001094947824 */ /* 0x000fe200078e0296 */
                                                                                                /* 0x0000009190967242 */
                                                                                                /* 0x000fc8000000179b */
                                                                                                /* 0x0000009190977241 */
                                                                                                /* 0x000fc80000001096 */
                                                                                                /* 0x0000006097487242 */
                                                                                                /* 0x000fc80000001748 */
                                                                                                /* 0x0000006097977241 */
                                                                                                /* 0x000fe40000001048 */
[----:B------:R-:W0:Y:S04]  /*c380*/  POPC R96, R148 ;  /* 0x0000009400607309 */ /* 0x000e280000000000 */
[----:B------:R-:W-:Y:S01]  /*c390*/  HFMA2.MMA R151, R151, R113, -RZ ;  /* 0x0000007197977235 */ /* 0x000fe200001000ff */
[----:B0-----:R-:W-:-:S04]  /*c3a0*/  LOP3.LUT R96, R96, 0x1, RZ, 0xc0, !PT ;  /* 0x0000000160607812 */ /* 0x001fc800078ec0ff */
[----:B------:R-:W-:Y:S02]  /*c3b0*/  ISETP.NE.U32.AND P0, PT, R96, 0x1, PT ;  /* 0x000000016000780c */ /* 0x000fe40003f05070 */
                                                                                                /* 0x200000ff96607241 */
                                                                                                /* 0x000fe40000001048 */
[----:B------:R-:W-:Y:S02]  /*c3d0*/  SEL R150, R165, 0xa820a820, !P0 ;  /* 0xa820a820a5967807 */ /* 0x000fe40004000000 */
[----:B------:R-:W-:Y:S01]  /*c3e0*/  PLOP3.LUT P0, PT, PT, PT, UP1, 0x40, 0x0 ;  /* 0x000000000000781c */ /* 0x000fe20003f0e818 */
[----:B------:R-:W-:Y:S01]  /*c3f0*/  IMAD.SHL.U32 R96, R96, 0x2, RZ ;  /* 0x0000000260607824 */ /* 0x000fe200078e00ff */
                                                                                                /* 0x4040009696947241 */
                                                                                                /* 0x000fc80000000094 */
[----:B------:R-:W-:Y:S02]  /*c410*/  LOP3.LUT R152, R96, 0x1e, RZ, 0xc0, !PT ;  /* 0x0000001e60987812 */ /* 0x000fe400078ec0ff */
[----:B------:R-:W-:Y:S02]  /*c420*/  HMNMX2 R96, |R147|, 65504, 65504, PT ;  /* 0x7bff7bff93607840 */ /* 0x000fe40003800200 */
[----:B------:R-:W-:-:S04]  /*c430*/  SHF.L.U32 R147, R164, R152, RZ ;  /* 0x00000098a4937219 */ /* 0x000fc800000006ff */
[----:B------:R-:W-:Y:S02]  /*c440*/  LOP3.LUT R147, R147, R148, RZ, 0xfc, !PT ;  /* 0x0000009493937212 */ /* 0x000fe400078efcff */
[----:B------:R-:W-:-:S04]  /*c450*/  LOP3.LUT R148, R96, 0x80008000, RZ, 0xfc, !PT ;  /* 0x8000800060947812 */ /* 0x000fc800078efcff */
                                                                                                /* 0x0000009460967241 */
                                                                                                /* 0x000fe4000000007e */
                                                                                                /* 0x0000009460947241 */
                                                                                                /* 0x000fc6000000807e */
[----:B------:R-:W-:Y:S01]  /*c480*/  HADD2 R150, R95, R150 ;  /* 0x000000965f967230 */ /* 0x000fe20000000000 */
[----:B------:R-:W-:Y:S02]  /*c490*/  HMNMX2 R95, |R151|, 65504, 65504, PT ;  /* 0x7bff7bff975f7840 */ /* 0x000fe40003800200 */
[----:B------:R-:W-:-:S03]  /*c4a0*/  HFMA2.MMA R146, R146, 1, 1, R148 ;  /* 0x3c003c0092927835 */ /* 0x000fc60000000094 */
[----:B------:R-:W-:-:S04]  /*c4b0*/  LOP3.LUT R148, R95, 0x80008000, RZ, 0xfc, !PT ;  /* 0x800080005f947812 */ /* 0x000fc800078efcff */
                                                                                                /* 0x000000945f977241 */
                                                                                                /* 0x000fe40000000093 */
                                                                                                /* 0x000000945f947241 */
                                                                                                /* 0x000fe40000008093 */
        /* <DEDUP_REMOVED lines=13> */
[----:B------:R-:W2:Y:S01]  /*c5b0*/  LDL.LU R153, [R1+0x28] ;  /* 0x0000280001997983 */ /* 0x000ea20000300800 */
[----:B-1----:R-:W0:Y:S01]  /*c5c0*/  LDC R142, c[0x0][0x604] ;  /* 0x00018100ff8e7b82 */ /* 0x002e220000000800 */
        /* <DEDUP_REMOVED lines=8> */
[----:B--2---:R-:W-:Y:S02]  /*c650*/  LOP3.LUT R142, R153, 0xffff, RZ, 0xc0, !PT ;  /* 0x0000ffff998e7812 */ /* 0x004fe400078ec0ff */
[----:B------:R-:W-:Y:S02]  /*c660*/  SHF.R.U32.HI R145, RZ, 0x10, R153 ;  /* 0x00000010ff917819 */ /* 0x000fe40000011699 */
                                                                                                /* 0x0000008f1c8e7241 */
                                                                                                /* 0x000fe4000000008e */
[----:B------:R-:W-:Y:S01]  /*c680*/  LDS R143, [R82+UR5] ;  /* 0x00000005528f7984 */ /* 0x000fe20008000800 */
                                                                                                /* 0x000000901d1d7241 */
                                                                                                /* 0x000fc40000000091 */
[----:B------:R-:W0:Y:S01]  /*c6a0*/  LDC R144, c[0x0][0x610] ;  /* 0x00018400ff907b82 */ /* 0x000e220000000800 */
[----:B------:R-:W1:Y:S01]  /*c6b0*/  LDS R28, [R83+UR5] ;  /* 0x00000005531c7984 */ /* 0x000e620008000800 */
[----:B0-----:R-:W-:-:S05]  /*c6c0*/  HSET2.BF.GE.AND R144, R47.H0_H0, R144, PT ;  /* 0x000000902f907233 */ /* 0x001fca0003806880 */
[----:B------:R-:W-:Y:S01]  /*c6d0*/  HFMA2 R144, -R144, UR7.H0_H0, R50.H0_H0 ;  /* 0x2000000790907c31 */ /* 0x000fe20008040132 */
[C-C-:B-1----:R-:W-:Y:S02]  /*c6e0*/  PRMT R145, R143.reuse, 0x5410, R28.reuse ;  /* 0x000054108f917816 */ /* 0x142fe4000000001c */
[----:B------:R-:W-:-:S03]  /*c6f0*/  PRMT R28, R143, 0x7632, R28 ;  /* 0x000076328f1c7816 */ /* 0x000fc6000000001c */
[----:B------:R-:W-:Y:S02]  /*c700*/  HADD2 R142, R145, -R142 ;  /* 0x8000008e918e7230 */ /* 0x000fe40000000000 */
[----:B------:R-:W0:Y:S01]  /*c710*/  LDC R145, c[0x0][0x614] ;  /* 0x00018500ff917b82 */ /* 0x000e220000000800 */
[----:B------:R-:W-:Y:S01]  /*c720*/  HFMA2.MMA R143, R28, 1, 1, -R29 ;  /* 0x3c003c001c8f7835 */ /* 0x000fe2000010001d */
[----:B0-----:R-:W-:-:S06]  /*c730*/  IDP.2A.LO.S16.S8 R144, R144, UR8, R145 ;  /* 0x0000000890907c26 */ /* 0x001fcc0008001691 */
[----:B------:R-:W0:Y:S02]  /*c740*/  LDS R144, [R144+UR5] ;  /* 0x0000000590907984 */ /* 0x000e240008000800 */
[----:B0-----:R-:W-:-:S04]  /*c750*/  PRMT R149, R144, 0x7610, R149 ;  /* 0x0000761090957816 */ /* 0x001fc80000000095 */
                                                                                                /* 0x000000958e1d7241 */
                                                                                                /* 0x000fe400000003ff */
                                                                                                /* 0x000000958e917242 */
                                                                                                /* 0x000fe400000017ff */
[----:B------:R-:W0:Y:S02]  /*c780*/  POPC R146, R29 ;  /* 0x0000001d00927309 */ /* 0x000e240000000000 */
                                                                                                /* 0x000000958e1c7241 */
                                                                                                /* 0x000fe20000001091 */
[----:B------:R-:W-:Y:S01]  /*c7a0*/  IMAD.SHL.U32 R145, R145, 0x2, RZ ;  /* 0x0000000291917824 */ /* 0x000fe200078e00ff */
[----:B------:R-:W-:-:S04]  /*c7b0*/  PRMT R149, R144, 0x7632, R149 ;  /* 0x0000763290957816 */ /* 0x000fc80000000095 */
[----:B------:R-:W-:Y:S01]  /*c7c0*/  LOP3.LUT R147, R145, 0x1e, RZ, 0xc0, !PT ;  /* 0x0000001e91937812 */ /* 0x000fe200078ec0ff */
[----:B------:R-:W-:Y:S01]  /*c7d0*/  HFMA2.MMA R28, R28, R113, -RZ ;  /* 0x000000711c1c7235 */ /* 0x000fe200001000ff */
                                                                                                /* 0x000000958f907241 */
                                                                                                /* 0x000fe400000003ff */
[----:B0-----:R-:W-:-:S07]  /*c7f0*/  LOP3.LUT R146, R146, 0x1, RZ, 0xc0, !PT ;  /* 0x0000000192927812 */ /* 0x001fce00078ec0ff */
[----:B------:R-:W-:Y:S02]  /*c800*/  HMNMX2 R28, |R28|, 65504, 65504, PT ;  /* 0x7bff7bff1c1c7840 */ /* 0x000fe40003800200 */
[----:B------:R-:W-:-:S04]  /*c810*/  ISETP.NE.U32.AND P0, PT, R146, 0x1, PT ;  /* 0x000000019200780c */ /* 0x000fc80003f05070 */
[----:B------:R-:W-:-:S04]  /*c820*/  SEL R146, R165, 0xa820a820, !P0 ;  /* 0xa820a820a5927807 */ /* 0x000fc80004000000 */
                                                                                                /* 0x4040009292917241 */
                                                                                                /* 0x000fe4000000001d */
[----:B------:R-:W-:Y:S02]  /*c840*/  SHF.L.U32 R146, R164, R147, RZ ;  /* 0x00000093a4927219 */ /* 0x000fe400000006ff */
[----:B------:R-:W0:Y:S01]  /*c850*/  POPC R147, R144 ;  /* 0x0000009000937309 */ /* 0x000e220000000000 */
                                                                                                /* 0x000000958f1d7242 */
                                                                                                /* 0x000fe400000017ff */
[----:B------:R-:W-:Y:S02]  /*c870*/  LOP3.LUT R145, R145, R146, RZ, 0xfc, !PT ;  /* 0x0000009291917212 */ /* 0x000fe400078efcff */
                                                                                                /* 0x000000958f927241 */
                                                                                                /* 0x000fe2000000101d */
        /* <DEDUP_REMOVED lines=9> */
                                                                                                /* 0x4040009393937241 */
                                                                                                /* 0x000fe40000000090 */
[----:B------:R-:W-:Y:S02]  /*c930*/  LOP3.LUT R144, R29, 0x80008000, RZ, 0xfc, !PT ;  /* 0x800080001d907812 */ /* 0x000fe400078efcff */
[----:B------:R-:W-:-:S04]  /*c940*/  LOP3.LUT R146, R147, R148, RZ, 0xfc, !PT ;  /* 0x0000009493927212 */ /* 0x000fc800078efcff */
                                                                                                /* 0x000000901d907241 */
                                                                                                /* 0x000fca0000000092 */
[----:B------:R-:W-:Y:S01]  /*c960*/  HADD2 R143, R143, R144 ;  /* 0x000000908f8f7230 */ /* 0x000fe20000000000 */
[----:B------:R-:W-:-:S04]  /*c970*/  LOP3.LUT R144, R28, 0x80008000, RZ, 0xfc, !PT ;  /* 0x800080001c907812 */ /* 0x000fc800078efcff */
                                                                                                /* 0x000000901c937241 */
                                                                                                /* 0x000fe40000000091 */
        /* <DEDUP_REMOVED lines=20> */
[----:B------:R-:W-:Y:S02]  /*cad0*/  SHF.R.U32.HI R82, RZ, 0x10, R127 ;  /* 0x00000010ff527819 */ /* 0x000fe4000001167f */
[----:B------:R-:W-:Y:S01]  /*cae0*/  LOP3.LUT R127, R127, 0xffff, RZ, 0xc0, !PT ;  /* 0x0000ffff7f7f7812 */ /* 0x000fe200078ec0ff */
[----:B------:R-:W0:Y:S01]  /*caf0*/  LDS R144, [R142+UR5] ;  /* 0x000000058e907984 */ /* 0x000e220008000800 */
                                                                                                /* 0x00000091628f7241 */
                                                                                                /* 0x000fe40000000052 */
                                                                                                /* 0x0000009162627241 */
                                                                                                /* 0x000fe40000008052 */
[----:B------:R-:W-:-:S04]  /*cb20*/  LOP3.LUT R82, R97, 0x80008000, RZ, 0xfc, !PT ;  /* 0x8000800061527812 */ /* 0x000fc800078efcff */
                                                                                                /* 0x0000005261917241 */
                                                                                                /* 0x000fe4000000007f */
                                                                                                /* 0x0000005261527241 */
                                                                                                /* 0x000fe4000000807f */
[----:B------:R-:W1:Y:S02]  /*cb50*/  LDC R97, c[0x0][0x61c] ;  /* 0x00018700ff617b82 */ /* 0x000e640000000800 */
[----:B------:R-:W-:Y:S02]  /*cb60*/  PRMT R82, R82, 0x5410, RZ ;  /* 0x0000541052527816 */ /* 0x000fe400000000ff */
[----:B-1----:R-:W-:Y:S02]  /*cb70*/  HSET2.BF.GE.AND R97, R47.H0_H0, R97, PT ;  /* 0x000000612f617233 */ /* 0x002fe40003806880 */
[----:B0-----:R-:W-:-:S02]  /*cb80*/  PRMT R127, R144, 0x5410, R83 ;  /* 0x00005410907f7816 */ /* 0x001fc40000000053 */
[----:B------:R-:W-:Y:S01]  /*cb90*/  PRMT R144, R144, 0x7632, R83 ;  /* 0x0000763290907816 */ /* 0x000fe20000000053 */
[----:B------:R-:W-:Y:S02]  /*cba0*/  HFMA2 R97, -R97, UR7.H0_H0, R50.H0_H0 ;  /* 0x2000000761617c31 */ /* 0x000fe40008040132 */
[----:B------:R-:W-:Y:S02]  /*cbb0*/  HADD2 R127, R127, -R82 ;  /* 0x800000527f7f7230 */ /* 0x000fe40000000000 */
[----:B------:R-:W0:Y:S02]  /*cbc0*/  LDC.64 R82, c[0x0][0x620] ;  /* 0x00018800ff527b82 */ /* 0x000e240000000a00 */
[C---:B0-----:R-:W-:Y:S02]  /*cbd0*/  IDP.2A.LO.S16.S8 R82, R97.reuse, UR8, R82 ;  /* 0x0000000861527c26 */ /* 0x041fe40008001652 */
[----:B------:R-:W-:Y:S01]  /*cbe0*/  IDP.2A.HI.S16.S8 R83, R97, UR9, R83 ;  /* 0x0000000961537c26 */ /* 0x000fe20008003653 */
[----:B------:R-:W-:-:S04]  /*cbf0*/  PRMT R97, R98, 0x5410, RZ ;  /* 0x0000541062617816 */ /* 0x000fc800000000ff */
[----:B------:R-:W-:Y:S02]  /*cc00*/  LDS R98, [R83+UR5] ;  /* 0x0000000553627984 */ /* 0x000fe40008000800 */
[----:B------:R-:W-:Y:S02]  /*cc10*/  HFMA2.MMA R144, R144, 1, 1, -R97 ;  /* 0x3c003c0090907835 */ /* 0x000fe40000100061 */
[----:B------:R-:W0:Y:S02]  /*cc20*/  LDS R97, [R82+UR5] ;  /* 0x0000000552617984 */ /* 0x000e240008000800 */
[C-C-:B0-----:R-:W-:Y:S02]  /*cc30*/  PRMT R146, R97.reuse, 0x5410, R98.reuse ;  /* 0x0000541061927816 */ /* 0x141fe40000000062 */
[----:B------:R-:W-:-:S03]  /*cc40*/  PRMT R98, R97, 0x7632, R98 ;  /* 0x0000763261627816 */ /* 0x000fc60000000062 */
[----:B------:R-:W-:-:S03]  /*cc50*/  HADD2 R145, R146, -R145 ;  /* 0x8000009192917230 */ /* 0x000fc60000000000 */
[----:B------:R-:W-:Y:S02]  /*cc60*/  HFMA2.MMA R143, R98, 1, 1, -R143 ;  /* 0x3c003c00628f7835 */ /* 0x000fe4000010008f */
                                                                                                /* 0x0000007f91627242 */
                                                                                                /* 0x000fe400000017ff */
                                                                                                /* 0x0000007f91617241 */
                                                                                                /* 0x000fe400000003ff */
                                                                                                /* 0x0000007f91947241 */
                                                                                                /* 0x000fe20000001062 */
[----:B------:R-:W-:Y:S01]  /*cca0*/  IMAD.SHL.U32 R98, R98, 0x2, RZ ;  /* 0x0000000262627824 */ /* 0x000fe200078e00ff */
[----:B------:R-:W0:Y:S04]  /*ccb0*/  POPC R146, R97 ;  /* 0x0000006100927309 */ /* 0x000e280000000000 */
[----:B------:R-:W-:Y:S01]  /*ccc0*/  LOP3.LUT R98, R98, 0x1e, RZ, 0xc0, !PT ;  /* 0x0000001e62627812 */ /* 0x000fe200078ec0ff */
[----:B------:R-:W-:-:S03]  /*ccd0*/  HFMA2.MMA R148, R148, R113, -RZ ;  /* 0x0000007194947235 */ /* 0x000fc600001000ff */
[----:B------:R-:W-:Y:S02]  /*cce0*/  SHF.L.U32 R147, R164, R98, RZ ;  /* 0x00000062a4937219 */ /* 0x000fe400000006ff */
                                                                                                /* 0x000000908f627241 */
                                                                                                /* 0x000fc800000003ff */
[----:B------:R-:W1:Y:S01]  /*cd00*/  POPC R150, R98 ;  /* 0x0000006200967309 */ /* 0x000e620000000000 */
[----:B0-----:R-:W-:-:S04]  /*cd10*/  LOP3.LUT R146, R146, 0x1, RZ, 0xc0, !PT ;  /* 0x0000000192927812 */ /* 0x001fc800078ec0ff */
[----:B------:R-:W-:-:S04]  /*cd20*/  ISETP.NE.U32.AND P0, PT, R146, 0x1, PT ;  /* 0x000000019200780c */ /* 0x000fc80003f05070 */
[----:B------:R-:W-:-:S04]  /*cd30*/  SEL R146, R165, 0xa820a820, !P0 ;  /* 0xa820a820a5927807 */ /* 0x000fc80004000000 */
                                                                                                /* 0x4040009292927241 */
                                                                                                /* 0x000fe40000000061 */
                                                                                                /* 0x000000908f617242 */
                                                                                                /* 0x000fe400000017ff */
[----:B-1----:R-:W-:Y:S02]  /*cd60*/  LOP3.LUT R150, R150, 0x1, RZ, 0xc0, !PT ;  /* 0x0000000196967812 */ /* 0x002fe400078ec0ff */
[----:B------:R-:W-:Y:S02]  /*cd70*/  LOP3.LUT R146, R146, R147, RZ, 0xfc, !PT ;  /* 0x0000009392927212 */ /* 0x000fe400078efcff */
                                                                                                /* 0x000000908f937241 */
                                                                                                /* 0x000fe20000001061 */
[----:B------:R-:W-:Y:S01]  /*cd90*/  IMAD.SHL.U32 R97, R97, 0x2, RZ ;  /* 0x0000000261617824 */ /* 0x000fe200078e00ff */
[----:B------:R-:W-:-:S03]  /*cda0*/  ISETP.NE.U32.AND P0, PT, R150, 0x1, PT ;  /* 0x000000019600780c */ /* 0x000fc60003f05070 */
[----:B------:R-:W-:Y:S01]  /*cdb0*/  HMUL2 R147, R147, R113 ;  /* 0x0000007193937232 */ /* 0x000fe20000000000 */
[----:B------:R-:W-:Y:S02]  /*cdc0*/  SEL R150, R165, 0xa820a820, !P0 ;  /* 0xa820a820a5967807 */ /* 0x000fe40004000000 */
[----:B------:R-:W-:Y:S02]  /*cdd0*/  LOP3.LUT R97, R97, 0x1e, RZ, 0xc0, !PT ;  /* 0x0000001e61617812 */ /* 0x000fe400078ec0ff */
                                                                                                /* 0x4040009696967241 */
                                                                                                /* 0x000fe40000000062 */
[----:B------:R-:W-:Y:S02]  /*cdf0*/  HMNMX2 R98, |R147|, 65504, 65504, PT ;  /* 0x7bff7bff93627840 */ /* 0x000fe40003800200 */
[----:B------:R-:W-:Y:S02]  /*ce00*/  SHF.L.U32 R97, R164, R97, RZ ;  /* 0x00000061a4617219 */ /* 0x000fe400000006ff */
[----:B------:R-:W-:-:S02]  /*ce10*/  PLOP3.LUT P0, PT, PT, PT, UP1, 0x40, 0x0 ;  /* 0x000000000000781c */ /* 0x000fc40003f0e818 */
[----:B------:R-:W-:Y:S02]  /*ce20*/  LOP3.LUT R147, R150, R97, RZ, 0xfc, !PT ;  /* 0x0000006196937212 */ /* 0x000fe400078efcff */
[----:B------:R-:W-:-:S04]  /*ce30*/  LOP3.LUT R97, R98, 0x80008000, RZ, 0xfc, !PT ;  /* 0x8000800062617812 */ /* 0x000fc800078efcff */
                                                                                                /* 0x0000006162967241 */
                                                                                                /* 0x000fca0000000093 */
[----:B------:R-:W-:Y:S01]  /*ce50*/  HADD2 R143, R143, R150 ;  /* 0x000000968f8f7230 */ /* 0x000fe20000000000 */
                                                                                                /* 0x0000006162967241 */
                                                                                                /* 0x000fe40000008093 */
[----:B------:R-:W-:-:S03]  /*ce70*/  HMNMX2 R97, |R148|, 65504, 65504, PT ;  /* 0x7bff7bff94617840 */ /* 0x000fc60003800200 */
[----:B------:R-:W-:Y:S02]  /*ce80*/  HADD2 R150, R144.H0_H0, R150.H0_H0 ;  /* 0x2000009690967230 */ /* 0x000fe40000000800 */
[----:B------:R-:W-:-:S04]  /*ce90*/  LOP3.LUT R144, R97, 0x80008000, RZ, 0xfc, !PT ;  /* 0x8000800061907812 */ /* 0x000fc800078efcff */
                                                                                                /* 0x0000009061947241 */
                                                                                                /* 0x000fe40000000092 */
                                                                                                /* 0x0000009061907241 */
                                                                                                /* 0x000fe40000008092 */
        /* <DEDUP_REMOVED lines=23> */
                                                                                                /* 0x0000008f1e8e7241 */
                                                                                                /* 0x000fe4000000008e */
[----:B------:R-:W-:Y:S01]  /*d040*/  LDS R143, [R82+UR5] ;  /* 0x00000005528f7984 */ /* 0x000fe20008000800 */
                                                                                                /* 0x000000901f1f7241 */
                                                                                                /* 0x000fc40000000091 */
        /* <DEDUP_REMOVED lines=12> */
                                                                                                /* 0x000000958e1f7241 */
                                                                                                /* 0x000fe400000003ff */
                                                                                                /* 0x000000958e917242 */
                                                                                                /* 0x000fe400000017ff */
[----:B------:R-:W0:Y:S02]  /*d140*/  POPC R146, R31 ;  /* 0x0000001f00927309 */ /* 0x000e240000000000 */
                                                                                                /* 0x000000958e1e7241 */
                                                                                                /* 0x000fe20000001091 */
[----:B------:R-:W-:Y:S01]  /*d160*/  IMAD.SHL.U32 R145, R145, 0x2, RZ ;  /* 0x0000000291917824 */ /* 0x000fe200078e00ff */
[----:B------:R-:W-:-:S04]  /*d170*/  PRMT R149, R144, 0x7632, R149 ;  /* 0x0000763290957816 */ /* 0x000fc80000000095 */
[----:B------:R-:W-:Y:S01]  /*d180*/  LOP3.LUT R147, R145, 0x1e, RZ, 0xc0, !PT ;  /* 0x0000001e91937812 */ /* 0x000fe200078ec0ff */
[----:B------:R-:W-:Y:S01]  /*d190*/  HFMA2.MMA R30, R30, R113, -RZ ;  /* 0x000000711e1e7235 */ /* 0x000fe200001000ff */
                                                                                                /* 0x000000958f907241 */
                                                                                                /* 0x000fe400000003ff */
[----:B0-----:R-:W-:-:S07]  /*d1b0*/  LOP3.LUT R146, R146, 0x1, RZ, 0xc0, !PT ;  /* 0x0000000192927812 */ /* 0x001fce00078ec0ff */
[----:B------:R-:W-:Y:S02]  /*d1c0*/  HMNMX2 R30, |R30|, 65504, 65504, PT ;  /* 0x7bff7bff1e1e7840 */ /* 0x000fe40003800200 */
[----:B------:R-:W-:-:S04]  /*d1d0*/  ISETP.NE.U32.AND P0, PT, R146, 0x1, PT ;  /* 0x000000019200780c */ /* 0x000fc80003f05070 */
[----:B------:R-:W-:-:S04]  /*d1e0*/  SEL R146, R165, 0xa820a820, !P0 ;  /* 0xa820a820a5927807 */ /* 0x000fc80004000000 */
                                                                                                /* 0x4040009292917241 */
                                                                                                /* 0x000fe4000000001f */
[----:B------:R-:W-:Y:S02]  /*d200*/  SHF.L.U32 R146, R164, R147, RZ ;  /* 0x00000093a4927219 */ /* 0x000fe400000006ff */
[----:B------:R-:W0:Y:S01]  /*d210*/  POPC R147, R144 ;  /* 0x0000009000937309 */ /* 0x000e220000000000 */
                                                                                                /* 0x000000958f1f7242 */
                                                                                                /* 0x000fe400000017ff */
[----:B------:R-:W-:Y:S02]  /*d230*/  LOP3.LUT R145, R145, R146, RZ, 0xfc, !PT ;  /* 0x0000009291917212 */ /* 0x000fe400078efcff */
                                                                                                /* 0x000000958f927241 */
                                                                                                /* 0x000fe2000000101f */
        /* <DEDUP_REMOVED lines=9> */
                                                                                                /* 0x4040009393937241 */
                                                                                                /* 0x000fe40000000090 */
[----:B------:R-:W-:Y:S02]  /*d2f0*/  LOP3.LUT R144, R31, 0x80008000, RZ, 0xfc, !PT ;  /* 0x800080001f907812 */ /* 0x000fe400078efcff */
[----:B------:R-:W-:-:S04]  /*d300*/  LOP3.LUT R146, R147, R148, RZ, 0xfc, !PT ;  /* 0x0000009493927212 */ /* 0x000fc800078efcff */
                                                                                                /* 0x000000901f907241 */
                                                                                                /* 0x000fca0000000092 */
[----:B------:R-:W-:Y:S01]  /*d320*/  HADD2 R143, R143, R144 ;  /* 0x000000908f8f7230 */ /* 0x000fe20000000000 */
[----:B------:R-:W-:-:S04]  /*d330*/  LOP3.LUT R144, R30, 0x80008000, RZ, 0xfc, !PT ;  /* 0x800080001e907812 */ /* 0x000fc800078efcff */
                                                                                                /* 0x000000901e937241 */
                                                                                                /* 0x000fe40000000091 */
        /* <DEDUP_REMOVED lines=18> */
[----:B------:R-:W-:Y:S01]  /*d470*/  HFMA2 R145, -R145, UR7.H0_H0, R50.H0_H0 ;  /* 0x2000000791917c31 */ /* 0x000fe20008040132 */
[----:B--2---:R-:W-:Y:S02]  /*d480*/  LOP3.LUT R82, R151, 0xffff, RZ, 0xc0, !PT ;  /* 0x0000ffff97527812 */ /* 0x004fe400078ec0ff */
[----:B------:R-:W-:Y:S02]  /*d490*/  SHF.R.U32.HI R147, RZ, 0x10, R151 ;  /* 0x00000010ff937819 */ /* 0x000fe40000011697 */
                                                                                                /* 0x0000009263907241 */
                                                                                                /* 0x000fe40000000052 */
                                                                                                /* 0x0000009263927241 */
                                                                                                /* 0x000fe40000008052 */
[----:B------:R-:W0:Y:S01]  /*d4c0*/  LDC.64 R82, c[0x0][0x650] ;  /* 0x00019400ff527b82 */ /* 0x000e220000000a00 */
                                                                                                /* 0x00000094208f7241 */
                                                                                                /* 0x000fc40000000093 */
                                                                                                /* 0x0000009420937241 */
                                                                                                /* 0x000fe40000008093 */
[----:B-1----:R-:W-:-:S03]  /*d4f0*/  HSET2.BF.GE.AND R32, R47.H0_H0, R142, PT ;  /* 0x0000008e2f207233 */ /* 0x002fc60003806880 */
[----:B------:R-:W1:Y:S02]  /*d500*/  LDC R99, c[0x0][0x65c] ;  /* 0x00019700ff637b82 */ /* 0x000e640000000800 */
[----:B------:R-:W-:Y:S02]  /*d510*/  HFMA2 R32, -R32, UR7.H0_H0, R50.H0_H0 ;  /* 0x2000000720207c31 */ /* 0x000fe40008040132 */
[C---:B0-----:R-:W-:Y:S02]  /*d520*/  IDP.2A.LO.S16.S8 R82, R145.reuse, UR8, R82 ;  /* 0x0000000891527c26 */ /* 0x041fe40008001652 */
[----:B------:R-:W-:Y:S02]  /*d530*/  IDP.2A.HI.S16.S8 R145, R145, UR9, R83 ;  /* 0x0000000991917c26 */ /* 0x000fe40008003653 */
[----:B---3--:R-:W-:-:S03]  /*d540*/  IDP.2A.HI.S16.S8 R83, R32, UR9, R150 ;  /* 0x0000000920537c26 */ /* 0x008fc60008003696 */
[----:B------:R-:W-:Y:S01]  /*d550*/  LDS R148, [R145+UR5] ;  /* 0x0000000591947984 */ /* 0x000fe20008000800 */
[----:B-1----:R-:W-:-:S03]  /*d560*/  IDP.2A.LO.S16.S8 R142, R32, UR8, R99 ;  /* 0x00000008208e7c26 */ /* 0x002fc60008001663 */
[----:B------:R-:W0:Y:S04]  /*d570*/  LDS R99, [R82+UR5] ;  /* 0x0000000552637984 */ /* 0x000e280008000800 */
[----:B------:R-:W-:Y:S04]  /*d580*/  LDS R32, [R142+UR5] ;  /* 0x000000058e207984 */ /* 0x000fe80008000800 */
[----:B------:R-:W1:Y:S01]  /*d590*/  LDS R150, [R83+UR5] ;  /* 0x0000000553967984 */ /* 0x000e620008000800 */
[C-C-:B0-----:R-:W-:Y:S02]  /*d5a0*/  PRMT R151, R99.reuse, 0x5410, R148.reuse ;  /* 0x0000541063977816 */ /* 0x141fe40000000094 */
        /* <DEDUP_REMOVED lines=9> */
                                                                                                /* 0x0000009290947241 */
                                                                                                /* 0x000fe400000003ff */
                                                                                                /* 0x000000938f987241 */
                                                                                                /* 0x000fe400000003ff */
[----:B-1----:R-:W-:-:S05]  /*d660*/  HSET2.BF.GE.AND R150, R47.H0_H0, R150, PT ;  /* 0x000000962f967233 */ /* 0x002fca0003806880 */
[----:B------:R-:W-:-:S05]  /*d670*/  HFMA2 R150, -R150, UR7.H0_H0, R50.H0_H0 ;  /* 0x2000000796967c31 */ /* 0x000fca0008040132 */
[----:B0-----:R-:W-:-:S06]  /*d680*/  IDP.2A.LO.S16.S8 R150, R150, UR8, R151 ;  /* 0x0000000896967c26 */ /* 0x001fcc0008001697 */
[----:B------:R-:W0:Y:S02]  /*d690*/  LDS R150, [R150+UR5] ;  /* 0x0000000596967984 */ /* 0x000e240008000800 */
[C-C-:B0-----:R-:W-:Y:S02]  /*d6a0*/  PRMT R99, R150.reuse, 0x7610, R149.reuse ;  /* 0x0000761096637816 */ /* 0x141fe40000000095 */
[----:B------:R-:W-:Y:S02]  /*d6b0*/  PRMT R149, R150, 0x7632, R149 ;  /* 0x0000763296957816 */ /* 0x000fe40000000095 */
                                                                                                /* 0x000000ff63207241 */
                                                                                                /* 0x000fe400000003ff */
                                                                                                /* 0x000000938f967242 */
                                                                                                /* 0x000fc6000000179b */
[----:B------:R-:W-:Y:S01]  /*d6e0*/  IMAD R32, R32, 0x10, R148 ;  /* 0x0000001020207824 */ /* 0x000fe200078e0294 */
                                                                                                /* 0x0000009290947242 */
                                                                                                /* 0x000fc8000000179b */
                                                                                                /* 0x0000009290977241 */
                                                                                                /* 0x000fc80000001094 */
                                                                                                /* 0x0000006397497242 */
                                                                                                /* 0x000fc80000001749 */
                                                                                                /* 0x0000006397637241 */
                                                                                                /* 0x000fe40000001049 */
                                                                                                /* 0x000000ff95977241 */
                                                                                                /* 0x000fe400000003ff */
                                                                                                /* 0x200000ff94947241 */
                                                                                                /* 0x000fe40000001049 */
[----:B------:R-:W-:Y:S01]  /*d750*/  HFMA2.MMA R99, R99, R113, -RZ ;  /* 0x0000007163637235 */ /* 0x000fe200001000ff */
[----:B------:R-:W-:Y:S01]  /*d760*/  IMAD R151, R151, 0x10, R152 ;  /* 0x0000001097977824 */ /* 0x000fe200078e0298 */
                                                                                                /* 0x000000938f987241 */
                                                                                                /* 0x000fe20000001096 */
[----:B------:R-:W-:Y:S02]  /*d780*/  IMAD.SHL.U32 R148, R148, 0x2, RZ ;  /* 0x0000000294947824 */ /* 0x000fe400078e00ff */
[----:B------:R-:W0:Y:S01]  /*d790*/  POPC R153, R151 ;  /* 0x0000009700997309 */ /* 0x000e220000000000 */
                                                                                                /* 0x00000095984a7242 */
                                                                                                /* 0x000fc4000000174a */
[----:B------:R-:W-:Y:S02]  /*d7b0*/  LOP3.LUT R148, R148, 0x1e, RZ, 0xc0, !PT ;  /* 0x0000001e94947812 */ /* 0x000fe400078ec0ff */
                                                                                                /* 0x200000ff96967241 */
                                                                                                /* 0x000fe4000000104a */
                                                                                                /* 0x0000009598987241 */
                                                                                                /* 0x000fe4000000104a */
        /* <DEDUP_REMOVED lines=9> */
                                                                                                /* 0x4040009999977241 */
                                                                                                /* 0x000fe40000000097 */
[----:B------:R-:W0:Y:S02]  /*d880*/  POPC R153, R32 ;  /* 0x0000002000997309 */ /* 0x000e240000000000 */
[----:B------:R-:W-:Y:S02]  /*d890*/  LOP3.LUT R150, R150, R151, RZ, 0xfc, !PT ;  /* 0x0000009796967212 */ /* 0x000fe400078efcff */
[----:B0-----:R-:W-:-:S04]  /*d8a0*/  LOP3.LUT R153, R153, 0x1, RZ, 0xc0, !PT ;  /* 0x0000000199997812 */ /* 0x001fc800078ec0ff */
[----:B------:R-:W-:-:S04]  /*d8b0*/  ISETP.NE.U32.AND P0, PT, R153, 0x1, PT ;  /* 0x000000019900780c */ /* 0x000fc80003f05070 */
[----:B------:R-:W-:Y:S02]  /*d8c0*/  SEL R151, R165, 0xa820a820, !P0 ;  /* 0xa820a820a5977807 */ /* 0x000fe40004000000 */
[----:B------:R-:W-:Y:S02]  /*d8d0*/  PLOP3.LUT P0, PT, PT, PT, UP1, 0x40, 0x0 ;  /* 0x000000000000781c */ /* 0x000fe40003f0e818 */
                                                                                                /* 0x4040009797977241 */
                                                                                                /* 0x000fe40000000020 */
[----:B------:R-:W-:Y:S02]  /*d8f0*/  HMNMX2 R32, |R152|, 65504, 65504, PT ;  /* 0x7bff7bff98207840 */ /* 0x000fe40003800200 */
[----:B------:R-:W-:-:S03]  /*d900*/  LOP3.LUT R148, R148, R151, RZ, 0xfc, !PT ;  /* 0x0000009794947212 */ /* 0x000fc600078efcff */
[----:B------:R-:W-:Y:S02]  /*d910*/  LOP3.LUT R152, R32, 0x80008000, RZ, 0xfc, !PT ;  /* 0x8000800020987812 */ /* 0x000fe400078efcff */
[----:B------:R-:W-:Y:S02]  /*d920*/  LOP3.LUT R153, R148, 0xffff, RZ, 0xc0, !PT ;  /* 0x0000ffff94997812 */ /* 0x000fe400078ec0ff */
                                                                                                /* 0x0000009820977241 */
                                                                                                /* 0x000fe40000000096 */
                                                                                                /* 0x0000009820987241 */
                                                                                                /* 0x000fc60000008096 */
[----:B------:R-:W-:Y:S01]  /*d950*/  HADD2 R143, R143, R151 ;  /* 0x000000978f8f7230 */ /* 0x000fe20000000000 */
[----:B------:R-:W-:Y:S02]  /*d960*/  LOP3.LUT R151, R99, 0x80008000, RZ, 0xfc, !PT ;  /* 0x8000800063977812 */ /* 0x000fe400078efcff */
[----:B------:R-:W-:Y:S02]  /*d970*/  HFMA2.MMA R147, R147, 1, 1, R152 ;  /* 0x3c003c0093937835 */ /* 0x000fe40000000098 */
                                                                                                /* 0x0000009763987241 */
                                                                                                /* 0x000fe40000000094 */
                                                                                                /* 0x0000009763977241 */
                                                                                                /* 0x000fc60000008094 */
[----:B------:R-:W-:-:S03]  /*d9a0*/  HADD2 R144, R144, R152 ;  /* 0x0000009890907230 */ /* 0x000fc60000000000 */
[----:B------:R-:W-:Y:S02]  /*d9b0*/  HFMA2.MMA R146, R146, 1, 1, R151 ;  /* 0x3c003c0092927835 */ /* 0x000fe40000000097 */
[C-C-:B------:R-:W-:Y:S02]  /*d9c0*/  PRMT R151, R144.reuse, 0x5410, R143.reuse ;  /* 0x0000541090977816 */ /* 0x140fe4000000008f */
[----:B------:R-:W-:-:S03]  /*d9d0*/  PRMT R143, R144, 0x7632, R143 ;  /* 0x00007632908f7816 */ /* 0x000fc6000000008f */
[----:B------:R0:W-:Y:S04]  /*d9e0*/  STS [R82+UR5], R151 ;  /* 0x0000009752007988 */ /* 0x0001e80008000805 */
[----:B------:R1:W-:Y:S01]  /*d9f0*/  STS [R145+UR5], R143 ;  /* 0x0000008f91007988 */ /* 0x0003e20008000805 */
[----:B0-----:R-:W-:Y:S02]  /*da00*/  PRMT R82, R150, 0x1054, R153 ;  /* 0x0000105496527816 */ /* 0x001fe40000000099 */
[----:B-1----:R-:W-:-:S03]  /*da10*/  PRMT R143, R146, 0x5410, R147 ;  /* 0x00005410928f7816 */ /* 0x002fc60000000093 */
[----:B------:R0:W-:Y:S01]  /*da20*/  STL [R1+0x8], R82 ;  /* 0x0000085201007387 */ /* 0x0001e20000100800 */
[----:B------:R-:W-:-:S03]  /*da30*/  PRMT R147, R146, 0x7632, R147 ;  /* 0x0000763292937816 */ /* 0x000fc60000000093 */
[----:B------:R0:W-:Y:S04]  /*da40*/  STS [R142+UR5], R143 ;  /* 0x0000008f8e007988 */ /* 0x0001e80008000805 */
[----:B------:R0:W-:Y:S01]  /*da50*/  STS [R83+UR5], R147 ;  /* 0x0000009353007988 */ /* 0x0001e20008000805 */
[----:B------:R-:W-:Y:S05]  /*da60*/  @P0 BRA `(.L_x_76) ;  /* 0x0000003800840947 */ /* 0x000fea0003800000 */
[----:B------:R-:W2:Y:S01]  /*da70*/  LDL.LU R154, [R1+0x30] ;  /* 0x00003000019a7983 */ /* 0x000ea20000300800 */
[----:B------:R-:W1:Y:S01]  /*da80*/  LDC R145, c[0x0][0x670] ;  /* 0x00019c00ff917b82 */ /* 0x000e620000000800 */
[----:B0-----:R-:W-:Y:S01]  /*da90*/  LOP3.LUT R142, R33, 0x80008000, RZ, 0xfc, !PT ;  /* 0x80008000218e7812 */ /* 0x001fe200078efcff */
[----:B------:R-:W-:Y:S01]  /*daa0*/  UISETP.NE.AND UP1, UPT, UR6, 0x20, UPT ;  /* 0x000000200600788c */ /* 0x000fe2000bf25270 */
[----:B------:R-:W-:-:S05]  /*dab0*/  LOP3.LUT R143, R34, 0x80008000, RZ, 0xfc, !PT ;  /* 0x80008000228f7812 */ /* 0x000fca00078efcff */
[----:B------:R-:W0:Y:S08]  /*dac0*/  LDC R146, c[0x0][0x67c] ;  /* 0x00019f00ff927b82 */ /* 0x000e300000000800 */
[----:B------:R-:W3:Y:S01]  /*dad0*/  LDC R83, c[0x0][0x674] ;  /* 0x00019d00ff537b82 */ /* 0x000ee20000000800 */
[----:B--2---:R-:W-:Y:S02]  /*dae0*/  LOP3.LUT R82, R154, 0xffff, RZ, 0xc0, !PT ;  /* 0x0000ffff9a527812 */ /* 0x004fe400078ec0ff */
[----:B------:R-:W-:-:S02]  /*daf0*/  SHF.R.U32.HI R144, RZ, 0x10, R154 ;  /* 0x00000010ff907819 */ /* 0x000fc4000001169a */
                                                                                                /* 0x0000008e218e7241 */
                                                                                                /* 0x000fc60000000052 */
[----:B------:R-:W2:Y:S01]  /*db10*/  LDC R82, c[0x0][0x678] ;  /* 0x00019e00ff527b82 */ /* 0x000ea20000000800 */
                                                                                                /* 0x0000008f228f7241 */
                                                                                                /* 0x000fe40000000090 */
[C---:B-1----:R-:W-:Y:S02]  /*db30*/  HSET2.BF.GE.AND R34, R47.reuse.H0_H0, R145, PT ;  /* 0x000000912f227233 */ /* 0x042fe40003806880 */
[----:B0-----:R-:W-:-:S03]  /*db40*/  HSET2.BF.GE.AND R144, R47.H0_H0, R146, PT ;  /* 0x000000922f907233 */ /* 0x001fc60003806880 */
[----:B------:R-:W0:Y:S01]  /*db50*/  LDC R33, c[0x0][0x680] ;  /* 0x0001a000ff217b82 */ /* 0x000e220000000800 */
[--C-:B------:R-:W-:Y:S02]  /*db60*/  HFMA2 R34, -R34, UR7.H0_H0, R50.reuse.H0_H0 ;  /* 0x2000000722227c31 */ /* 0x100fe40008040132 */
[----:B------:R-:W-:-:S03]  /*db70*/  HFMA2 R144, -R144, UR7.H0_H0, R50.H0_H0 ;  /* 0x2000000790907c31 */ /* 0x000fc60008040132 */
[C---:B---3--:R-:W-:Y:S02]  /*db80*/  IDP.2A.LO.S16.S8 R83, R34.reuse, UR8, R83 ;  /* 0x0000000822537c26 */ /* 0x048fe40008001653 */
[----:B--2---:R-:W-:Y:S02]  /*db90*/  IDP.2A.HI.S16.S8 R82, R34, UR9, R82 ;  /* 0x0000000922527c26 */ /* 0x004fe40008003652 */
[----:B0-----:R-:W-:Y:S02]  /*dba0*/  IDP.2A.LO.S16.S8 R34, R144, UR8, R33 ;  /* 0x0000000890227c26 */ /* 0x001fe40008001621 */
[----:B------:R-:W-:Y:S04]  /*dbb0*/  LDS R33, [R83+UR5] ;  /* 0x0000000553217984 */ /* 0x000fe80008000800 */
[----:B------:R-:W0:Y:S04]  /*dbc0*/  LDS R144, [R82+UR5] ;  /* 0x0000000552907984 */ /* 0x000e280008000800 */
[----:B------:R-:W1:Y:S01]  /*dbd0*/  LDS R34, [R34+UR5] ;  /* 0x0000000522227984 */ /* 0x000e620008000800 */
[----:B0-----:R-:W-:-:S02]  /*dbe0*/  PRMT R145, R33, 0x5410, R144 ;  /* 0x0000541021917816 */ /* 0x001fc40000000090 */
[----:B------:R-:W-:Y:S02]  /*dbf0*/  PRMT R144, R33, 0x7632, R144 ;  /* 0x0000763221907816 */ /* 0x000fe40000000090 */
[----:B-1----:R-:W-:Y:S01]  /*dc00*/  PRMT R149, R34, 0x7610, R149 ;  /* 0x0000761022957816 */ /* 0x002fe20000000095 */
[----:B------:R-:W-:-:S03]  /*dc10*/  HADD2 R142, R145, -R142 ;  /* 0x8000008e918e7230 */ /* 0x000fc60000000000 */
[----:B------:R-:W-:Y:S02]  /*dc20*/  HFMA2.MMA R143, R144, 1, 1, -R143 ;  /* 0x3c003c00908f7835 */ /* 0x000fe4000010008f */
                                                                                                /* 0x000000958e217241 */
                                                                                                /* 0x000fe400000003ff */
                                                                                                /* 0x000000958e917242 */
                                                                                                /* 0x000fe400000017ff */
[----:B------:R-:W0:Y:S02]  /*dc50*/  POPC R144, R33 ;  /* 0x0000002100907309 */ /* 0x000e240000000000 */
[----:B0-----:R-:W-:-:S04]  /*dc60*/  LOP3.LUT R144, R144, 0x1, RZ, 0xc0, !PT ;  /* 0x0000000190907812 */ /* 0x001fc800078ec0ff */
[----:B------:R-:W-:Y:S02]  /*dc70*/  ISETP.NE.U32.AND P0, PT, R144, 0x1, PT ;  /* 0x000000019000780c */ /* 0x000fe40003f05070 */
                                                                                                /* 0x000000958e907241 */
                                                                                                /* 0x000fe20000001091 */
[----:B------:R-:W-:Y:S01]  /*dc90*/  IMAD.SHL.U32 R145, R145, 0x2, RZ ;  /* 0x0000000291917824 */ /* 0x000fe200078e00ff */
[----:B------:R-:W-:Y:S02]  /*dca0*/  SEL R146, R165, 0xa820a820, !P0 ;  /* 0xa820a820a5927807 */ /* 0x000fe40004000000 */
[----:B------:R-:W-:Y:S02]  /*dcb0*/  PRMT R149, R34, 0x7632, R149 ;  /* 0x0000763222957816 */ /* 0x000fe40000000095 */
[----:B------:R-:W-:Y:S02]  /*dcc0*/  LOP3.LUT R145, R145, 0x1e, RZ, 0xc0, !PT ;  /* 0x0000001e91917812 */ /* 0x000fe400078ec0ff */
                                                                                                /* 0x4040009292927241 */
                                                                                                /* 0x000fc40000000021 */
[----:B------:R-:W-:Y:S02]  /*dce0*/  SHF.L.U32 R145, R164, R145, RZ ;  /* 0x00000091a4917219 */ /* 0x000fe400000006ff */
                                                                                                /* 0x000000958f217241 */
                                                                                                /* 0x000fe400000003ff */
[----:B------:R-:W-:Y:S02]  /*dd00*/  LOP3.LUT R146, R146, R145, RZ, 0xfc, !PT ;  /* 0x0000009192927212 */ /* 0x000fe400078efcff */
[----:B------:R-:W0:Y:S01]  /*dd10*/  POPC R145, R33 ;  /* 0x0000002100917309 */ /* 0x000e220000000000 */
                                                                                                /* 0x000000958f227242 */
                                                                                                /* 0x000fc800000017ff */
                                                                                                /* 0x000000958f947241 */
                                                                                                /* 0x000fe20000001022 */
[----:B------:R-:W-:-:S05]  /*dd40*/  IMAD.SHL.U32 R34, R34, 0x2, RZ ;  /* 0x0000000222227824 */ /* 0x000fca00078e00ff */
[----:B------:R-:W-:Y:S01]  /*dd50*/  LOP3.LUT R147, R34, 0x1e, RZ, 0xc0, !PT ;  /* 0x0000001e22937812 */ /* 0x000fe200078ec0ff */
[----:B------:R-:W-:Y:S01]  /*dd60*/  HMUL2 R34, R148, R113 ;  /* 0x0000007194227232 */ /* 0x000fe20000000000 */
[----:B0-----:R-:W-:-:S04]  /*dd70*/  LOP3.LUT R145, R145, 0x1, RZ, 0xc0, !PT ;  /* 0x0000000191917812 */ /* 0x001fc800078ec0ff */
[----:B------:R-:W-:Y:S02]  /*dd80*/  HMNMX2 R34, |R34|, 65504, 65504, PT ;  /* 0x7bff7bff22227840 */ /* 0x000fe40003800200 */
[----:B------:R-:W-:-:S04]  /*dd90*/  ISETP.NE.U32.AND P0, PT, R145, 0x1, PT ;  /* 0x000000019100780c */ /* 0x000fc80003f05070 */
[----:B------:R-:W-:Y:S02]  /*dda0*/  SEL R148, R165, 0xa820a820, !P0 ;  /* 0xa820a820a5947807 */ /* 0x000fe40004000000 */
[----:B------:R-:W-:Y:S02]  /*ddb0*/  PLOP3.LUT P0, PT, PT, PT, UP1, 0x40, 0x0 ;  /* 0x000000000000781c */ /* 0x000fe40003f0e818 */
                                                                                                /* 0x4040009494917241 */
                                                                                                /* 0x000fe20000000021 */
[----:B------:R-:W-:Y:S01]  /*ddd0*/  HFMA2.MMA R33, R144, R113, -RZ ;  /* 0x0000007190217235 */ /* 0x000fe200001000ff */
[----:B------:R-:W-:Y:S02]  /*dde0*/  SHF.L.U32 R148, R164, R147, RZ ;  /* 0x00000093a4947219 */ /* 0x000fe400000006ff */
[----:B------:R-:W-:Y:S02]  /*ddf0*/  LOP3.LUT R144, R34, 0x80008000, RZ, 0xfc, !PT ;  /* 0x8000800022907812 */ /* 0x000fe400078efcff */
[----:B------:R-:W-:-:S04]  /*de00*/  LOP3.LUT R145, R145, R148, RZ, 0xfc, !PT ;  /* 0x0000009491917212 */ /* 0x000fc800078efcff */
                                                                                                /* 0x0000009022907241 */
                                                                                                /* 0x000fe40000000091 */
[----:B------:R-:W-:-:S03]  /*de20*/  HMNMX2 R33, |R33|, 65504, 65504, PT ;  /* 0x7bff7bff21217840 */ /* 0x000fc60003800200 */
[----:B------:R-:W-:Y:S02]  /*de30*/  HADD2 R144, R143, R144 ;  /* 0x000000908f907230 */ /* 0x000fe40000000000 */
[----:B------:R-:W-:-:S04]  /*de40*/  LOP3.LUT R143, R33, 0x80008000, RZ, 0xfc, !PT ;  /* 0x80008000218f7812 */ /* 0x000fc800078efcff */
                                                                                                /* 0x0000008f218f7241 */
                                                                                                /* 0x000fe40000000092 */
        /* <DEDUP_REMOVED lines=22> */
[----:B0-----:R-:W-:Y:S02]  /*dfc0*/  PRMT R147, R83, 0x5410, R142 ;  /* 0x0000541053937816 */ /* 0x001fe4000000008e */
[----:B--2---:R-:W-:Y:S02]  /*dfd0*/  SHF.R.U32.HI R144, RZ, 0x10, R151 ;  /* 0x00000010ff907819 */ /* 0x004fe40000011697 */
[----:B------:R-:W-:-:S02]  /*dfe0*/  LOP3.LUT R146, R151, 0xffff, RZ, 0xc0, !PT ;  /* 0x0000ffff97927812 */ /* 0x000fc400078ec0ff */
                                                                                                /* 0x00000091248f7241 */
                                                                                                /* 0x000fe40000000090 */
                                                                                                /* 0x0000009124247241 */
                                                                                                /* 0x000fe40000008090 */
[----:B------:R-:W-:-:S04]  /*e010*/  LOP3.LUT R144, R35, 0x80008000, RZ, 0xfc, !PT ;  /* 0x8000800023907812 */ /* 0x000fc800078efcff */
                                                                                                /* 0x0000009023917241 */
                                                                                                /* 0x000fe40000000092 */
                                                                                                /* 0x0000009023907241 */
                                                                                                /* 0x000fe40000008092 */
[----:B------:R-:W0:Y:S02]  /*e040*/  LDC R35, c[0x0][0x688] ;  /* 0x0001a200ff237b82 */ /* 0x000e240000000800 */
[----:B------:R-:W-:Y:S02]  /*e050*/  PRMT R146, R144, 0x5410, RZ ;  /* 0x0000541090927816 */ /* 0x000fe400000000ff */
[----:B------:R-:W-:-:S03]  /*e060*/  PRMT R144, R83, 0x7632, R142 ;  /* 0x0000763253907816 */ /* 0x000fc6000000008e */
[----:B------:R-:W-:Y:S01]  /*e070*/  HADD2 R146, R147, -R146 ;  /* 0x8000009293927230 */ /* 0x000fe20000000000 */
[----:B------:R-:W1:Y:S08]  /*e080*/  LDC R83, c[0x0][0x690] ;  /* 0x0001a400ff537b82 */ /* 0x000e700000000800 */
[----:B------:R-:W2:Y:S01]  /*e090*/  LDC R147, c[0x0][0x68c] ;  /* 0x0001a300ff937b82 */ /* 0x000ea20000000800 */
[----:B0-----:R-:W-:-:S05]  /*e0a0*/  HSET2.BF.GE.AND R35, R47.H0_H0, R35, PT ;  /* 0x000000232f237233 */ /* 0x001fca0003806880 */
[----:B------:R-:W-:Y:S01]  /*e0b0*/  HFMA2 R148, -R35, UR7.H0_H0, R50.H0_H0 ;  /* 0x2000000723947c31 */ /* 0x000fe20008040132 */
[----:B------:R-:W-:-:S04]  /*e0c0*/  PRMT R35, R36, 0x5410, RZ ;  /* 0x0000541024237816 */ /* 0x000fc800000000ff */
[----:B-1----:R-:W-:Y:S02]  /*e0d0*/  IDP.2A.HI.S16.S8 R83, R148, UR9, R83 ;  /* 0x0000000994537c26 */ /* 0x002fe40008003653 */
[----:B------:R-:W-:-:S03]  /*e0e0*/  HFMA2.MMA R144, R144, 1, 1, -R35 ;  /* 0x3c003c0090907835 */ /* 0x000fc60000100023 */
[----:B------:R-:W-:Y:S01]  /*e0f0*/  LDS R36, [R83+UR5] ;  /* 0x0000000553247984 */ /* 0x000fe20008000800 */
[----:B--2---:R-:W-:-:S05]  /*e100*/  IDP.2A.LO.S16.S8 R142, R148, UR8, R147 ;  /* 0x00000008948e7c26 */ /* 0x004fca0008001693 */
[----:B------:R-:W0:Y:S02]  /*e110*/  LDS R35, [R142+UR5] ;  /* 0x000000058e237984 */ /* 0x000e240008000800 */
[C-C-:B0-----:R-:W-:Y:S02]  /*e120*/  PRMT R148, R35.reuse, 0x5410, R36.reuse ;  /* 0x0000541023947816 */ /* 0x141fe40000000024 */
[----:B------:R-:W-:-:S03]  /*e130*/  PRMT R36, R35, 0x7632, R36 ;  /* 0x0000763223247816 */ /* 0x000fc60000000024 */
[----:B------:R-:W-:-:S03]  /*e140*/  HADD2 R145, R148, -R145 ;  /* 0x8000009194917230 */ /* 0x000fc60000000000 */
[----:B------:R-:W-:Y:S02]  /*e150*/  HFMA2.MMA R143, R36, 1, 1, -R143 ;  /* 0x3c003c00248f7835 */ /* 0x000fe4000010008f */
                                                                                                /* 0x0000009291237241 */
                                                                                                /* 0x000fe400000003ff */
                                                                                                /* 0x0000009291247242 */
                                                                                                /* 0x000fe400000017ff */
[----:B------:R-:W0:Y:S02]  /*e180*/  POPC R147, R35 ;  /* 0x0000002300937309 */ /* 0x000e240000000000 */
                                                                                                /* 0x0000009291967241 */
                                                                                                /* 0x000fe20000001024 */
[----:B------:R-:W-:-:S05]  /*e1a0*/  IMAD.SHL.U32 R36, R36, 0x2, RZ ;  /* 0x0000000224247824 */ /* 0x000fca00078e00ff */
[----:B------:R-:W-:Y:S01]  /*e1b0*/  LOP3.LUT R148, R36, 0x1e, RZ, 0xc0, !PT ;  /* 0x0000001e24947812 */ /* 0x000fe200078ec0ff */
[----:B------:R-:W-:-:S03]  /*e1c0*/  HFMA2.MMA R150, R150, R113, -RZ ;  /* 0x0000007196967235 */ /* 0x000fc600001000ff */
[----:B------:R-:W-:Y:S02]  /*e1d0*/  SHF.L.U32 R148, R164, R148, RZ ;  /* 0x00000094a4947219 */ /* 0x000fe400000006ff */
[----:B0-----:R-:W-:-:S04]  /*e1e0*/  LOP3.LUT R147, R147, 0x1, RZ, 0xc0, !PT ;  /* 0x0000000193937812 */ /* 0x001fc800078ec0ff */
[----:B------:R-:W-:-:S04]  /*e1f0*/  ISETP.NE.U32.AND P0, PT, R147, 0x1, PT ;  /* 0x000000019300780c */ /* 0x000fc80003f05070 */
[----:B------:R-:W-:-:S04]  /*e200*/  SEL R36, R165, 0xa820a820, !P0 ;  /* 0xa820a820a5247807 */ /* 0x000fc80004000000 */
                                                                                                /* 0x4040002424937241 */
                                                                                                /* 0x000fe40000000023 */
                                                                                                /* 0x000000908f247241 */
                                                                                                /* 0x000fe400000003ff */
                                                                                                /* 0x000000908f237242 */
                                                                                                /* 0x000fe400000017ff */
[----:B------:R-:W0:Y:S01]  /*e240*/  POPC R151, R36 ;  /* 0x0000002400977309 */ /* 0x000e220000000000 */
[----:B------:R-:W-:Y:S02]  /*e250*/  LOP3.LUT R147, R147, R148, RZ, 0xfc, !PT ;  /* 0x0000009493937212 */ /* 0x000fe400078efcff */
                                                                                                /* 0x000000908f947241 */
                                                                                                /* 0x000fe20000001023 */
[----:B------:R-:W-:-:S04]  /*e270*/  IMAD.SHL.U32 R35, R35, 0x2, RZ ;  /* 0x0000000223237824 */ /* 0x000fc800078e00ff */
[----:B------:R-:W-:Y:S01]  /*e280*/  HMUL2 R148, R148, R113 ;  /* 0x0000007194947232 */ /* 0x000fe20000000000 */
[----:B------:R-:W-:Y:S02]  /*e290*/  LOP3.LUT R35, R35, 0x1e, RZ, 0xc0, !PT ;  /* 0x0000001e23237812 */ /* 0x000fe400078ec0ff */
[----:B0-----:R-:W-:-:S04]  /*e2a0*/  LOP3.LUT R151, R151, 0x1, RZ, 0xc0, !PT ;  /* 0x0000000197977812 */ /* 0x001fc800078ec0ff */
[----:B------:R-:W-:-:S04]  /*e2b0*/  ISETP.NE.U32.AND P0, PT, R151, 0x1, PT ;  /* 0x000000019700780c */ /* 0x000fc80003f05070 */
[----:B------:R-:W-:Y:S02]  /*e2c0*/  SEL R151, R165, 0xa820a820, !P0 ;  /* 0xa820a820a5977807 */ /* 0x000fe40004000000 */
[----:B------:R-:W-:Y:S02]  /*e2d0*/  PLOP3.LUT P0, PT, PT, PT, UP1, 0x40, 0x0 ;  /* 0x000000000000781c */ /* 0x000fe40003f0e818 */
                                                                                                /* 0x4040009797977241 */
                                                                                                /* 0x000fe40000000024 */
[----:B------:R-:W-:Y:S02]  /*e2f0*/  HMNMX2 R36, |R148|, 65504, 65504, PT ;  /* 0x7bff7bff94247840 */ /* 0x000fe40003800200 */
[----:B------:R-:W-:-:S03]  /*e300*/  SHF.L.U32 R148, R164, R35, RZ ;  /* 0x00000023a4947219 */ /* 0x000fc600000006ff */
[----:B------:R-:W-:Y:S02]  /*e310*/  LOP3.LUT R35, R36, 0x80008000, RZ, 0xfc, !PT ;  /* 0x8000800024237812 */ /* 0x000fe400078efcff */
[----:B------:R-:W-:-:S04]  /*e320*/  LOP3.LUT R148, R151, R148, RZ, 0xfc, !PT ;  /* 0x0000009497947212 */ /* 0x000fc800078efcff */
                                                                                                /* 0x0000002324977241 */
                                                                                                /* 0x000fca0000000094 */
[----:B------:R-:W-:Y:S01]  /*e340*/  HADD2 R143, R143, R151 ;  /* 0x000000978f8f7230 */ /* 0x000fe20000000000 */
                                                                                                /* 0x0000002324977241 */
                                                                                                /* 0x000fe40000008094 */
[----:B------:R-:W-:-:S03]  /*e360*/  HMNMX2 R35, |R150|, 65504, 65504, PT ;  /* 0x7bff7bff96237840 */ /* 0x000fc60003800200 */
[----:B------:R-:W-:Y:S02]  /*e370*/  HADD2 R151, R144.H0_H0, R151.H0_H0 ;  /* 0x2000009790977230 */ /* 0x000fe40000000800 */
[----:B------:R-:W-:-:S04]  /*e380*/  LOP3.LUT R144, R35, 0x80008000, RZ, 0xfc, !PT ;  /* 0x8000800023907812 */ /* 0x000fc800078efcff */
                                                                                                /* 0x0000009023967241 */
                                                                                                /* 0x000fe40000000093 */
                                                                                                /* 0x0000009023997241 */
                                                                                                /* 0x000fe40000008093 */
        /* <DEDUP_REMOVED lines=11> */
[----:B------:R-:W-:Y:S05]  /*e460*/  @P0 BRA `(.L_x_77) ;  /* 0x0000002c00fc0947 */ /* 0x000fea0003800000 */
[----:B0-----:R-:W0:Y:S01]  /*e470*/  LDC R143, c[0x0][0x6a0] ;  /* 0x0001a800ff8f7b82 */ /* 0x001e220000000800 */
[----:B------:R-:W-:Y:S01]  /*e480*/  SHF.R.U32.HI R83, RZ, 0x10, R128 ;  /* 0x00000010ff537819 */ /* 0x000fe20000011680 */
[----:B------:R-:W-:Y:S01]  /*e490*/  UISETP.NE.AND UP1, UPT, UR6, 0x22, UPT ;  /* 0x000000220600788c */ /* 0x000fe2000bf25270 */
[----:B------:R-:W-:-:S04]  /*e4a0*/  LOP3.LUT R144, R101, 0x80008000, RZ, 0xfc, !PT ;  /* 0x8000800065907812 */ /* 0x000fc800078efcff */
                                                                                                /* 0x0000009065527241 */
                                                                                                /* 0x000fe20000000053 */
[----:B------:R-:W1:Y:S01]  /*e4c0*/  LDC R146, c[0x0][0x6a4] ;  /* 0x0001a900ff927b82 */ /* 0x000e620000000800 */
                                                                                                /* 0x0000009065657241 */
                                                                                                /* 0x000fe40000008053 */
        /* <DEDUP_REMOVED lines=9> */
                                                                                                /* 0x0000005364807241 */
                                                                                                /* 0x000fe40000000090 */
                                                                                                /* 0x0000005364907241 */
                                                                                                /* 0x000fe40000008090 */
        /* <DEDUP_REMOVED lines=18> */
                                                                                                /* 0x0000009080657241 */
                                                                                                /* 0x000fe400000003ff */
                                                                                                /* 0x0000009080537242 */
                                                                                                /* 0x000fe400000017ff */
[----:B------:R-:W0:Y:S02]  /*e6d0*/  POPC R145, R101 ;  /* 0x0000006500917309 */ /* 0x000e240000000000 */
                                                                                                /* 0x0000009080967241 */
                                                                                                /* 0x000fe20000001053 */
[----:B------:R-:W-:-:S05]  /*e6f0*/  IMAD.SHL.U32 R83, R83, 0x2, RZ ;  /* 0x0000000253537824 */ /* 0x000fca00078e00ff */
[----:B------:R-:W-:Y:S01]  /*e700*/  HFMA2.MMA R150, R150, R113, -RZ ;  /* 0x0000007196967235 */ /* 0x000fe200001000ff */
[----:B0-----:R-:W-:-:S04]  /*e710*/  LOP3.LUT R145, R145, 0x1, RZ, 0xc0, !PT ;  /* 0x0000000191917812 */ /* 0x001fc800078ec0ff */
[----:B------:R-:W-:Y:S02]  /*e720*/  ISETP.NE.U32.AND P0, PT, R145, 0x1, PT ;  /* 0x000000019100780c */ /* 0x000fe40003f05070 */
[----:B------:R-:W-:Y:S02]  /*e730*/  LOP3.LUT R145, R83, 0x1e, RZ, 0xc0, !PT ;  /* 0x0000001e53917812 */ /* 0x000fe400078ec0ff */
[----:B------:R-:W-:-:S04]  /*e740*/  SEL R148, R165, 0xa820a820, !P0 ;  /* 0xa820a820a5947807 */ /* 0x000fc80004000000 */
                                                                                                /* 0x4040009494537241 */
                                                                                                /* 0x000fe40000000065 */
[----:B------:R-:W-:Y:S02]  /*e760*/  SHF.L.U32 R148, R164, R145, RZ ;  /* 0x00000091a4947219 */ /* 0x000fe400000006ff */
                                                                                                /* 0x0000009264657241 */
                                                                                                /* 0x000fe400000003ff */
[----:B------:R-:W-:Y:S02]  /*e780*/  LOP3.LUT R83, R83, R148, RZ, 0xfc, !PT ;  /* 0x0000009453537212 */ /* 0x000fe400078efcff */
[----:B------:R-:W0:Y:S01]  /*e790*/  POPC R148, R101 ;  /* 0x0000006500947309 */ /* 0x000e220000000000 */
                                                                                                /* 0x0000009264917242 */
                                                                                                /* 0x000fc800000017ff */
                                                                                                /* 0x0000009264937241 */
                                                                                                /* 0x000fe20000001091 */
        /* <DEDUP_REMOVED lines=8> */
                                                                                                /* 0x4040009494947241 */
                                                                                                /* 0x000fe40000000065 */
[----:B------:R-:W-:Y:S02]  /*e850*/  HMNMX2 R101, |R147|, 65504, 65504, PT ;  /* 0x7bff7bff93657840 */ /* 0x000fe40003800200 */
[----:B------:R-:W-:-:S03]  /*e860*/  LOP3.LUT R145, R148, R145, RZ, 0xfc, !PT ;  /* 0x0000009194917212 */ /* 0x000fc600078efcff */
[----:B------:R-:W-:-:S04]  /*e870*/  LOP3.LUT R148, R101, 0x80008000, RZ, 0xfc, !PT ;  /* 0x8000800065947812 */ /* 0x000fc800078efcff */
                                                                                                /* 0x0000009465937241 */
                                                                                                /* 0x000fe40000000091 */
                                                                                                /* 0x0000009465947241 */
                                                                                                /* 0x000fc60000008091 */
[----:B------:R-:W-:Y:S01]  /*e8a0*/  HADD2 R147, R100, R147 ;  /* 0x0000009364937230 */ /* 0x000fe20000000000 */
[----:B------:R-:W-:Y:S01]  /*e8b0*/  HMNMX2 R100, |R150|, 65504, 65504, PT ;  /* 0x7bff7bff96647840 */ /* 0x000fe20003800200 */
[----:B------:R-:W-:-:S04]  /*e8c0*/  HADD2 R148, R146.H0_H0, R148.H0_H0 ;  /* 0x2000009492947230 */ /* 0x000fc80000000800 */
[----:B------:R-:W-:-:S04]  /*e8d0*/  LOP3.LUT R146, R100, 0x80008000, RZ, 0xfc, !PT ;  /* 0x8000800064927812 */ /* 0x000fc800078efcff */
                                                                                                /* 0x0000009264967241 */
                                                                                                /* 0x000fe40000000053 */
                                                                                                /* 0x0000009264977241 */
                                                                                                /* 0x000fc80000008053 */
        /* <DEDUP_REMOVED lines=27> */
                                                                                                /* 0x00000091268f7241 */
                                                                                                /* 0x000fe40000000090 */
                                                                                                /* 0x0000009126267241 */
                                                                                                /* 0x000fe40000008090 */
[----:B------:R-:W-:-:S04]  /*ead0*/  LOP3.LUT R144, R37, 0x80008000, RZ, 0xfc, !PT ;  /* 0x8000800025907812 */ /* 0x000fc800078efcff */
                                                                                                /* 0x0000009025917241 */
                                                                                                /* 0x000fe40000000092 */
                                                                                                /* 0x0000009025907241 */
                                                                                                /* 0x000fe40000008092 */
[----:B------:R-:W0:Y:S02]  /*eb00*/  LDC R37, c[0x0][0x6b8] ;  /* 0x0001ae00ff257b82 */ /* 0x000e240000000800 */
[----:B------:R-:W-:Y:S02]  /*eb10*/  PRMT R146, R144, 0x5410, RZ ;  /* 0x0000541090927816 */ /* 0x000fe400000000ff */
[----:B------:R-:W-:-:S04]  /*eb20*/  PRMT R144, R83, 0x7632, R142 ;  /* 0x0000763253907816 */ /* 0x000fc8000000008e */
[----:B------:R-:W-:Y:S01]  /*eb30*/  HFMA2.MMA R146, R147, 1, 1, -R146 ;  /* 0x3c003c0093927835 */ /* 0x000fe20000100092 */
[----:B------:R-:W1:Y:S08]  /*eb40*/  LDC R83, c[0x0][0x6c0] ;  /* 0x0001b000ff537b82 */ /* 0x000e700000000800 */
[----:B------:R-:W2:Y:S01]  /*eb50*/  LDC R147, c[0x0][0x6bc] ;  /* 0x0001af00ff937b82 */ /* 0x000ea20000000800 */
[----:B0-----:R-:W-:-:S05]  /*eb60*/  HSET2.BF.GE.AND R37, R47.H0_H0, R37, PT ;  /* 0x000000252f257233 */ /* 0x001fca0003806880 */
[----:B------:R-:W-:Y:S01]  /*eb70*/  HFMA2 R148, -R37, UR7.H0_H0, R50.H0_H0 ;  /* 0x2000000725947c31 */ /* 0x000fe20008040132 */
[----:B------:R-:W-:-:S04]  /*eb80*/  PRMT R37, R38, 0x5410, RZ ;  /* 0x0000541026257816 */ /* 0x000fc800000000ff */
[----:B-1----:R-:W-:Y:S02]  /*eb90*/  IDP.2A.HI.S16.S8 R83, R148, UR9, R83 ;  /* 0x0000000994537c26 */ /* 0x002fe40008003653 */
[----:B------:R-:W-:-:S03]  /*eba0*/  HADD2 R144, R144, -R37 ;  /* 0x8000002590907230 */ /* 0x000fc60000000000 */
[----:B------:R-:W-:Y:S01]  /*ebb0*/  LDS R38, [R83+UR5] ;  /* 0x0000000553267984 */ /* 0x000fe20008000800 */
[----:B--2---:R-:W-:-:S05]  /*ebc0*/  IDP.2A.LO.S16.S8 R142, R148, UR8, R147 ;  /* 0x00000008948e7c26 */ /* 0x004fca0008001693 */
[----:B------:R-:W0:Y:S02]  /*ebd0*/  LDS R37, [R142+UR5] ;  /* 0x000000058e257984 */ /* 0x000e240008000800 */
[C-C-:B0-----:R-:W-:Y:S02]  /*ebe0*/  PRMT R148, R37.reuse, 0x5410, R38.reuse ;  /* 0x0000541025947816 */ /* 0x141fe40000000026 */
[----:B------:R-:W-:-:S04]  /*ebf0*/  PRMT R38, R37, 0x7632, R38 ;  /* 0x0000763225267816 */ /* 0x000fc80000000026 */
[----:B------:R-:W-:Y:S01]  /*ec00*/  HFMA2.MMA R145, R148, 1, 1, -R145 ;  /* 0x3c003c0094917835 */ /* 0x000fe20000100091 */
[----:B------:R-:W-:-:S09]  /*ec10*/  HADD2 R143, R38, -R143 ;  /* 0x8000008f268f7230 */ /* 0x000fd20000000000 */
                                                                                                /* 0x0000009291257241 */
                                                                                                /* 0x000fe400000003ff */
                                                                                                /* 0x0000009291267242 */
                                                                                                /* 0x000fe400000017ff */
[----:B------:R-:W0:Y:S02]  /*ec40*/  POPC R147, R37 ;  /* 0x0000002500937309 */ /* 0x000e240000000000 */
                                                                                                /* 0x0000009291967241 */
                                                                                                /* 0x000fe20000001026 */
[----:B------:R-:W-:-:S05]  /*ec60*/  IMAD.SHL.U32 R38, R38, 0x2, RZ ;  /* 0x0000000226267824 */ /* 0x000fca00078e00ff */
[----:B------:R-:W-:Y:S01]  /*ec70*/  LOP3.LUT R148, R38, 0x1e, RZ, 0xc0, !PT ;  /* 0x0000001e26947812 */ /* 0x000fe200078ec0ff */
[----:B------:R-:W-:-:S03]  /*ec80*/  HFMA2.MMA R150, R150, R113, -RZ ;  /* 0x0000007196967235 */ /* 0x000fc600001000ff */
[----:B------:R-:W-:Y:S02]  /*ec90*/  SHF.L.U32 R148, R164, R148, RZ ;  /* 0x00000094a4947219 */ /* 0x000fe400000006ff */
[----:B0-----:R-:W-:-:S04]  /*eca0*/  LOP3.LUT R147, R147, 0x1, RZ, 0xc0, !PT ;  /* 0x0000000193937812 */ /* 0x001fc800078ec0ff */
[----:B------:R-:W-:-:S04]  /*ecb0*/  ISETP.NE.U32.AND P0, PT, R147, 0x1, PT ;  /* 0x000000019300780c */ /* 0x000fc80003f05070 */
[----:B------:R-:W-:-:S04]  /*ecc0*/  SEL R38, R165, 0xa820a820, !P0 ;  /* 0xa820a820a5267807 */ /* 0x000fc80004000000 */
                                                                                                /* 0x4040002626937241 */
                                                                                                /* 0x000fe40000000025 */
                                                                                                /* 0x000000908f267241 */
                                                                                                /* 0x000fe400000003ff */
                                                                                                /* 0x000000908f257242 */
                                                                                                /* 0x000fe400000017ff */
[----:B------:R-:W0:Y:S01]  /*ed00*/  POPC R151, R38 ;  /* 0x0000002600977309 */ /* 0x000e220000000000 */
[----:B------:R-:W-:Y:S02]  /*ed10*/  LOP3.LUT R147, R147, R148, RZ, 0xfc, !PT ;  /* 0x0000009493937212 */ /* 0x000fe400078efcff */
                                                                                                /* 0x000000908f947241 */
                                                                                                /* 0x000fe20000001025 */
[----:B------:R-:W-:-:S04]  /*ed30*/  IMAD.SHL.U32 R37, R37, 0x2, RZ ;  /* 0x0000000225257824 */ /* 0x000fc800078e00ff */
[----:B------:R-:W-:Y:S01]  /*ed40*/  HMUL2 R148, R148, R113 ;  /* 0x0000007194947232 */ /* 0x000fe20000000000 */
[----:B------:R-:W-:Y:S02]  /*ed50*/  LOP3.LUT R37, R37, 0x1e, RZ, 0xc0, !PT ;  /* 0x0000001e25257812 */ /* 0x000fe400078ec0ff */
[----:B0-----:R-:W-:-:S04]  /*ed60*/  LOP3.LUT R151, R151, 0x1, RZ, 0xc0, !PT ;  /* 0x0000000197977812 */ /* 0x001fc800078ec0ff */
[----:B------:R-:W-:-:S04]  /*ed70*/  ISETP.NE.U32.AND P0, PT, R151, 0x1, PT ;  /* 0x000000019700780c */ /* 0x000fc80003f05070 */
[----:B------:R-:W-:Y:S02]  /*ed80*/  SEL R151, R165, 0xa820a820, !P0 ;  /* 0xa820a820a5977807 */ /* 0x000fe40004000000 */
[----:B------:R-:W-:Y:S02]  /*ed90*/  PLOP3.LUT P0, PT, PT, PT, UP1, 0x40, 0x0 ;  /* 0x000000000000781c */ /* 0x000fe40003f0e818 */
                                                                                                /* 0x4040009797977241 */
                                                                                                /* 0x000fe40000000026 */
[----:B------:R-:W-:Y:S02]  /*edb0*/  HMNMX2 R38, |R148|, 65504, 65504, PT ;  /* 0x7bff7bff94267840 */ /* 0x000fe40003800200 */
[----:B------:R-:W-:-:S03]  /*edc0*/  SHF.L.U32 R148, R164, R37, RZ ;  /* 0x00000025a4947219 */ /* 0x000fc600000006ff */
[----:B------:R-:W-:Y:S02]  /*edd0*/  LOP3.LUT R37, R38, 0x80008000, RZ, 0xfc, !PT ;  /* 0x8000800026257812 */ /* 0x000fe400078efcff */
[----:B------:R-:W-:-:S04]  /*ede0*/  LOP3.LUT R148, R151, R148, RZ, 0xfc, !PT ;  /* 0x0000009497947212 */ /* 0x000fc800078efcff */
                                                                                                /* 0x0000002526977241 */
                                                                                                /* 0x000fca0000000094 */
[----:B------:R-:W-:Y:S01]  /*ee00*/  HADD2 R143, R143, R151 ;  /* 0x000000978f8f7230 */ /* 0x000fe20000000000 */
                                                                                                /* 0x0000002526977241 */
                                                                                                /* 0x000fe40000008094 */
[----:B------:R-:W-:-:S03]  /*ee20*/  HMNMX2 R37, |R150|, 65504, 65504, PT ;  /* 0x7bff7bff96257840 */ /* 0x000fc60003800200 */
[----:B------:R-:W-:Y:S02]  /*ee30*/  HADD2 R151, R144.H0_H0, R151.H0_H0 ;  /* 0x2000009790977230 */ /* 0x000fe40000000800 */
[----:B------:R-:W-:-:S04]  /*ee40*/  LOP3.LUT R144, R37, 0x80008000, RZ, 0xfc, !PT ;  /* 0x8000800025907812 */ /* 0x000fc800078efcff */
                                                                                                /* 0x0000009025967241 */
                                                                                                /* 0x000fe40000000093 */
                                                                                                /* 0x0000009025997241 */
                                                                                                /* 0x000fe40000008093 */
        /* <DEDUP_REMOVED lines=16> */
                                                                                                /* 0x0000009067527241 */
                                                                                                /* 0x000fe20000000053 */
[----:B------:R-:W1:Y:S01]  /*ef80*/  LDC R146, c[0x0][0x6d4] ;  /* 0x0001b500ff927b82 */ /* 0x000e620000000800 */
                                                                                                /* 0x0000009067677241 */
                                                                                                /* 0x000fe40000008053 */
        /* <DEDUP_REMOVED lines=9> */
                                                                                                /* 0x0000005366817241 */
                                                                                                /* 0x000fe40000000090 */
                                                                                                /* 0x0000005366907241 */
                                                                                                /* 0x000fe40000008090 */
        /* <DEDUP_REMOVED lines=18> */
                                                                                                /* 0x0000009081677241 */
                                                                                                /* 0x000fe400000003ff */
                                                                                                /* 0x0000009081537242 */
                                                                                                /* 0x000fe400000017ff */
[----:B------:R-:W0:Y:S02]  /*f190*/  POPC R145, R103 ;  /* 0x0000006700917309 */ /* 0x000e240000000000 */
                                                                                                /* 0x0000009081967241 */
                                                                                                /* 0x000fe20000001053 */
[----:B------:R-:W-:-:S05]  /*f1b0*/  IMAD.SHL.U32 R83, R83, 0x2, RZ ;  /* 0x0000000253537824 */ /* 0x000fca00078e00ff */
[----:B------:R-:W-:Y:S01]  /*f1c0*/  HFMA2.MMA R150, R150, R113, -RZ ;  /* 0x0000007196967235 */ /* 0x000fe200001000ff */
[----:B0-----:R-:W-:-:S04]  /*f1d0*/  LOP3.LUT R145, R145, 0x1, RZ, 0xc0, !PT ;  /* 0x0000000191917812 */ /* 0x001fc800078ec0ff */
[----:B------:R-:W-:Y:S02]  /*f1e0*/  ISETP.NE.U32.AND P0, PT, R145, 0x1, PT ;  /* 0x000000019100780c */ /* 0x000fe40003f05070 */
[----:B------:R-:W-:Y:S02]  /*f1f0*/  LOP3.LUT R145, R83, 0x1e, RZ, 0xc0, !PT ;  /* 0x0000001e53917812 */ /* 0x000fe400078ec0ff */
[----:B------:R-:W-:-:S04]  /*f200*/  SEL R148, R165, 0xa820a820, !P0 ;  /* 0xa820a820a5947807 */ /* 0x000fc80004000000 */
                                                                                                /* 0x4040009494537241 */
                                                                                                /* 0x000fe40000000067 */
[----:B------:R-:W-:Y:S02]  /*f220*/  SHF.L.U32 R148, R164, R145, RZ ;  /* 0x00000091a4947219 */ /* 0x000fe400000006ff */
                                                                                                /* 0x0000009266677241 */
                                                                                                /* 0x000fe400000003ff */
[----:B------:R-:W-:Y:S02]  /*f240*/  LOP3.LUT R83, R83, R148, RZ, 0xfc, !PT ;  /* 0x0000009453537212 */ /* 0x000fe400078efcff */
[----:B------:R-:W0:Y:S01]  /*f250*/  POPC R148, R103 ;  /* 0x0000006700947309 */ /* 0x000e220000000000 */
                                                                                                /* 0x0000009266917242 */
                                                                                                /* 0x000fc800000017ff */
                                                                                                /* 0x0000009266937241 */
                                                                                                /* 0x000fe20000001091 */
        /* <DEDUP_REMOVED lines=8> */
                                                                                                /* 0x4040009494947241 */
                                                                                                /* 0x000fe40000000067 */
[----:B------:R-:W-:Y:S02]  /*f310*/  HMNMX2 R103, |R147|, 65504, 65504, PT ;  /* 0x7bff7bff93677840 */ /* 0x000fe40003800200 */
[----:B------:R-:W-:-:S03]  /*f320*/  LOP3.LUT R145, R148, R145, RZ, 0xfc, !PT ;  /* 0x0000009194917212 */ /* 0x000fc600078efcff */
[----:B------:R-:W-:-:S04]  /*f330*/  LOP3.LUT R148, R103, 0x80008000, RZ, 0xfc, !PT ;  /* 0x8000800067947812 */ /* 0x000fc800078efcff */
                                                                                                /* 0x0000009467937241 */
                                                                                                /* 0x000fe40000000091 */
                                                                                                /* 0x0000009467947241 */
                                                                                                /* 0x000fc60000008091 */
[----:B------:R-:W-:Y:S01]  /*f360*/  HADD2 R147, R102, R147 ;  /* 0x0000009366937230 */ /* 0x000fe20000000000 */
[----:B------:R-:W-:Y:S01]  /*f370*/  HMNMX2 R102, |R150|, 65504, 65504, PT ;  /* 0x7bff7bff96667840 */ /* 0x000fe20003800200 */
[----:B------:R-:W-:-:S04]  /*f380*/  HADD2 R148, R146.H0_H0, R148.H0_H0 ;  /* 0x2000009492947230 */ /* 0x000fc80000000800 */
[----:B------:R-:W-:-:S04]  /*f390*/  LOP3.LUT R146, R102, 0x80008000, RZ, 0xfc, !PT ;  /* 0x8000800066927812 */ /* 0x000fc800078efcff */
                                                                                                /* 0x0000009266967241 */
                                                                                                /* 0x000fcc0000000053 */
[----:B------:R-:W-:Y:S01]  /*f3b0*/  HFMA2.MMA R150, R129, 1, 1, R150 ;  /* 0x3c003c0081967835 */ /* 0x000fe20000000096 */
                                                                                                /* 0x0000009266817241 */
                                                                                                /* 0x000fe40000008053 */
        /* <DEDUP_REMOVED lines=26> */
                                                                                                /* 0x00000091288f7241 */
                                                                                                /* 0x000fe40000000090 */
                                                                                                /* 0x0000009128287241 */
                                                                                                /* 0x000fe40000008090 */
[----:B------:R-:W-:-:S04]  /*f590*/  LOP3.LUT R144, R39, 0x80008000, RZ, 0xfc, !PT ;  /* 0x8000800027907812 */ /* 0x000fc800078efcff */
                                                                                                /* 0x0000009027917241 */
                                                                                                /* 0x000fe40000000092 */
                                                                                                /* 0x0000009027907241 */
                                                                                                /* 0x000fe40000008092 */
        /* <DEDUP_REMOVED lines=18> */
                                                                                                /* 0x0000009291277241 */
                                                                                                /* 0x000fe400000003ff */
                                                                                                /* 0x0000009291287242 */
                                                                                                /* 0x000fe400000017ff */
[----:B------:R-:W0:Y:S02]  /*f700*/  POPC R147, R39 ;  /* 0x0000002700937309 */ /* 0x000e240000000000 */
                                                                                                /* 0x0000009291967241 */
                                                                                                /* 0x000fe20000001028 */
[----:B------:R-:W-:-:S05]  /*f720*/  IMAD.SHL.U32 R40, R40, 0x2, RZ ;  /* 0x0000000228287824 */ /* 0x000fca00078e00ff */
[----:B------:R-:W-:Y:S01]  /*f730*/  LOP3.LUT R148, R40, 0x1e, RZ, 0xc0, !PT ;  /* 0x0000001e28947812 */ /* 0x000fe200078ec0ff */
[----:B------:R-:W-:-:S03]  /*f740*/  HFMA2.MMA R150, R150, R113, -RZ ;  /* 0x0000007196967235 */ /* 0x000fc600001000ff */
[----:B------:R-:W-:Y:S02]  /*f750*/  SHF.L.U32 R148, R164, R148, RZ ;  /* 0x00000094a4947219 */ /* 0x000fe400000006ff */
[----:B0-----:R-:W-:-:S04]  /*f760*/  LOP3.LUT R147, R147, 0x1, RZ, 0xc0, !PT ;  /* 0x0000000193937812 */ /* 0x001fc800078ec0ff */
[----:B------:R-:W-:-:S04]  /*f770*/  ISETP.NE.U32.AND P0, PT, R147, 0x1, PT ;  /* 0x000000019300780c */ /* 0x000fc80003f05070 */
[----:B------:R-:W-:-:S04]  /*f780*/  SEL R40, R165, 0xa820a820, !P0 ;  /* 0xa820a820a5287807 */ /* 0x000fc80004000000 */
                                                                                                /* 0x4040002828937241 */
                                                                                                /* 0x000fe40000000027 */
                                                                                                /* 0x000000908f287241 */
                                                                                                /* 0x000fe400000003ff */
                                                                                                /* 0x000000908f277242 */
                                                                                                /* 0x000fe400000017ff */
[----:B------:R-:W0:Y:S01]  /*f7c0*/  POPC R151, R40 ;  /* 0x0000002800977309 */ /* 0x000e220000000000 */
[----:B------:R-:W-:Y:S02]  /*f7d0*/  LOP3.LUT R147, R147, R148, RZ, 0xfc, !PT ;  /* 0x0000009493937212 */ /* 0x000fe400078efcff */
                                                                                                /* 0x000000908f947241 */
                                                                                                /* 0x000fe20000001027 */
[----:B------:R-:W-:-:S04]  /*f7f0*/  IMAD.SHL.U32 R39, R39, 0x2, RZ ;  /* 0x0000000227277824 */ /* 0x000fc800078e00ff */
[----:B------:R-:W-:Y:S01]  /*f800*/  HMUL2 R148, R148, R113 ;  /* 0x0000007194947232 */ /* 0x000fe20000000000 */
[----:B------:R-:W-:Y:S02]  /*f810*/  LOP3.LUT R39, R39, 0x1e, RZ, 0xc0, !PT ;  /* 0x0000001e27277812 */ /* 0x000fe400078ec0ff */
[----:B0-----:R-:W-:-:S04]  /*f820*/  LOP3.LUT R151, R151, 0x1, RZ, 0xc0, !PT ;  /* 0x0000000197977812 */ /* 0x001fc800078ec0ff */
[----:B------:R-:W-:-:S04]  /*f830*/  ISETP.NE.U32.AND P0, PT, R151, 0x1, PT ;  /* 0x000000019700780c */ /* 0x000fc80003f05070 */
[----:B------:R-:W-:Y:S02]  /*f840*/  SEL R151, R165, 0xa820a820, !P0 ;  /* 0xa820a820a5977807 */ /* 0x000fe40004000000 */
[----:B------:R-:W-:Y:S02]  /*f850*/  PLOP3.LUT P0, PT, PT, PT, UP1, 0x40, 0x0 ;  /* 0x000000000000781c */ /* 0x000fe40003f0e818 */
                                                                                                /* 0x4040009797977241 */
                                                                                                /* 0x000fe40000000028 */
[----:B------:R-:W-:Y:S02]  /*f870*/  HMNMX2 R40, |R148|, 65504, 65504, PT ;  /* 0x7bff7bff94287840 */ /* 0x000fe40003800200 */
[----:B------:R-:W-:-:S03]  /*f880*/  SHF.L.U32 R148, R164, R39, RZ ;  /* 0x00000027a4947219 */ /* 0x000fc600000006ff */
[----:B------:R-:W-:Y:S02]  /*f890*/  LOP3.LUT R39, R40, 0x80008000, RZ, 0xfc, !PT ;  /* 0x8000800028277812 */ /* 0x000fe400078efcff */
[----:B------:R-:W-:-:S04]  /*f8a0*/  LOP3.LUT R148, R151, R148, RZ, 0xfc, !PT ;  /* 0x0000009497947212 */ /* 0x000fc800078efcff */
                                                                                                /* 0x0000002728977241 */
                                                                                                /* 0x000fca0000000094 */
[----:B------:R-:W-:Y:S01]  /*f8c0*/  HADD2 R143, R143, R151 ;  /* 0x000000978f8f7230 */ /* 0x000fe20000000000 */
                                                                                                /* 0x0000002728977241 */
                                                                                                /* 0x000fe40000008094 */
[----:B------:R-:W-:-:S03]  /*f8e0*/  HMNMX2 R39, |R150|, 65504, 65504, PT ;  /* 0x7bff7bff96277840 */ /* 0x000fc60003800200 */
[----:B------:R-:W-:Y:S02]  /*f8f0*/  HADD2 R151, R144.H0_H0, R151.H0_H0 ;  /* 0x2000009790977230 */ /* 0x000fe40000000800 */
[----:B------:R-:W-:-:S04]  /*f900*/  LOP3.LUT R144, R39, 0x80008000, RZ, 0xfc, !PT ;  /* 0x8000800027907812 */ /* 0x000fc800078efcff */
                                                                                                /* 0x0000009027967241 */
                                                                                                /* 0x000fe40000000093 */
                                                                                                /* 0x0000009027997241 */
                                                                                                /* 0x000fe40000008093 */
        /* <DEDUP_REMOVED lines=21> */
                                                                                                /* 0x0000008e298e7241 */
                                                                                                /* 0x000fc60000000052 */
[----:B------:R-:W2:Y:S01]  /*fa90*/  LDC R82, c[0x0][0x708] ;  /* 0x0001c200ff527b82 */ /* 0x000ea20000000800 */
                                                                                                /* 0x0000008f2a8f7241 */
                                                                                                /* 0x000fe40000000090 */
[C---:B-1----:R-:W-:Y:S02]  /*fab0*/  HSET2.BF.GE.AND R42, R47.reuse.H0_H0, R145, PT ;  /* 0x000000912f2a7233 */ /* 0x042fe40003806880 */
[----:B---3--:R-:W-:-:S03]  /*fac0*/  HSET2.BF.GE.AND R144, R47.H0_H0, R146, PT ;  /* 0x000000922f907233 */ /* 0x008fc60003806880 */
[----:B------:R-:W1:Y:S01]  /*fad0*/  LDC R41, c[0x0][0x710] ;  /* 0x0001c400ff297b82 */ /* 0x000e620000000800 */
[--C-:B------:R-:W-:Y:S02]  /*fae0*/  HFMA2 R42, -R42, UR7.H0_H0, R50.reuse.H0_H0 ;  /* 0x200000072a2a7c31 */ /* 0x100fe40008040132 */
[----:B------:R-:W-:-:S03]  /*faf0*/  HFMA2 R144, -R144, UR7.H0_H0, R50.H0_H0 ;  /* 0x2000000790907c31 */ /* 0x000fc60008040132 */
[C---:B0-----:R-:W-:Y:S02]  /*fb00*/  IDP.2A.LO.S16.S8 R83, R42.reuse, UR8, R83 ;  /* 0x000000082a537c26 */ /* 0x041fe40008001653 */
[----:B--2---:R-:W-:-:S03]  /*fb10*/  IDP.2A.HI.S16.S8 R82, R42, UR9, R82 ;  /* 0x000000092a527c26 */ /* 0x004fc60008003652 */
[----:B------:R-:W-:Y:S04]  /*fb20*/  LDS R42, [R83+UR5] ;  /* 0x00000005532a7984 */ /* 0x000fe80008000800 */
[----:B------:R-:W0:Y:S01]  /*fb30*/  LDS R145, [R82+UR5] ;  /* 0x0000000552917984 */ /* 0x000e220008000800 */
[----:B-1----:R-:W-:-:S05]  /*fb40*/  IDP.2A.LO.S16.S8 R41, R144, UR8, R41 ;  /* 0x0000000890297c26 */ /* 0x002fca0008001629 */
[----:B------:R0:W1:Y:S02]  /*fb50*/  LDS R144, [R41+UR5] ;  /* 0x0000000529907984 */ /* 0x0000640008000800 */
[C-C-:B0-----:R-:W-:Y:S02]  /*fb60*/  PRMT R41, R42.reuse, 0x5410, R145.reuse ;  /* 0x000054102a297816 */ /* 0x141fe40000000091 */
[----:B------:R-:W-:-:S04]  /*fb70*/  PRMT R146, R42, 0x7632, R145 ;  /* 0x000076322a927816 */ /* 0x000fc80000000091 */
[----:B------:R-:W-:Y:S01]  /*fb80*/  HFMA2.MMA R142, R41, 1, 1, -R142 ;  /* 0x3c003c00298e7835 */ /* 0x000fe2000010008e */
[C-C-:B-1----:R-:W-:Y:S01]  /*fb90*/  PRMT R42, R144.reuse, 0x7610, R149.reuse ;  /* 0x00007610902a7816 */ /* 0x142fe20000000095 */
[----:B------:R-:W-:Y:S01]  /*fba0*/  HADD2 R143, R146, -R143 ;  /* 0x8000008f928f7230 */ /* 0x000fe20000000000 */
[----:B------:R-:W-:-:S04]  /*fbb0*/  PRMT R149, R144, 0x7632, R149 ;  /* 0x0000763290957816 */ /* 0x000fc80000000095 */
                                                                                                /* 0x000000958f947242 */
                                                                                                /* 0x000fc600000017ff */
                                                                                                /* 0x0000002a8e917241 */
                                                                                                /* 0x000fe400000003ff */
                                                                                                /* 0x0000002a8e297242 */
                                                                                                /* 0x000fe400000017ff */
[----:B------:R-:W0:Y:S01]  /*fbf0*/  POPC R144, R145 ;  /* 0x0000009100907309 */ /* 0x000e220000000000 */
                                                                                                /* 0x000000958f927241 */
                                                                                                /* 0x000fe40000001094 */
                                                                                                /* 0x0000002a8e2a7241 */
                                                                                                /* 0x000fe20000001029 */
[----:B------:R-:W-:Y:S02]  /*fc20*/  IMAD.SHL.U32 R41, R41, 0x2, RZ ;  /* 0x0000000229297824 */ /* 0x000fe400078e00ff */
[----:B------:R-:W-:-:S03]  /*fc30*/  HMUL2 R146, R146, R113 ;  /* 0x0000007192927232 */ /* 0x000fc60000000000 */
[----:B------:R-:W-:-:S04]  /*fc40*/  LOP3.LUT R41, R41, 0x1e, RZ, 0xc0, !PT ;  /* 0x0000001e29297812 */ /* 0x000fc800078ec0ff */
[----:B------:R-:W-:Y:S01]  /*fc50*/  SHF.L.U32 R150, R164, R41, RZ ;  /* 0x00000029a4967219 */ /* 0x000fe200000006ff */
[----:B------:R-:W-:Y:S01]  /*fc60*/  IMAD.SHL.U32 R41, R148, 0x2, RZ ;  /* 0x0000000294297824 */ /* 0x000fe200078e00ff */
[----:B0-----:R-:W-:-:S04]  /*fc70*/  LOP3.LUT R144, R144, 0x1, RZ, 0xc0, !PT ;  /* 0x0000000190907812 */ /* 0x001fc800078ec0ff */
[----:B------:R-:W-:Y:S02]  /*fc80*/  LOP3.LUT R41, R41, 0x1e, RZ, 0xc0, !PT ;  /* 0x0000001e29297812 */ /* 0x000fe400078ec0ff */
[----:B------:R-:W-:-:S04]  /*fc90*/  ISETP.NE.U32.AND P0, PT, R144, 0x1, PT ;  /* 0x000000019000780c */ /* 0x000fc80003f05070 */
[----:B------:R-:W-:-:S04]  /*fca0*/  SEL R144, R165, 0xa820a820, !P0 ;  /* 0xa820a820a5907807 */ /* 0x000fc80004000000 */
                                                                                                /* 0x4040009090937241 */
                                                                                                /* 0x000fe40000000091 */
                                                                                                /* 0x000000958f907241 */
                                                                                                /* 0x000fe400000003ff */
[----:B------:R-:W-:Y:S02]  /*fcd0*/  LOP3.LUT R148, R147, R150, RZ, 0xfc, !PT ;  /* 0x0000009693947212 */ /* 0x000fe400078efcff */
[----:B------:R-:W0:Y:S02]  /*fce0*/  POPC R145, R144 ;  /* 0x0000009000917309 */ /* 0x000e240000000000 */
[----:B0-----:R-:W-:-:S04]  /*fcf0*/  LOP3.LUT R145, R145, 0x1, RZ, 0xc0, !PT ;  /* 0x0000000191917812 */ /* 0x001fc800078ec0ff */
[----:B------:R-:W-:Y:S01]  /*fd00*/  ISETP.NE.U32.AND P0, PT, R145, 0x1, PT ;  /* 0x000000019100780c */ /* 0x000fe20003f05070 */
[----:B------:R-:W-:Y:S01]  /*fd10*/  HFMA2.MMA R145, R42, R113, -RZ ;  /* 0x000000712a917235 */ /* 0x000fe200001000ff */
[----:B------:R-:W-:Y:S02]  /*fd20*/  HMNMX2 R42, |R146|, 65504, 65504, PT ;  /* 0x7bff7bff922a7840 */ /* 0x000fe40003800200 */
[----:B------:R-:W-:Y:S02]  /*fd30*/  SEL R147, R165, 0xa820a820, !P0 ;  /* 0xa820a820a5937807 */ /* 0x000fe40004000000 */
[----:B------:R-:W-:Y:S02]  /*fd40*/  PLOP3.LUT P0, PT, PT, PT, UP1, 0x40, 0x0 ;  /* 0x000000000000781c */ /* 0x000fe40003f0e818 */
                                                                                                /* 0x4040009393907241 */
                                                                                                /* 0x000fe40000000090 */
[----:B------:R-:W-:-:S02]  /*fd60*/  SHF.L.U32 R147, R164, R41, RZ ;  /* 0x00000029a4937219 */ /* 0x000fc400000006ff */
[----:B------:R-:W-:Y:S02]  /*fd70*/  HMNMX2 R41, |R145|, 65504, 65504, PT ;  /* 0x7bff7bff91297840 */ /* 0x000fe40003800200 */
[----:B------:R-:W-:Y:S02]  /*fd80*/  LOP3.LUT R145, R144, R147, RZ, 0xfc, !PT ;  /* 0x0000009390917212 */ /* 0x000fe400078efcff */
[----:B------:R-:W-:Y:S02]  /*fd90*/  LOP3.LUT R146, R42, 0x80008000, RZ, 0xfc, !PT ;  /* 0x800080002a927812 */ /* 0x000fe400078efcff */
[----:B------:R-:W-:Y:S02]  /*fda0*/  LOP3.LUT R144, R41, 0x80008000, RZ, 0xfc, !PT ;  /* 0x8000800029907812 */ /* 0x000fe400078efcff */
                                                                                                /* 0x000000922a927241 */
                                                                                                /* 0x000fe40000000091 */
                                                                                                /* 0x0000009029937241 */
                                                                                                /* 0x000fc40000000094 */
[----:B------:R-:W-:Y:S01]  /*fdd0*/  LOP3.LUT R148, R148, 0xffff, RZ, 0xc0, !PT ;  /* 0x0000ffff94947812 */ /* 0x000fe200078ec0ff */
[----:B------:R-:W-:-:S03]  /*fde0*/  HADD2 R143, R143, R146 ;  /* 0x000000928f8f7230 */ /* 0x000fc60000000000 */
        /* <DEDUP_REMOVED lines=11> */
[----:B------:R-:W-:-:S07]  /*fea0*/  UISETP.NE.AND UP1, UPT, UR6, 0x27, UPT ;  /* 0x000000270600788c */ /* 0x000fce000bf25270 */
[----:B------:R-:W1:Y:S08]  /*feb0*/  LDC R143, c[0x0][0x72c] ;  /* 0x0001cb00ff8f7b82 */ /* 0x000e700000000800 */
[----:B------:R-:W3:Y:S01]  /*fec0*/  LDC R83, c[0x0][0x728] ;  /* 0x0001ca00ff537b82 */ /* 0x000ee20000000800 */
[----:B0-----:R-:W-:-:S07]  /*fed0*/  HSET2.BF.GE.AND R82, R47.H0_H0, R82, PT ;  /* 0x000000522f527233 */ /* 0x001fce0003806880 */
[----:B------:R-:W0:Y:S01]  /*fee0*/  LDC R148, c[0x0][0x71c] ;  /* 0x0001c700ff947b82 */ /* 0x000e220000000800 */
[----:B------:R-:W-:-:S05]  /*fef0*/  HFMA2 R82, -R82, UR7.H0_H0, R50.H0_H0 ;  /* 0x2000000752527c31 */ /* 0x000fca0008040132 */
[----:B-1----:R-:W-:Y:S01]  /*ff00*/  IDP.2A.HI.S16.S8 R142, R82, UR9, R143 ;  /* 0x00000009528e7c26 */ /* 0x002fe2000800368f */
[----:B------:R-:W-:Y:S01]  /*ff10*/  LOP3.LUT R143, R44, 0x80008000, RZ, 0xfc, !PT ;  /* 0x800080002c8f7812 */ /* 0x000fe200078efcff */
[----:B---3--:R-:W-:-:S04]  /*ff20*/  IDP.2A.LO.S16.S8 R82, R82, UR8, R83 ;  /* 0x0000000852527c26 */ /* 0x008fc80008001653 */
[----:B------:R-:W-:Y:S04]  /*ff30*/  LDS R142, [R142+UR5] ;  /* 0x000000058e8e7984 */ /* 0x000fe80008000800 */
[----:B------:R-:W1:Y:S01]  /*ff40*/  LDS R147, [R82+UR5] ;  /* 0x0000000552937984 */ /* 0x000e620008000800 */
[----:B--2---:R-:W-:Y:S02]  /*ff50*/  SHF.R.U32.HI R144, RZ, 0x10, R152 ;  /* 0x00000010ff907819 */ /* 0x004fe40000011698 */
[----:B------:R-:W-:Y:S02]  /*ff60*/  LOP3.LUT R145, R152, 0xffff, RZ, 0xc0, !PT ;  /* 0x0000ffff98917812 */ /* 0x000fe400078ec0ff */
                                                                                                /* 0x0000008f2c537241 */
                                                                                                /* 0x000fe40000000090 */
                                                                                                /* 0x0000008f2c2c7241 */
                                                                                                /* 0x000fc40000008090 */
[----:B------:R-:W2:Y:S01]  /*ff90*/  LDC R143, c[0x0][0x718] ;  /* 0x0001c600ff8f7b82 */ /* 0x000ea20000000800 */
[----:B------:R-:W-:Y:S02]  /*ffa0*/  LOP3.LUT R144, R43, 0x80008000, RZ, 0xfc, !PT ;  /* 0x800080002b907812 */ /* 0x000fe400078efcff */
[----:B------:R-:W-:Y:S02]  /*ffb0*/  PRMT R44, R44, 0x5410, RZ ;  /* 0x000054102c2c7816 */ /* 0x000fe400000000ff */
                                                                                                /* 0x000000902b927241 */
                                                                                                /* 0x000fe40000000091 */
                                                                                                /* 0x000000902b2b7241 */
                                                                                                /* 0x000fe40000008091 */
[C-C-:B-1----:R-:W-:Y:S02]  /*ffe0*/  PRMT R144, R147.reuse, 0x5410, R142.reuse ;  /* 0x0000541093907816 */ /* 0x142fe4000000008e */
[----:B------:R-:W-:-:S02]  /*fff0*/  PRMT R147, R147, 0x7632, R142 ;  /* 0x0000763293937816 */ /* 0x000fc4000000008e */
[----:B------:R-:W1:Y:S01]  /*10000*/  LDC R142, c[0x0][0x720] ;  /* 0x0001c800ff8e7b82 */ /* 0x000e620000000800 */
[----:B------:R-:W-:-:S03]  /*10010*/  PRMT R43, R43, 0x5410, RZ ;  /* 0x000054102b2b7816 */ /* 0x000fc600000000ff */
[----:B------:R-:W-:Y:S02]  /*10020*/  HFMA2.MMA R147, R147, 1, 1, -R44 ;  /* 0x3c003c0093937835 */ /* 0x000fe4000010002c */
[----:B------:R-:W-:Y:S01]  /*10030*/  HADD2 R144, R144, -R43 ;  /* 0x8000002b90907230 */ /* 0x000fe20000000000 */
[----:B--2---:R-:W-:-:S05]  /*10040*/  HSET2.BF.GE.AND R143, R47.H0_H0, R143, PT ;  /* 0x0000008f2f8f7233 */ /* 0x004fca0003806880 */
[----:B------:R-:W-:-:S05]  /*10050*/  HFMA2 R143, -R143, UR7.H0_H0, R50.H0_H0 ;  /* 0x200000078f8f7c31 */ /* 0x000fca0008040132 */
[C---:B0-----:R-:W-:Y:S02]  /*10060*/  IDP.2A.LO.S16.S8 R145, R143.reuse, UR8, R148 ;  /* 0x000000088f917c26 */ /* 0x041fe40008001694 */
[----:B-1----:R-:W-:-:S03]  /*10070*/  IDP.2A.HI.S16.S8 R143, R143, UR9, R142 ;  /* 0x000000098f8f7c26 */ /* 0x002fc6000800368e */
[----:B------:R-:W-:Y:S04]  /*10080*/  LDS R43, [R145+UR5] ;  /* 0x00000005912b7984 */ /* 0x000fe80008000800 */
[----:B------:R-:W0:Y:S02]  /*10090*/  LDS R142, [R143+UR5] ;  /* 0x000000058f8e7984 */ /* 0x000e240008000800 */
[C-C-:B0-----:R-:W-:Y:S02]  /*100a0*/  PRMT R149, R43.reuse, 0x5410, R142.reuse ;  /* 0x000054102b957816 */ /* 0x141fe4000000008e */
[----:B------:R-:W-:-:S03]  /*100b0*/  PRMT R142, R43, 0x7632, R142 ;  /* 0x000076322b8e7816 */ /* 0x000fc6000000008e */
[----:B------:R-:W-:-:S03]  /*100c0*/  HADD2 R146, R149, -R146 ;  /* 0x8000009295927230 */ /* 0x000fc60000000000 */
[----:B------:R-:W-:Y:S02]  /*100d0*/  HFMA2.MMA R43, R142, 1, 1, -R83 ;  /* 0x3c003c008e2b7835 */ /* 0x000fe40000100053 */
                                                                                                /* 0x00000090922c7241 */
                                                                                                /* 0x000fe400000003ff */
                                                                                                /* 0x0000009092537242 */
                                                                                                /* 0x000fe400000017ff */
[----:B------:R-:W0:Y:S02]  /*10100*/  POPC R142, R44 ;  /* 0x0000002c008e7309 */ /* 0x000e240000000000 */
                                                                                                /* 0x0000009092947241 */
                                                                                                /* 0x000fe20000001053 */
[----:B------:R-:W-:-:S05]  /*10120*/  IMAD.SHL.U32 R83, R83, 0x2, RZ ;  /* 0x0000000253537824 */ /* 0x000fca00078e00ff */
[----:B------:R-:W-:Y:S01]  /*10130*/  LOP3.LUT R149, R83, 0x1e, RZ, 0xc0, !PT ;  /* 0x0000001e53957812 */ /* 0x000fe200078ec0ff */
[----:B------:R-:W-:-:S03]  /*10140*/  HFMA2.MMA R148, R148, R113, -RZ ;  /* 0x0000007194947235 */ /* 0x000fc600001000ff */
[----:B------:R-:W-:Y:S02]  /*10150*/  SHF.L.U32 R149, R164, R149, RZ ;  /* 0x00000095a4957219 */ /* 0x000fe400000006ff */
[----:B0-----:R-:W-:-:S04]  /*10160*/  LOP3.LUT R142, R142, 0x1, RZ, 0xc0, !PT ;  /* 0x000000018e8e7812 */ /* 0x001fc800078ec0ff */
[----:B------:R-:W-:-:S04]  /*10170*/  ISETP.NE.U32.AND P0, PT, R142, 0x1, PT ;  /* 0x000000018e00780c */ /* 0x000fc80003f05070 */
[----:B------:R-:W-:-:S04]  /*10180*/  SEL R83, R165, 0xa820a820, !P0 ;  /* 0xa820a820a5537807 */ /* 0x000fc80004000000 */
                                                                                                /* 0x40400053538e7241 */
                                                                                                /* 0x000fe4000000002c */
                                                                                                /* 0x000000932b537242 */
                                                                                                /* 0x000fe400000017ff */
[----:B------:R-:W-:Y:S02]  /*101b0*/  LOP3.LUT R142, R142, R149, RZ, 0xfc, !PT ;  /* 0x000000958e8e7212 */ /* 0x000fe400078efcff */
                                                                                                /* 0x000000932b957241 */
                                                                                                /* 0x000fe400000003ff */
                                                                                                /* 0x000000932b2c7241 */
                                                                                                /* 0x000fe20000001053 */
[----:B------:R-:W-:Y:S01]  /*101e0*/  IMAD.SHL.U32 R83, R83, 0x2, RZ ;  /* 0x0000000253537824 */ /* 0x000fe200078e00ff */
[----:B------:R-:W0:Y:S03]  /*101f0*/  POPC R150, R149 ;  /* 0x0000009500967309 */ /* 0x000e260000000000 */
[----:B------:R-:W-:Y:S01]  /*10200*/  HMUL2 R44, R44, R113 ;  /* 0x000000712c2c7232 */ /* 0x000fe20000000000 */
[----:B------:R-:W-:-:S04]  /*10210*/  LOP3.LUT R83, R83, 0x1e, RZ, 0xc0, !PT ;  /* 0x0000001e53537812 */ /* 0x000fc800078ec0ff */
[----:B------:R-:W-:Y:S02]  /*10220*/  HMNMX2 R44, |R44|, 65504, 65504, PT ;  /* 0x7bff7bff2c2c7840 */ /* 0x000fe40003800200 */
[----:B------:R-:W-:Y:S02]  /*10230*/  SHF.L.U32 R83, R164, R83, RZ ;  /* 0x00000053a4537219 */ /* 0x000fe400000006ff */
[----:B0-----:R-:W-:-:S04]  /*10240*/  LOP3.LUT R150, R150, 0x1, RZ, 0xc0, !PT ;  /* 0x0000000196967812 */ /* 0x001fc800078ec0ff */
[----:B------:R-:W-:-:S04]  /*10250*/  ISETP.NE.U32.AND P0, PT, R150, 0x1, PT ;  /* 0x000000019600780c */ /* 0x000fc80003f05070 */
[----:B------:R-:W-:Y:S02]  /*10260*/  SEL R150, R165, 0xa820a820, !P0 ;  /* 0xa820a820a5967807 */ /* 0x000fe40004000000 */
[----:B------:R-:W-:Y:S02]  /*10270*/  PLOP3.LUT P0, PT, PT, PT, UP1, 0x40, 0x0 ;  /* 0x000000000000781c */ /* 0x000fe40003f0e818 */
                                                                                                /* 0x4040009696967241 */
                                                                                                /* 0x000fe40000000095 */
[----:B------:R-:W-:Y:S02]  /*10290*/  LOP3.LUT R149, R44, 0x80008000, RZ, 0xfc, !PT ;  /* 0x800080002c957812 */ /* 0x000fe400078efcff */
[----:B------:R-:W-:-:S04]  /*102a0*/  LOP3.LUT R83, R150, R83, RZ, 0xfc, !PT ;  /* 0x0000005396537212 */ /* 0x000fc800078efcff */
                                                                                                /* 0x000000952c967241 */
                                                                                                /* 0x000fe40000000053 */
                                                                                                /* 0x000000952c987241 */
                                                                                                /* 0x000fc60000008053 */
[----:B------:R-:W-:Y:S01]  /*102d0*/  HADD2 R150, R43, R150 ;  /* 0x000000962b967230 */ /* 0x000fe20000000000 */
[----:B------:R-:W-:Y:S01]  /*102e0*/  HMNMX2 R43, |R148|, 65504, 65504, PT ;  /* 0x7bff7bff942b7840 */ /* 0x000fe20003800200 */
[----:B------:R-:W-:-:S04]  /*102f0*/  HADD2 R147, R147.H0_H0, R152.H0_H0 ;  /* 0x2000009893937230 */ /* 0x000fc80000000800 */
[----:B------:R-:W-:-:S04]  /*10300*/  LOP3.LUT R148, R43, 0x80008000, RZ, 0xfc, !PT ;  /* 0x800080002b947812 */ /* 0x000fc800078efcff */
                                                                                                /* 0x000000942b957241 */
                                                                                                /* 0x000fcc000000008e */
[----:B------:R-:W-:Y:S01]  /*10320*/  HFMA2.MMA R146, R146, 1, 1, R149 ;  /* 0x3c003c0092927835 */ /* 0x000fe20000000095 */
                                                                                                /* 0x000000942b957241 */
                                                                                                /* 0x000fe4000000808e */
        /* <DEDUP_REMOVED lines=10> */
[----:B------:R-:W-:Y:S05]  /*103e0*/  @P0 BRA `(.L_x_80) ;  /* 0x0000001000040947 */ /* 0x000fea0003800000 */
[----:B0-----:R-:W0:Y:S01]  /*103f0*/  LDC R82, c[0x0][0x730] ;  /* 0x0001cc00ff527b82 */ /* 0x001e220000000800 */
[----:B------:R-:W-:Y:S01]  /*10400*/  SHF.R.U32.HI R144, RZ, 0x10, R130 ;  /* 0x00000010ff907819 */ /* 0x000fe20000011682 */
[----:B------:R-:W-:Y:S01]  /*10410*/  UISETP.NE.AND UP1, UPT, UR6, 0x28, UPT ;  /* 0x000000280600788c */ /* 0x000fe2000bf25270 */
[----:B------:R-:W-:-:S05]  /*10420*/  LOP3.LUT R147, R104, 0x80008000, RZ, 0xfc, !PT ;  /* 0x8000800068937812 */ /* 0x000fca00078efcff */
[----:B------:R-:W1:Y:S08]  /*10430*/  LDC R83, c[0x0][0x734] ;  /* 0x0001cd00ff537b82 */ /* 0x000e700000000800 */
[----:B------:R-:W2:Y:S01]  /*10440*/  LDC R143, c[0x0][0x738] ;  /* 0x0001ce00ff8f7b82 */ /* 0x000ea20000000800 */
[----:B0-----:R-:W-:-:S05]  /*10450*/  HSET2.BF.GE.AND R82, R47.H0_H0, R82, PT ;  /* 0x000000522f527233 */ /* 0x001fca0003806880 */
[----:B------:R-:W-:-:S05]  /*10460*/  HFMA2 R82, -R82, UR7.H0_H0, R50.H0_H0 ;  /* 0x2000000752527c31 */ /* 0x000fca0008040132 */
[----:B-1----:R-:W-:-:S05]  /*10470*/  IDP.2A.LO.S16.S8 R142, R82, UR8, R83 ;  /* 0x00000008528e7c26 */ /* 0x002fca0008001653 */
[----:B------:R-:W-:Y:S01]  /*10480*/  LDS R83, [R142+UR5] ;  /* 0x000000058e537984 */ /* 0x000fe20008000800 */
[----:B--2---:R-:W-:Y:S01]  /*10490*/  IDP.2A.HI.S16.S8 R143, R82, UR9, R143 ;  /* 0x00000009528f7c26 */ /* 0x004fe2000800368f */
[----:B------:R-:W-:-:S04]  /*104a0*/  LOP3.LUT R82, R105, 0x80008000, RZ, 0xfc, !PT ;  /* 0x8000800069527812 */ /* 0x000fc800078efcff */
[----:B------:R-:W0:Y:S01]  /*104b0*/  LDS R146, [R143+UR5] ;  /* 0x000000058f927984 */ /* 0x000e220008000800 */
                                                                                                /* 0x0000005269917241 */
                                                                                                /* 0x000fe40000000090 */
                                                                                                /* 0x0000005269697241 */
                                                                                                /* 0x000fe40000008090 */
[----:B------:R-:W1:Y:S01]  /*104e0*/  LDC R144, c[0x0][0x73c] ;  /* 0x0001cf00ff907b82 */ /* 0x000e620000000800 */
[----:B------:R-:W-:Y:S02]  /*104f0*/  LOP3.LUT R82, R130, 0xffff, RZ, 0xc0, !PT ;  /* 0x0000ffff82527812 */ /* 0x000fe400078ec0ff */
[----:B------:R-:W-:Y:S02]  /*10500*/  PRMT R105, R105, 0x5410, RZ ;  /* 0x0000541069697816 */ /* 0x000fe400000000ff */
                                                                                                /* 0x0000009368827241 */
                                                                                                /* 0x000fc40000000052 */
                                                                                                /* 0x0000009368687241 */
                                                                                                /* 0x000fe40000008052 */
[----:B-1----:R-:W-:-:S05]  /*10530*/  HSET2.BF.GE.AND R144, R47.H0_H0, R144, PT ;  /* 0x000000902f907233 */ /* 0x002fca0003806880 */
[----:B------:R-:W-:Y:S01]  /*10540*/  HFMA2 R144, -R144, UR7.H0_H0, R50.H0_H0 ;  /* 0x2000000790907c31 */ /* 0x000fe20008040132 */
[C-C-:B0-----:R-:W-:Y:S02]  /*10550*/  PRMT R147, R83.reuse, 0x5410, R146.reuse ;  /* 0x0000541053937816 */ /* 0x141fe40000000092 */
[----:B------:R-:W-:Y:S02]  /*10560*/  PRMT R146, R83, 0x7632, R146 ;  /* 0x0000763253927816 */ /* 0x000fe40000000092 */
[----:B------:R-:W0:Y:S02]  /*10570*/  LDC.64 R82, c[0x0][0x740] ;  /* 0x0001d000ff527b82 */ /* 0x000e240000000a00 */
[----:B------:R-:W-:Y:S01]  /*10580*/  HFMA2.MMA R130, R147, 1, 1, -R130 ;  /* 0x3c003c0093827835 */ /* 0x000fe20000100082 */
[----:B------:R-:W-:Y:S01]  /*10590*/  PRMT R147, R104, 0x5410, RZ ;  /* 0x0000541068937816 */ /* 0x000fe200000000ff */
[----:B------:R-:W-:Y:S02]  /*105a0*/  HADD2 R104, R146, -R145 ;  /* 0x8000009192687230 */ /* 0x000fe40000000000 */
[----:B0-----:R-:W-:-:S02]  /*105b0*/  IDP.2A.HI.S16.S8 R83, R144, UR9, R83 ;  /* 0x0000000990537c26 */ /* 0x001fc40008003653 */
[----:B------:R-:W-:-:S04]  /*105c0*/  IDP.2A.LO.S16.S8 R144, R144, UR8, R82 ;  /* 0x0000000890907c26 */ /* 0x000fc80008001652 */
[----:B------:R-:W-:Y:S04]  /*105d0*/  LDS R83, [R83+UR5] ;  /* 0x0000000553537984 */ /* 0x000fe80008000800 */
[----:B------:R-:W0:Y:S02]  /*105e0*/  LDS R82, [R144+UR5] ;  /* 0x0000000590527984 */ /* 0x000e240008000800 */
[----:B0-----:R-:W-:-:S06]  /*105f0*/  PRMT R146, R82, 0x5410, R83 ;  /* 0x0000541052927816 */ /* 0x001fcc0000000053 */
[----:B------:R-:W-:Y:S01]  /*10600*/  HFMA2.MMA R145, R146, 1, 1, -R147 ;  /* 0x3c003c0092917835 */ /* 0x000fe20000100093 */
[----:B------:R-:W-:-:S05]  /*10610*/  PRMT R146, R82, 0x7632, R83 ;  /* 0x0000763252927816 */ /* 0x000fca0000000053 */
[----:B------:R-:W-:-:S04]  /*10620*/  HADD2 R146, R146, -R105 ;  /* 0x8000006992927230 */ /* 0x000fc80000000000 */
                                                                                                /* 0x0000009182527241 */
                                                                                                /* 0x000fe400000003ff */
                                                                                                /* 0x0000009182537242 */
                                                                                                /* 0x000fe400000017ff */
[----:B------:R-:W0:Y:S01]  /*10650*/  POPC R105, R82 ;  /* 0x0000005200697309 */ /* 0x000e220000000000 */
                                                                                                /* 0x0000009268937241 */
                                                                                                /* 0x000fe400000003ff */
                                                                                                /* 0x0000009182947241 */
                                                                                                /* 0x000fe20000001053 */
[----:B------:R-:W-:-:S05]  /*10680*/  IMAD.SHL.U32 R83, R83, 0x2, RZ ;  /* 0x0000000253537824 */ /* 0x000fca00078e00ff */
[----:B------:R-:W-:Y:S01]  /*10690*/  HFMA2.MMA R148, R148, R113, -RZ ;  /* 0x0000007194947235 */ /* 0x000fe200001000ff */
[----:B0-----:R-:W-:-:S04]  /*106a0*/  LOP3.LUT R105, R105, 0x1, RZ, 0xc0, !PT ;  /* 0x0000000169697812 */ /* 0x001fc800078ec0ff */
[----:B------:R-:W-:Y:S02]  /*106b0*/  ISETP.NE.U32.AND P0, PT, R105, 0x1, PT ;  /* 0x000000016900780c */ /* 0x000fe40003f05070 */
[----:B------:R-:W-:Y:S02]  /*106c0*/  LOP3.LUT R105, R83, 0x1e, RZ, 0xc0, !PT ;  /* 0x0000001e53697812 */ /* 0x000fe400078ec0ff */
[----:B------:R-:W-:Y:S02]  /*106d0*/  SEL R83, R165, 0xa820a820, !P0 ;  /* 0xa820a820a5537807 */ /* 0x000fe40004000000 */
[----:B------:R-:W-:Y:S02]  /*106e0*/  SHF.L.U32 R150, R164, R105, RZ ;  /* 0x00000069a4967219 */ /* 0x000fe400000006ff */
[----:B------:R-:W0:Y:S01]  /*106f0*/  POPC R105, R147 ;  /* 0x0000009300697309 */ /* 0x000e220000000000 */
                                                                                                /* 0x4040005353537241 */
                                                                                                /* 0x000fe40000000052 */
                                                                                                /* 0x0000009268527242 */
                                                                                                /* 0x000fc400000017ff */
[----:B------:R-:W-:Y:S02]  /*10720*/  LOP3.LUT R83, R83, R150, RZ, 0xfc, !PT ;  /* 0x0000009653537212 */ /* 0x000fe400078efcff */
                                                                                                /* 0x0000009268967241 */
                                                                                                /* 0x000fe20000001052 */
[----:B------:R-:W-:-:S05]  /*10740*/  IMAD.SHL.U32 R82, R82, 0x2, RZ ;  /* 0x0000000252527824 */ /* 0x000fca00078e00ff */
[----:B------:R-:W-:Y:S02]  /*10750*/  LOP3.LUT R82, R82, 0x1e, RZ, 0xc0, !PT ;  /* 0x0000001e52527812 */ /* 0x000fe400078ec0ff */
[----:B0-----:R-:W-:Y:S02]  /*10760*/  LOP3.LUT R105, R105, 0x1, RZ, 0xc0, !PT ;  /* 0x0000000169697812 */ /* 0x001fe400078ec0ff */
[----:B------:R-:W-:Y:S02]  /*10770*/  SHF.L.U32 R149, R164, R82, RZ ;  /* 0x00000052a4957219 */ /* 0x000fe400000006ff */
[----:B------:R-:W-:Y:S01]  /*10780*/  ISETP.NE.U32.AND P0, PT, R105, 0x1, PT ;  /* 0x000000016900780c */ /* 0x000fe20003f05070 */
[----:B------:R-:W-:-:S03]  /*10790*/  HMUL2 R105, R150, R113 ;  /* 0x0000007196697232 */ /* 0x000fc60000000000 */
[----:B------:R-:W-:Y:S02]  /*107a0*/  SEL R150, R165, 0xa820a820, !P0 ;  /* 0xa820a820a5967807 */ /* 0x000fe40004000000 */
[----:B------:R-:W-:Y:S02]  /*107b0*/  HMNMX2 R105, |R105|, 65504, 65504, PT ;  /* 0x7bff7bff69697840 */ /* 0x000fe40003800200 */
                                                                                                /* 0x4040009696967241 */
                                                                                                /* 0x000fe40000000093 */
[----:B------:R-:W-:Y:S02]  /*107d0*/  PLOP3.LUT P0, PT, PT, PT, UP1, 0x40, 0x0 ;  /* 0x000000000000781c */ /* 0x000fe40003f0e818 */
[----:B------:R-:W-:Y:S02]  /*107e0*/  LOP3.LUT R82, R150, R149, RZ, 0xfc, !PT ;  /* 0x0000009596527212 */ /* 0x000fe400078efcff */
[----:B------:R-:W-:-:S04]  /*107f0*/  LOP3.LUT R147, R105, 0x80008000, RZ, 0xfc, !PT ;  /* 0x8000800069937812 */ /* 0x000fc800078efcff */
                                                                                                /* 0x0000009369957241 */
                                                                                                /* 0x000fe40000000052 */
                                                                                                /* 0x0000009369937241 */
                                                                                                /* 0x000fc60000008052 */
[----:B------:R-:W-:Y:S01]  /*10820*/  HADD2 R149, R104, R149 ;  /* 0x0000009568957230 */ /* 0x000fe20000000000 */
[----:B------:R-:W-:Y:S01]  /*10830*/  HMNMX2 R104, |R148|, 65504, 65504, PT ;  /* 0x7bff7bff94687840 */ /* 0x000fe20003800200 */
[----:B------:R-:W-:-:S04]  /*10840*/  HADD2 R146, R146.H0_H0, R147.H0_H0 ;  /* 0x2000009392927230 */ /* 0x000fc80000000800 */
[----:B------:R-:W-:-:S04]  /*10850*/  LOP3.LUT R147, R104, 0x80008000, RZ, 0xfc, !PT ;  /* 0x8000800068937812 */ /* 0x000fc800078efcff */
                                                                                                /* 0x0000009368977241 */
                                                                                                /* 0x000fe40000000053 */
                                                                                                /* 0x0000009368947241 */
                                                                                                /* 0x000fe40000008053 */
[----:B------:R-:W-:Y:S02]  /*10880*/  LOP3.LUT R83, R83, 0xffff, RZ, 0xc0, !PT ;  /* 0x0000ffff53537812 */ /* 0x000fe400078ec0ff */
[----:B------:R-:W-:Y:S01]  /*10890*/  HFMA2.MMA R130, R130, 1, 1, R151 ;  /* 0x3c003c0082827835 */ /* 0x000fe20000000097 */
[----:B------:R-:W-:-:S05]  /*108a0*/  HADD2 R148, R145.H0_H0, R148.H0_H0 ;  /* 0x2000009491947230 */ /* 0x000fca0000000800 */
[----:B------:R-:W-:-:S04]  /*108b0*/  PRMT R148, R148, 0x5410, R146 ;  /* 0x0000541094947816 */ /* 0x000fc80000000092 */
        /* <DEDUP_REMOVED lines=23> */
                                                                                                /* 0x0000008f2e537241 */
                                                                                                /* 0x000fe40000000090 */
                                                                                                /* 0x0000008f2e2e7241 */
                                                                                                /* 0x000fc40000008090 */
[----:B------:R-:W2:Y:S01]  /*10a50*/  LDC R143, c[0x0][0x748] ;  /* 0x0001d200ff8f7b82 */ /* 0x000ea20000000800 */
[----:B------:R-:W-:Y:S02]  /*10a60*/  LOP3.LUT R144, R45, 0x80008000, RZ, 0xfc, !PT ;  /* 0x800080002d907812 */ /* 0x000fe400078efcff */
[----:B------:R-:W-:Y:S02]  /*10a70*/  PRMT R46, R46, 0x5410, RZ ;  /* 0x000054102e2e7816 */ /* 0x000fe400000000ff */
                                                                                                /* 0x000000902d927241 */
                                                                                                /* 0x000fe40000000091 */
                                                                                                /* 0x000000902d2d7241 */
                                                                                                /* 0x000fe40000008091 */
[C-C-:B-1----:R-:W-:Y:S02]  /*10aa0*/  PRMT R144, R147.reuse, 0x5410, R142.reuse ;  /* 0x0000541093907816 */ /* 0x142fe4000000008e */
[----:B------:R-:W-:-:S02]  /*10ab0*/  PRMT R147, R147, 0x7632, R142 ;  /* 0x0000763293937816 */ /* 0x000fc4000000008e */
[----:B------:R-:W1:Y:S01]  /*10ac0*/  LDC R142, c[0x0][0x750] ;  /* 0x0001d400ff8e7b82 */ /* 0x000e620000000800 */
[----:B------:R-:W-:Y:S02]  /*10ad0*/  PRMT R45, R45, 0x5410, RZ ;  /* 0x000054102d2d7816 */ /* 0x000fe400000000ff */
[----:B------:R-:W-:-:S04]  /*10ae0*/  HADD2 R147, R147, -R46 ;  /* 0x8000002e93937230 */ /* 0x000fc80000000000 */
[----:B------:R-:W-:Y:S01]  /*10af0*/  HFMA2.MMA R144, R144, 1, 1, -R45 ;  /* 0x3c003c0090907835 */ /* 0x000fe2000010002d */
[----:B--2---:R-:W-:-:S05]  /*10b00*/  HSET2.BF.GE.AND R143, R47.H0_H0, R143, PT ;  /* 0x0000008f2f8f7233 */ /* 0x004fca0003806880 */
[----:B------:R-:W-:-:S05]  /*10b10*/  HFMA2 R143, -R143, UR7.H0_H0, R50.H0_H0 ;  /* 0x200000078f8f7c31 */ /* 0x000fca0008040132 */
        /* <DEDUP_REMOVED lines=8> */
                                                                                                /* 0x00000090922e7241 */
                                                                                                /* 0x000fe400000003ff */
                                                                                                /* 0x0000009092537242 */
                                                                                                /* 0x000fe400000017ff */
[----:B------:R-:W0:Y:S02]  /*10bc0*/  POPC R142, R46 ;  /* 0x0000002e008e7309 */ /* 0x000e240000000000 */
                                                                                                /* 0x0000009092947241 */
                                                                                                /* 0x000fe20000001053 */
[----:B------:R-:W-:-:S05]  /*10be0*/  IMAD.SHL.U32 R83, R83, 0x2, RZ ;  /* 0x0000000253537824 */ /* 0x000fca00078e00ff */
[----:B------:R-:W-:Y:S01]  /*10bf0*/  LOP3.LUT R149, R83, 0x1e, RZ, 0xc0, !PT ;  /* 0x0000001e53957812 */ /* 0x000fe200078ec0ff */
[----:B------:R-:W-:-:S03]  /*10c00*/  HFMA2.MMA R148, R148, R113, -RZ ;  /* 0x0000007194947235 */ /* 0x000fc600001000ff */
[----:B------:R-:W-:Y:S02]  /*10c10*/  SHF.L.U32 R149, R164, R149, RZ ;  /* 0x00000095a4957219 */ /* 0x000fe400000006ff */
[----:B0-----:R-:W-:-:S04]  /*10c20*/  LOP3.LUT R142, R142, 0x1, RZ, 0xc0, !PT ;  /* 0x000000018e8e7812 */ /* 0x001fc800078ec0ff */
[----:B------:R-:W-:-:S04]  /*10c30*/  ISETP.NE.U32.AND P0, PT, R142, 0x1, PT ;  /* 0x000000018e00780c */ /* 0x000fc80003f05070 */
[----:B------:R-:W-:-:S04]  /*10c40*/  SEL R83, R165, 0xa820a820, !P0 ;  /* 0xa820a820a5537807 */ /* 0x000fc80004000000 */
                                                                                                /* 0x40400053538e7241 */
                                                                                                /* 0x000fe4000000002e */
                                                                                                /* 0x000000932d537242 */
                                                                                                /* 0x000fe400000017ff */
[----:B------:R-:W-:Y:S02]  /*10c70*/  LOP3.LUT R142, R142, R149, RZ, 0xfc, !PT ;  /* 0x000000958e8e7212 */ /* 0x000fe400078efcff */
                                                                                                /* 0x000000932d957241 */
                                                                                                /* 0x000fe400000003ff */
                                                                                                /* 0x000000932d2e7241 */
                                                                                                /* 0x000fe20000001053 */
        /* <DEDUP_REMOVED lines=10> */
                                                                                                /* 0x4040009696967241 */
                                                                                                /* 0x000fe40000000095 */
[----:B------:R-:W-:Y:S02]  /*10d50*/  LOP3.LUT R149, R46, 0x80008000, RZ, 0xfc, !PT ;  /* 0x800080002e957812 */ /* 0x000fe400078efcff */
[----:B------:R-:W-:-:S04]  /*10d60*/  LOP3.LUT R83, R150, R83, RZ, 0xfc, !PT ;  /* 0x0000005396537212 */ /* 0x000fc800078efcff */
                                                                                                /* 0x000000952e967241 */
                                                                                                /* 0x000fe40000000053 */
                                                                                                /* 0x000000952e987241 */
                                                                                                /* 0x000fc60000008053 */
[----:B------:R-:W-:Y:S01]  /*10d90*/  HADD2 R150, R45, R150 ;  /* 0x000000962d967230 */ /* 0x000fe20000000000 */
[----:B------:R-:W-:Y:S01]  /*10da0*/  HMNMX2 R45, |R148|, 65504, 65504, PT ;  /* 0x7bff7bff942d7840 */ /* 0x000fe20003800200 */
[----:B------:R-:W-:-:S04]  /*10db0*/  HADD2 R147, R147.H0_H0, R152.H0_H0 ;  /* 0x2000009893937230 */ /* 0x000fc80000000800 */
[----:B------:R-:W-:-:S04]  /*10dc0*/  LOP3.LUT R148, R45, 0x80008000, RZ, 0xfc, !PT ;  /* 0x800080002d947812 */ /* 0x000fc800078efcff */
                                                                                                /* 0x000000942d957241 */
                                                                                                /* 0x000fcc000000008e */
[----:B------:R-:W-:Y:S01]  /*10de0*/  HFMA2.MMA R146, R146, 1, 1, R149 ;  /* 0x3c003c0092927835 */ /* 0x000fe20000000095 */
                                                                                                /* 0x000000942d957241 */
                                                                                                /* 0x000fe4000000808e */
        /* <DEDUP_REMOVED lines=12> */
[----:B------:R-:W-:Y:S02]  /*10ec0*/  SHF.R.U32.HI R146, RZ, 0x10, R131 ;  /* 0x00000010ff927819 */ /* 0x000fe40000011683 */
[----:B------:R-:W-:-:S05]  /*10ed0*/  LOP3.LUT R147, R106, 0x80008000, RZ, 0xfc, !PT ;  /* 0x800080006a937812 */ /* 0x000fca00078efcff */
[----:B------:R-:W1:Y:S08]  /*10ee0*/  LDC R143, c[0x0][0x764] ;  /* 0x0001d900ff8f7b82 */ /* 0x000e700000000800 */
[----:B------:R-:W2:Y:S01]  /*10ef0*/  LDC R83, c[0x0][0x768] ;  /* 0x0001da00ff537b82 */ /* 0x000ea20000000800 */
[----:B0-----:R-:W-:-:S05]  /*10f00*/  HSET2.BF.GE.AND R82, R47.H0_H0, R82, PT ;  /* 0x000000522f527233 */ /* 0x001fca0003806880 */
[----:B------:R-:W-:-:S05]  /*10f10*/  HFMA2 R82, -R82, UR7.H0_H0, R50.H0_H0 ;  /* 0x2000000752527c31 */ /* 0x000fca0008040132 */
[C---:B-1----:R-:W-:Y:S02]  /*10f20*/  IDP.2A.LO.S16.S8 R143, R82.reuse, UR8, R143 ;  /* 0x00000008528f7c26 */ /* 0x042fe4000800168f */
[----:B--2---:R-:W-:Y:S01]  /*10f30*/  IDP.2A.HI.S16.S8 R142, R82, UR9, R83 ;  /* 0x00000009528e7c26 */ /* 0x004fe20008003653 */
[----:B------:R-:W-:Y:S02]  /*10f40*/  LOP3.LUT R82, R107, 0x80008000, RZ, 0xfc, !PT ;  /* 0x800080006b527812 */ /* 0x000fe400078efcff */
[----:B------:R-:W-:Y:S02]  /*10f50*/  LDS R83, [R143+UR5] ;  /* 0x000000058f537984 */ /* 0x000fe40008000800 */
                                                                                                /* 0x000000526b917241 */
                                                                                                /* 0x000fe40000000092 */
[----:B------:R-:W0:Y:S01]  /*10f70*/  LDS R144, [R142+UR5] ;  /* 0x000000058e907984 */ /* 0x000e220008000800 */
                                                                                                /* 0x000000526b6b7241 */
                                                                                                /* 0x000fc40000008092 */
[----:B------:R-:W-:Y:S01]  /*10f90*/  LOP3.LUT R82, R131, 0xffff, RZ, 0xc0, !PT ;  /* 0x0000ffff83527812 */ /* 0x000fe200078ec0ff */
[----:B------:R-:W1:Y:S01]  /*10fa0*/  LDC R146, c[0x0][0x76c] ;  /* 0x0001db00ff927b82 */ /* 0x000e620000000800 */
[----:B------:R-:W-:Y:S02]  /*10fb0*/  PRMT R107, R107, 0x5410, RZ ;  /* 0x000054106b6b7816 */ /* 0x000fe400000000ff */
                                                                                                /* 0x000000936a837241 */
                                                                                                /* 0x000fe40000000052 */
                                                                                                /* 0x000000936a6a7241 */
                                                                                                /* 0x000fc80000008052 */
[----:B------:R-:W-:Y:S02]  /*10fe0*/  PRMT R106, R106, 0x5410, RZ ;  /* 0x000054106a6a7816 */ /* 0x000fe400000000ff */
[----:B-1----:R-:W-:-:S05]  /*10ff0*/  HSET2.BF.GE.AND R146, R47.H0_H0, R146, PT ;  /* 0x000000922f927233 */ /* 0x002fca0003806880 */
[----:B------:R-:W-:Y:S01]  /*11000*/  HFMA2 R146, -R146, UR7.H0_H0, R50.H0_H0 ;  /* 0x2000000792927c31 */ /* 0x000fe20008040132 */
[C-C-:B0-----:R-:W-:Y:S02]  /*11010*/  PRMT R82, R83.reuse, 0x5410, R144.reuse ;  /* 0x0000541053527816 */ /* 0x141fe40000000090 */
        /* <DEDUP_REMOVED lines=11> */
[----:B------:R-:W-:-:S05]  /*110d0*/  HADD2 R83, R146, -R107 ;  /* 0x8000006b92537230 */ /* 0x000fca0000000000 */
                                                                                                /* 0x00000053916a7242 */
                                                                                                /* 0x000fe400000017ff */
                                                                                                /* 0x0000005391937241 */
                                                                                                /* 0x000fe400000003ff */
                                                                                                /* 0x0000009083927242 */
                                                                                                /* 0x000fe400000017ff */
                                                                                                /* 0x0000005391957241 */
                                                                                                /* 0x000fe4000000106a */
                                                                                                /* 0x0000009083947241 */
                                                                                                /* 0x000fe20000001092 */
[----:B------:R-:W-:Y:S01]  /*11130*/  IMAD.SHL.U32 R146, R146, 0x2, RZ ;  /* 0x0000000292927824 */ /* 0x000fe200078e00ff */
                                                                                                /* 0x00000090836b7241 */
                                                                                                /* 0x000fc600000003ff */
[----:B------:R-:W-:Y:S01]  /*11150*/  HMUL2 R148, R148, R113 ;  /* 0x0000007194947232 */ /* 0x000fe20000000000 */
[----:B------:R-:W-:Y:S01]  /*11160*/  HFMA2.MMA R113, R149, R113, -RZ ;  /* 0x0000007195717235 */ /* 0x000fe200001000ff */
[----:B------:R-:W-:Y:S01]  /*11170*/  IMAD.SHL.U32 R149, R106, 0x2, RZ ;  /* 0x000000026a957824 */ /* 0x000fe200078e00ff */
[----:B------:R-:W-:-:S04]  /*11180*/  LOP3.LUT R106, R146, 0x1e, RZ, 0xc0, !PT ;  /* 0x0000001e926a7812 */ /* 0x000fc800078ec0ff */
[----:B------:R-:W-:Y:S02]  /*11190*/  LOP3.LUT R146, R149, 0x1e, RZ, 0xc0, !PT ;  /* 0x0000001e95927812 */ /* 0x000fe400078ec0ff */
[----:B------:R-:W0:Y:S01]  /*111a0*/  POPC R149, R107 ;  /* 0x0000006b00957309 */ /* 0x000e220000000000 */
[C---:B------:R-:W-:Y:S02]  /*111b0*/  SHF.L.U32 R106, R164.reuse, R106, RZ ;  /* 0x0000006aa46a7219 */ /* 0x040fe400000006ff */
[----:B------:R-:W-:Y:S02]  /*111c0*/  SHF.L.U32 R146, R164, R146, RZ ;  /* 0x00000092a4927219 */ /* 0x000fe400000006ff */
[----:B0-----:R-:W-:-:S04]  /*111d0*/  LOP3.LUT R149, R149, 0x1, RZ, 0xc0, !PT ;  /* 0x0000000195957812 */ /* 0x001fc800078ec0ff */
[----:B------:R-:W-:Y:S02]  /*111e0*/  ISETP.NE.U32.AND P0, PT, R149, 0x1, PT ;  /* 0x000000019500780c */ /* 0x000fe40003f05070 */
[----:B------:R-:W0:Y:S02]  /*111f0*/  POPC R149, R147 ;  /* 0x0000009300957309 */ /* 0x000e240000000000 */
[----:B------:R-:W-:Y:S02]  /*11200*/  SEL R150, R165, 0xa820a820, !P0 ;  /* 0xa820a820a5967807 */ /* 0x000fe40004000000 */
[----:B0-----:R-:W-:-:S04]  /*11210*/  LOP3.LUT R149, R149, 0x1, RZ, 0xc0, !PT ;  /* 0x0000000195957812 */ /* 0x001fc800078ec0ff */
[----:B------:R-:W-:Y:S02]  /*11220*/  ISETP.NE.U32.AND P1, PT, R149, 0x1, PT ;  /* 0x000000019500780c */ /* 0x000fe40003f25070 */
                                                                                                /* 0x4040009696957241 */
                                                                                                /* 0x000fe4000000006b */
[----:B------:R-:W-:Y:S02]  /*11240*/  SEL R150, R165, 0xa820a820, !P1 ;  /* 0xa820a820a5967807 */ /* 0x000fe40004800000 */
[----:B------:R-:W-:Y:S02]  /*11250*/  HMNMX2 R107, |R113|, 65504, 65504, PT ;  /* 0x7bff7bff716b7840 */ /* 0x000fe40003800200 */
                                                                                                /* 0x4040009696977241 */
                                                                                                /* 0x000fe40000000093 */
[----:B------:R-:W-:-:S02]  /*11270*/  LOP3.LUT R113, R149, R106, RZ, 0xfc, !PT ;  /* 0x0000006a95717212 */ /* 0x000fc400078efcff */
[----:B------:R-:W-:Y:S02]  /*11280*/  LOP3.LUT R146, R151, R146, RZ, 0xfc, !PT ;  /* 0x0000009297927212 */ /* 0x000fe400078efcff */
[----:B------:R-:W-:Y:S02]  /*11290*/  LOP3.LUT R149, R107, 0x80008000, RZ, 0xfc, !PT ;  /* 0x800080006b957812 */ /* 0x000fe400078efcff */
[----:B------:R-:W-:Y:S02]  /*112a0*/  HMNMX2 R106, |R148|, 65504, 65504, PT ;  /* 0x7bff7bff946a7840 */ /* 0x000fe40003800200 */
                                                                                                /* 0x000000956b947241 */
                                                                                                /* 0x000fc60000000092 */
[----:B------:R-:W-:Y:S02]  /*112c0*/  LOP3.LUT R147, R106, 0x80008000, RZ, 0xfc, !PT ;  /* 0x800080006a937812 */ /* 0x000fe400078efcff */
[----:B------:R-:W-:Y:S02]  /*112d0*/  HADD2 R145, R145, R148 ;  /* 0x0000009491917230 */ /* 0x000fe40000000000 */
                                                                                                /* 0x000000936a947241 */
                                                                                                /* 0x000fe40000000071 */
                                                                                                /* 0x000000936a937241 */
                                                                                                /* 0x000fe40000008071 */
[----:B------:R-:W-:Y:S02]  /*11300*/  LOP3.LUT R113, R113, 0xffff, RZ, 0xc0, !PT ;  /* 0x0000ffff71717812 */ /* 0x000fe400078ec0ff */
[----:B------:R-:W-:Y:S01]  /*11310*/  HFMA2.MMA R131, R131, 1, 1, R148 ;  /* 0x3c003c0083837835 */ /* 0x000fe20000000094 */
                                                                                                /* 0x000000956b947241 */
                                                                                                /* 0x000fe20000008092 */
[----:B------:R-:W-:-:S04]  /*11330*/  HADD2 R147, R144.H0_H0, R147.H0_H0 ;  /* 0x2000009390937230 */ /* 0x000fc80000000800 */
[----:B------:R-:W-:-:S04]  /*11340*/  HADD2 R148, R83.H0_H0, R148.H0_H0 ;  /* 0x2000009453947230 */ /* 0x000fc80000000800 */
[C-C-:B------:R-:W-:Y:S02]  /*11350*/  PRMT R144, R131.reuse, 0x5410, R145.reuse ;  /* 0x0000541083907816 */ /* 0x140fe40000000091 */
[----:B------:R-:W-:Y:S02]  /*11360*/  PRMT R145, R131, 0x7632, R145 ;  /* 0x0000763283917816 */ /* 0x000fe40000000091 */
[----:B------:R-:W-:Y:S01]  /*11370*/  PRMT R147, R147, 0x5410, R148 ;  /* 0x0000541093937816 */ /* 0x000fe20000000094 */
[----:B------:R0:W-:Y:S01]  /*11380*/  STS [R143+UR5], R144 ;  /* 0x000000908f007988 */ /* 0x0001e20008000805 */
[----:B------:R-:W-:-:S03]  /*11390*/  PRMT R131, R146, 0x1054, R113 ;  /* 0x0000105492837816 */ /* 0x000fc60000000071 */
[----:B------:R0:W-:Y:S04]  /*113a0*/  STS [R142+UR5], R145 ;  /* 0x000000918e007988 */ /* 0x0001e80008000805 */
[----:B------:R0:W-:Y:S01]  /*113b0*/  STS [R82+UR5], R147 ;  /* 0x0000009352007988 */ /* 0x0001e20008000805 */
[----:B------:R-:W-:Y:S06]  /*113c0*/  BAR.SYNC 0x0 ;  /* 0x000000ff0000791d */ /* 0x000fec0000000000 */
[----:B0-----:R-:W-:Y:S05]  /*113d0*/  BRA `(.L_x_68) ;  /* 0x0000000000647947 */ /* 0x001fea0003800000 */
.L_x_81:
[----:B------:R-:W-:Y:S06]  /*113e0*/  BAR.SYNC 0x0 ;  /* 0x000000ff0000791d */ /* 0x000fec0000000000 */
[----:B------:R-:W-:Y:S05]  /*113f0*/  BRA `(.L_x_68) ;  /* 0x00000000005c7947 */ /* 0x000fea0003800000 */
.L_x_80:
[----:B------:R-:W-:Y:S06]  /*11400*/  BAR.SYNC 0x0 ;  /* 0x000000ff0000791d */ /* 0x000fec0000000000 */
[----:B------:R-:W-:Y:S05]  /*11410*/  BRA `(.L_x_68) ;  /* 0x0000000000547947 */ /* 0x000fea0003800000 */
.L_x_79:
[----:B------:R-:W-:Y:S06]  /*11420*/  BAR.SYNC 0x0 ;  /* 0x000000ff0000791d */ /* 0x000fec0000000000 */
[----:B------:R-:W-:Y:S05]  /*11430*/  BRA `(.L_x_68) ;  /* 0x00000000004c7947 */ /* 0x000fea0003800000 */
.L_x_78:
[----:B------:R-:W-:Y:S06]  /*11440*/  BAR.SYNC 0x0 ;  /* 0x000000ff0000791d */ /* 0x000fec0000000000 */
[----:B------:R-:W-:Y:S05]  /*11450*/  BRA `(.L_x_68) ;  /* 0x0000000000447947 */ /* 0x000fea0003800000 */
.L_x_77:
[----:B------:R-:W-:Y:S06]  /*11460*/  BAR.SYNC 0x0 ;  /* 0x000000ff0000791d */ /* 0x000fec0000000000 */
[----:B------:R-:W-:Y:S05]  /*11470*/  BRA `(.L_x_68) ;  /* 0x00000000003c7947 */ /* 0x000fea0003800000 */
.L_x_76:
[----:B------:R-:W-:Y:S06]  /*11480*/  BAR.SYNC 0x0 ;  /* 0x000000ff0000791d */ /* 0x000fec0000000000 */
[----:B------:R-:W-:Y:S05]  /*11490*/  BRA `(.L_x_68) ;  /* 0x0000000000347947 */ /* 0x000fea0003800000 */
.L_x_75:
[----:B------:R-:W-:Y:S06]  /*114a0*/  BAR.SYNC 0x0 ;  /* 0x000000ff0000791d */ /* 0x000fec0000000000 */
[----:B------:R-:W-:Y:S05]  /*114b0*/  BRA `(.L_x_68) ;  /* 0x00000000002c7947 */ /* 0x000fea0003800000 */
.L_x_74:
[----:B------:R-:W-:Y:S06]  /*114c0*/  BAR.SYNC 0x0 ;  /* 0x000000ff0000791d */ /* 0x000fec0000000000 */
[----:B------:R-:W-:Y:S05]  /*114d0*/  BRA `(.L_x_68) ;  /* 0x0000000000247947 */ /* 0x000fea0003800000 */
.L_x_73:
[----:B------:R-:W-:Y:S06]  /*114e0*/  BAR.SYNC 0x0 ;  /* 0x000000ff0000791d */ /* 0x000fec0000000000 */
[----:B------:R-:W-:Y:S05]  /*114f0*/  BRA `(.L_x_68) ;  /* 0x00000000001c7947 */ /* 0x000fea0003800000 */
.L_x_72:
[----:B------:R-:W-:Y:S06]  /*11500*/  BAR.SYNC 0x0 ;  /* 0x000000ff0000791d */ /* 0x000fec0000000000 */
[----:B------:R-:W-:Y:S05]  /*11510*/  BRA `(.L_x_68) ;  /* 0x0000000000147947 */ /* 0x000fea0003800000 */
.L_x_71:
[----:B------:R-:W-:Y:S06]  /*11520*/  BAR.SYNC 0x0 ;  /* 0x000000ff0000791d */ /* 0x000fec0000000000 */
[----:B------:R-:W-:Y:S05]  /*11530*/  BRA `(.L_x_68) ;  /* 0x00000000000c7947 */ /* 0x000fea0003800000 */
.L_x_70:
[----:B------:R-:W-:Y:S06]  /*11540*/  BAR.SYNC 0x0 ;  /* 0x000000ff0000791d */ /* 0x000fec0000000000 */
[----:B------:R-:W-:Y:S05]  /*11550*/  BRA `(.L_x_68) ;  /* 0x0000000000047947 */ /* 0x000fea0003800000 */
.L_x_69:
[----:B------:R-:W-:Y:S06]  /*11560*/  BAR.SYNC 0x0 ;  /* 0x000000ff0000791d */ /* 0x000fec0000000000 */
.L_x_68:
[----:B------:R-:W-:-:S13]  /*11570*/  PLOP3.LUT P0, PT, PT, PT, UP0, 0x40, 0x0 ;  /* 0x000000000000781c */ /* 0x000fda0003f0e808 */
[----:B------:R-:W-:Y:S05]  /*11580*/  @P0 BRA `(.L_x_82) ;  /* 0xfffffef800e00947 */ /* 0x000fea000383ffff */
.L_x_67:
[----:B------:R-:W3:Y:S01]  /*11590*/  S2R R8, SR_TID.X ;  /* 0x0000000000087919 */ /* 0x000ee20000002100 */
[----:B------:R-:W-:Y:S02]  /*115a0*/  ULDC UR6, c[0x0][0x26c] ;  /* 0x00009b0000067ab9 */ /* 0x000fe40000000800 */
[----:B------:R-:W-:-:S04]  /*115b0*/  UIADD3 UR4, UR6, 0x3ff, URZ ;  /* 0x000003ff06047890 */ /* 0x000fc8000fffe03f */
[----:B------:R-:W-:-:S04]  /*115c0*/  USHF.R.S32.HI UR5, URZ, 0x1f, UR4 ;  /* 0x0000001f3f057899 */ /* 0x000fc80008011404 */
[----:B------:R-:W-:-:S04]  /*115d0*/  ULEA.HI UR5, UR5, UR4, URZ, 0xa ;  /* 0x0000000405057291 */ /* 0x000fc8000f8f503f */
[----:B------:R-:W-:Y:S01]  /*115e0*/  USHF.R.S32.HI UR5, URZ, 0xa, UR5 ;  /* 0x0000000a3f057899 */ /* 0x000fe20008011405 */
[----:B---3-5:R-:W-:-:S05]  /*115f0*/  SHF.R.U32.HI R0, RZ, 0x5, R8 ;  /* 0x00000005ff007819 */ /* 0x028fca0000011608 */
[----:B------:R-:W-:-:S13]  /*11600*/  ISETP.GE.AND P0, PT, R0, UR5, PT ;  /* 0x0000000500007c0c */ /* 0x000fda000bf06270 */
[----:B------:R-:W-:Y:S05]  /*11610*/  @P0 EXIT ;  /* 0x000000000000094d */ /* 0x000fea0003800000 */
[----:B------:R-:W3:Y:S01]  /*11620*/  S2UR UR4, SR_CTAID.X ;  /* 0x00000000000479c3 */ /* 0x000ee20000002500 */
[----:B------:R-:W-:Y:S02]  /*11630*/  IMAD.MOV.U32 R17, RZ, RZ, RZ ;  /* 0x000000ffff117224 */ /* 0x000fe400078e00ff */
[----:B------:R-:W-:-:S05]  /*11640*/  IMAD.MOV.U32 R9, RZ, RZ, RZ ;  /* 0x000000ffff097224 */ /* 0x000fca00078e00ff */
[----:B-1----:R-:W1:Y:S08]  /*11650*/  LDC R2, c[0x0][0x224] ;  /* 0x00008900ff027b82 */ /* 0x002e700000000800 */
[----:B--2---:R-:W2:Y:S01]  /*11660*/  LDC.64 R6, c[0x0][0x218] ;  /* 0x00008600ff067b82 */ /* 0x004ea20000000a00 */
[----:B---3--:R-:W-:-:S07]  /*11670*/  USHF.L.U32 UR7, UR4, 0x1, URZ ;  /* 0x0000000104077899 */ /* 0x008fce000800063f */
[----:B------:R-:W3:Y:S01]  /*11680*/  S2UR UR8, SR_CgaCtaId ;  /* 0x00000000000879c3 */ /* 0x000ee20000008800 */
[----:B------:R-:W-:Y:S01]  /*11690*/  USHF.R.S32.HI UR4, URZ, 0x1f, UR7 ;  /* 0x0000001f3f047899 */ /* 0x000fe20008011407 */
[----:B-1----:R-:W-:-:S05]  /*116a0*/  SHF.R.S32.HI R13, RZ, 0x1f, R2 ;  /* 0x0000001fff0d7819 */ /* 0x002fca0000011402 */
[C---:B------:R-:W-:Y:S01]  /*116b0*/  IMAD R4, R2.reuse, UR4, RZ ;  /* 0x0000000402047c24 */ /* 0x040fe2000f8e02ff */
[----:B------:R-:W-:Y:S01]  /*116c0*/  UIADD3 UR4, UR6, 0x1f, URZ ;  /* 0x0000001f06047890 */ /* 0x000fe2000fffe03f */
[----:B------:R-:W-:Y:S02]  /*116d0*/  IMAD.WIDE.U32 R2, R2, UR7, RZ ;  /* 0x0000000702027c25 */ /* 0x000fe4000f8e00ff */
[----:B------:R-:W-:Y:S01]  /*116e0*/  UMOV UR6, 0x400 ;  /* 0x0000040000067882 */ /* 0x000fe20000000000 */
[----:B------:R-:W-:Y:S01]  /*116f0*/  USHF.R.S32.HI UR5, URZ, 0x1f, UR4 ;  /* 0x0000001f3f057899 */ /* 0x000fe20008011404 */
[----:B------:R-:W-:Y:S01]  /*11700*/  IMAD R5, R13, UR7, R4 ;  /* 0x000000070d057c24 */ /* 0x000fe2000f8e0204 */
[----:B--2---:R-:W-:Y:S02]  /*11710*/  LEA R4, P0, R2, R6, 0x2 ;  /* 0x0000000602047211 */ /* 0x004fe400078010ff */
[----:B------:R-:W-:Y:S01]  /*11720*/  ULEA.HI UR5, UR5, UR4, URZ, 0x5 ;  /* 0x0000000405057291 */ /* 0x000fe2000f8f283f */
[----:B------:R-:W-:-:S03]  /*11730*/  IMAD.IADD R3, R3, 0x1, R5 ;  /* 0x0000000103037824 */ /* 0x000fc600078e0205 */
[----:B------:R-:W-:Y:S02]  /*11740*/  USHF.R.S32.HI UR5, URZ, 0x5, UR5 ;  /* 0x000000053f057899 */ /* 0x000fe40008011405 */
[----:B------:R-:W-:Y:S01]  /*11750*/  LEA.HI.X R5, R2, R7, R3, 0x2, P0 ;  /* 0x0000000702057211 */ /* 0x000fe200000f1403 */
[----:B---3--:R-:W-:Y:S01]  /*11760*/  UPRMT UR6, UR8, 0x654, UR6 ;  /* 0x0000065408067896 */ /* 0x008fe20008000006 */
[----:B------:R-:W-:Y:S01]  /*11770*/  LOP3.LUT R3, R8, 0x1f, RZ, 0xc0, !PT ;  /* 0x0000001f08037812 */ /* 0x000fe200078ec0ff */
[----:B------:R-:W-:-:S04]  /*11780*/  IMAD.MOV.U32 R7, RZ, RZ, RZ ;  /* 0x000000ffff077224 */ /* 0x000fc800078e00ff */
[--C-:B------:R-:W-:Y:S02]  /*11790*/  IMAD R0, R0, 0x400, R3.reuse ;  /* 0x0000040000007824 */ /* 0x100fe400078e0203 */
[----:B------:R-:W-:-:S03]  /*117a0*/  IMAD.MOV R16, RZ, RZ, -R3 ;  /* 0x000000ffff107224 */ /* 0x000fc600078e0a03 */
[C---:B------:R-:W-:Y:S02]  /*117b0*/  LEA R2, R0.reuse, UR6, 0x2 ;  /* 0x0000000600027c11 */ /* 0x040fe4000f8e10ff */
[C---:B------:R-:W-:Y:S02]  /*117c0*/  IADD3 R15, R0.reuse, 0x60, RZ ;  /* 0x00000060000f7810 */ /* 0x040fe40007ffe0ff */
[----:B------:R-:W-:Y:S02]  /*117d0*/  IADD3 R0, R0, 0x20, RZ ;  /* 0x0000002000007810 */ /* 0x000fe40007ffe0ff */
[----:B------:R-:W-:-:S07]  /*117e0*/  IADD3 R2, R2, 0x100, RZ ;  /* 0x0000010002027810 */ /* 0x000fce0007ffe0ff */
.L_x_83:
[C---:B------:R-:W-:Y:S01]  /*117f0*/  IADD3 R6, R15.reuse, -0x60, RZ ;  /* 0xffffffa00f067810 */ /* 0x040fe20007ffe0ff */
[----:B------:R-:W-:Y:S01]  /*11800*/  ULDC UR4, c[0x0][0x26c] ;  /* 0x00009b0000047ab9 */ /* 0x000fe20000000800 */
[----:B------:R-:W-:Y:S02]  /*11810*/  HSETP2.LT.AND P0, PT, RZ.H0_H0, 1, 1, PT ;  /* 0x3c003c00ff007434 */ /* 0x000fe40003f01800 */
[----:B------:R-:W-:Y:S02]  /*11820*/  ISETP.GE.AND P2, PT, R6, UR4, PT ;  /* 0x0000000406007c0c */ /* 0x000fe4000bf46270 */
[----:B------:R-:W-:Y:S02]  /*11830*/  ISETP.GE.AND P6, PT, R0, UR4, PT ;  /* 0x0000000400007c0c */ /* 0x000fe4000bfc6270 */
[C---:B------:R-:W-:Y:S02]  /*11840*/  IADD3 R6, R15.reuse, -0x20, RZ ;  /* 0xffffffe00f067810 */ /* 0x040fe40007ffe0ff */
[----:B------:R-:W-:-:S02]  /*11850*/  ISETP.GE.AND P4, PT, R15, UR4, PT ;  /* 0x000000040f007c0c */ /* 0x000fc4000bf86270 */
[----:B------:R-:W-:Y:S02]  /*11860*/  ISETP.GE.AND P5, PT, R6, UR4, PT ;  /* 0x0000000406007c0c */ /* 0x000fe4000bfa6270 */
[----:B------:R-:W-:Y:S02]  /*11870*/  PLOP3.LUT P1, PT, P0, PT, PT, 0x80, 0x0 ;  /* 0x000000000000781c */ /* 0x000fe4000072f070 */
[----:B------:R-:W-:Y:S01]  /*11880*/  PLOP3.LUT P3, PT, P0, PT, PT, 0x80, 0x0 ;  /* 0x000000000000781c */ /* 0x000fe2000076f070 */
[----:B------:R-:W1:Y:S01]  /*11890*/  @!P2 LDS R8, [R2+-0x100] ;  /* 0xffff00000208a984 */ /* 0x000e620000000800 */
[----:B------:R-:W-:Y:S02]  /*118a0*/  IADD3 R0, R0, 0x80, RZ ;  /* 0x0000008000007810 */ /* 0x000fe40007ffe0ff */
[----:B------:R-:W-:Y:S01]  /*118b0*/  IADD3 R15, R15, 0x80, RZ ;  /* 0x000000800f0f7810 */ /* 0x000fe20007ffe0ff */
[----:B------:R-:W2:Y:S04]  /*118c0*/  @!P6 LDS R10, [R2+-0x80] ;  /* 0xffff8000020ae984 */ /* 0x000ea80000000800 */
[----:B------:R-:W3:Y:S04]  /*118d0*/  @!P5 LDS R11, [R2] ;  /* 0x00000000020bd984 */ /* 0x000ee80000000800 */
[----:B------:R4:W5:Y:S02]  /*118e0*/  @!P4 LDS R12, [R2+0x80] ;  /* 0x00008000020cc984 */ /* 0x0009640000000800 */
[----:B----4-:R-:W-:-:S02]  /*118f0*/  IADD3 R2, R2, 0x200, RZ ;  /* 0x0000020002027810 */ /* 0x010fc40007ffe0ff */
[C---:B-1----:R-:W-:Y:S02]  /*11900*/  @!P2 HSETP2.GT.AND P1, PT, R8.reuse.H0_H0, RZ.H0_H0, PT ;  /* 0x200000ff0800a234 */ /* 0x042fe40003f24800 */
[----:B------:R-:W-:Y:S02]  /*11910*/  @!P2 HSETP2.GT.AND P3, PT, R8.H1_H1, RZ.H0_H0, PT ;  /* 0x200000ff0800a234 */ /* 0x000fe40003f64c00 */
[----:B------:R-:W-:-:S08]  /*11920*/  PLOP3.LUT P2, PT, P0, PT, PT, 0x80, 0x0 ;  /* 0x000000000000781c */ /* 0x000fd0000074f070 */
[----:B--2---:R-:W-:Y:S02]  /*11930*/  @!P6 HSETP2.GT.AND P2, PT, R10.H0_H0, RZ.H0_H0, PT ;  /* 0x200000ff0a00e234 */ /* 0x004fe40003f44800 */
        /* <DEDUP_REMOVED lines=11> */
[----:B---3--:R-:W-:Y:S02]  /*119f0*/  @!P5 HSETP2.GT.AND P3, PT, R11.H1_H1, RZ.H0_H0, PT ;  /* 0x200000ff0b00d234 */ /* 0x008fe40003f64c00 */
[----:B------:R-:W-:Y:S02]  /*11a00*/  PLOP3.LUT P2, PT, P0, PT, PT, 0x80, 0x0 ;  /* 0x000000000000781c */ /* 0x000fe4000074f070 */
[----:B------:R-:W-:Y:S02]  /*11a10*/  IADD3 R8, R17, 0x1, RZ ;  /* 0x0000000111087810 */ /* 0x000fe40007ffe0ff */
[----:B-----5:R-:W-:Y:S02]  /*11a20*/  @!P4 HSETP2.GT.AND P0, PT, R12.H1_H1, RZ.H0_H0, PT ;  /* 0x200000ff0c00c234 */ /* 0x020fe40003f04c00 */
[----:B------:R-:W-:Y:S02]  /*11a30*/  VOTE.ANY R7, PT, !P1 ;  /* 0x0000000000077806 */ /* 0x000fe400048e0100 */
[----:B------:R-:W-:-:S02]  /*11a40*/  ISETP.NE.AND P1, PT, R3, R8, PT ;  /* 0x000000080300720c */ /* 0x000fc40003f25270 */
[----:B------:R-:W-:Y:S02]  /*11a50*/  IADD3 R10, R17, 0x2, RZ ;  /* 0x00000002110a7810 */ /* 0x000fe40007ffe0ff */
[----:B------:R-:W-:Y:S02]  /*11a60*/  @!P5 HSETP2.GT.AND P6, PT, R11.H0_H0, RZ.H0_H0, PT ;  /* 0x200000ff0b00d234 */ /* 0x000fe40003fc4800 */
[----:B------:R-:W-:Y:S02]  /*11a70*/  @!P4 HSETP2.GT.AND P2, PT, R12.H0_H0, RZ.H0_H0, PT ;  /* 0x200000ff0c00c234 */ /* 0x000fe40003f44800 */
[----:B------:R-:W-:Y:S02]  /*11a80*/  SEL R14, R7, R14, !P1 ;  /* 0x0000000e070e7207 */ /* 0x000fe40004800000 */
        /* <DEDUP_REMOVED lines=15> */
[----:B------:R-:W1:Y:S02]  /*11b80*/  S2R R3, SR_TID.X ;  /* 0x0000000000037919 */ /* 0x000e640000002100 */
[----:B-1----:R-:W-:-:S13]  /*11b90*/  ISETP.GE.AND P0, PT, R3, UR5, PT ;  /* 0x0000000503007c0c */ /* 0x002fda000bf06270 */
[----:B------:R-:W-:Y:S05]  /*11ba0*/  @P0 EXIT ;  /* 0x000000000000094d */ /* 0x000fea0003800000 */
[----:B------:R-:W1:Y:S01]  /*11bb0*/  LDC R0, c[0x0][0x278] ;  /* 0x00009e00ff007b82 */ /* 0x000e620000000800 */
[----:B------:R-:W-:Y:S01]  /*11bc0*/  UIADD3 UR4, UR7, 0x1, URZ ;  /* 0x0000000107047890 */ /* 0x000fe2000fffe03f */
[----:B------:R-:W-:-:S05]  /*11bd0*/  IMAD.WIDE R2, R3, 0x4, R4 ;  /* 0x0000000403027825 */ /* 0x000fca00078e0204 */
[----:B------:R2:W-:Y:S01]  /*11be0*/  STG.E desc[UR10][R2.64], R9 ;  /* 0x0000000902007986 */ /* 0x0005e2000c10190a */
[----:B-1----:R-:W-:-:S13]  /*11bf0*/  ISETP.LE.U32.AND P0, PT, R0, UR4, PT ;  /* 0x0000000400007c0c */ /* 0x002fda000bf03070 */
[----:B--2---:R-:W-:Y:S05]  /*11c00*/  @P0 EXIT ;  /* 0x000000000000094d */ /* 0x004fea0003800000 */
[----:B------:R-:W0:Y:S02]  /*11c10*/  LDC R5, c[0x0][0x224] ;  /* 0x00008900ff057b82 */ /* 0x000e240000000800 */
[----:B0-----:R-:W-:-:S04]  /*11c20*/  LEA R2, P0, R5, R2, 0x2 ;  /* 0x0000000205027211 */ /* 0x001fc800078010ff */
[----:B------:R-:W-:-:S05]  /*11c30*/  LEA.HI.X R3, R5, R3, R13, 0x2, P0 ;  /* 0x0000000305037211 */ /* 0x000fca00000f140d */
[----:B------:R-:W-:Y:S01]  /*11c40*/  STG.E desc[UR10][R2.64], R7 ;  /* 0x0000000702007986 */ /* 0x000fe2000c10190a */
[----:B------:R-:W-:Y:S05]  /*11c50*/  EXIT ;  /* 0x000000000000794d */ /* 0x000fea0003800000 */
.L_x_84:
        /* <DEDUP_REMOVED lines=10> */
.L_x_124:


//--------------------- .text.ldpc2_BG1_split_index_fp_x2_desc_dyn_sm90 --------------------------
	.section	.text.ldpc2_BG1_split_index_fp_x2_desc_dyn_sm90,"ax",@progbits
	.sectionflags	@"SHF_BARRIERS=1"
	.align	128
        .global         ldpc2_BG1_split_index_fp_x2_desc_dyn_sm90
        .type           ldpc2_BG1_split_index_fp_x2_desc_dyn_sm90,@function
        .size           ldpc2_BG1_split_index_fp_x2_desc_dyn_sm90,(.L_x_122 - ldpc2_BG1_split_index_fp_x2_desc_dyn_sm90)
        .other          ldpc2_BG1_split_index_fp_x2_desc_dyn_sm90,@"STO_CUDA_ENTRY STV_DEFAULT"
ldpc2_BG1_split_index_fp_x2_desc_dyn_sm90:
.text.ldpc2_BG1_split_index_fp_x2_desc_dyn_sm90:
.L_x_3:
[----:B------:R-:W0:Y:S02]  /*0000*/  LDC R1, c[0x0][0x28] ;  /* 0x00000a00ff017b82 */ /* 0x000e240000000800 */
[----:B------:R-:W1:Y:S01]  /*0010*/  S2R R16, SR_TID.X ;  /* 0x0000000000107919 */ /* 0x000e620000002100 */
[----:B------:R-:W2:Y:S01]  /*0020*/  LDC R31, c[0x0][0x270] ;  /* 0x00009c00ff1f7b82 */ /* 0x000ea20000000800 */
[----:B------:R-:W-:Y:S01]  /*0030*/  ULDC UR4, c[0x0][0x220] ;  /* 0x0000880000047ab9 */ /* 0x000fe20000000800 */
[----:B------:R-:W-:-:S06]  /*0040*/  ULDC.64 UR10, c[0x0][0x208] ;  /* 0x00008200000a7ab9 */ /* 0x000fcc0000000a00 */
[----:B------:R-:W3:Y:S01]  /*0050*/  LDC R15, c[0x0][RZ] ;  /* 0x00000000ff0f7b82 */ /* 0x000ee20000000800 */
[----:B------:R-:W-:Y:S07]  /*0060*/  BSSY B0, `(.L_x_85) ;  /* 0x000007f000007945 */ /* 0x000fee0003800000 */
[----:B------:R-:W4:Y:S01]  /*0070*/  S2UR UR6, SR_CTAID.X ;  /* 0x00000000000679c3 */ /* 0x000f220000002500 */
[----:B-1----:R-:W-:Y:S02]  /*0080*/  IMAD.SHL.U32 R0, R16, 0x8, RZ ;  /* 0x0000000810007824 */ /* 0x002fe400078e00ff */
[----:B--2---:R-:W-:-:S02]  /*0090*/  IMAD.SHL.U32 R17, R31, 0x2, RZ ;  /* 0x000000021f117824 */ /* 0x004fc400078e00ff */
[----:B------:R-:W-:-:S03]  /*00a0*/  IMAD.SHL.U32 R31, R31, 0x4, RZ ;  /* 0x000000041f1f7824 */ /* 0x000fc600078e00ff */
[----:B------:R-:W-:Y:S01]  /*00b0*/  ISETP.GE.AND P0, PT, R0, R17, PT ;  /* 0x000000110000720c */ /* 0x000fe20003f06270 */
[----:B----4-:R-:W-:-:S04]  /*00c0*/  USHF.L.U32 UR6, UR6, 0x1, URZ ;  /* 0x0000000106067899 */ /* 0x010fc8000800063f */
[----:B------:R-:W-:-:S04]  /*00d0*/  UIMAD.WIDE UR8, UR6, UR4, URZ ;  /* 0x00000004060872a5 */ /* 0x000fc8000f8e023f */
[----:B------:R-:W-:Y:S02]  /*00e0*/  USHF.L.U64.HI UR9, UR8, 0x1, UR9 ;  /* 0x0000000108097899 */ /* 0x000fe40008010209 */
[----:B------:R-:W-:-:S04]  /*00f0*/  USHF.L.U32 UR8, UR8, 0x1, URZ ;  /* 0x0000000108087899 */ /* 0x000fc8000800063f */
[----:B------:R-:W-:Y:S01]  /*0100*/  UIMAD.WIDE UR4, UR4, 0x2, UR8 ;  /* 0x00000002040478a5 */ /* 0x000fe2000f8e0208 */
[----:B---3--:R-:W-:Y:S11]  /*0110*/  @P0 BRA `(.L_x_86) ;  /* 0x0000000400cc0947 */ /* 0x008ff60003800000 */
[----:B------:R-:W1:Y:S01]  /*0120*/  LDC R2, c[0x0][0x278] ;  /* 0x00009e00ff027b82 */ /* 0x000e620000000800 */
[----:B------:R-:W-:Y:S01]  /*0130*/  UIADD3 UR7, UR6, 0x1, URZ ;  /* 0x0000000106077890 */ /* 0x000fe2000fffe03f */
[----:B------:R-:W-:-:S05]  /*0140*/  IMAD.SHL.U32 R14, R16, 0x10, RZ ;  /* 0x00000010100e7824 */ /* 0x000fca00078e00ff */
[----:B-1----:R-:W-:-:S13]  /*0150*/  ISETP.LE.AND P0, PT, R2, UR7, PT ;  /* 0x0000000702007c0c */ /* 0x002fda000bf03270 */
.L_x_88:
[----:B------:R-:W-:Y:S01]  /*0160*/  ISETP.GE.AND P1, PT, R0, R17, PT ;  /* 0x000000110000720c */ /* 0x000fe20003f26270 */
[----:B-1----:R-:W-:-:S04]  /*0170*/  IMAD R32, R15, 0x8, R0 ;  /* 0x000000080f207824 */ /* 0x002fc800078e0200 */
[----:B------:R-:W-:Y:S01]  /*0180*/  IMAD R33, R15, 0x8, R32 ;  /* 0x000000080f217824 */ /* 0x000fe200078e0220 */
[----:B------:R-:W-:-:S03]  /*0190*/  ISETP.GE.AND P2, PT, R32, R17, PT ;  /* 0x000000112000720c */ /* 0x000fc60003f46270 */
[----:B------:R-:W-:Y:S01]  /*01a0*/  IMAD R34, R15, 0x8, R33 ;  /* 0x000000080f227824 */ /* 0x000fe200078e0221 */
[----:B------:R-:W-:-:S03]  /*01b0*/  ISETP.GE.AND P3, PT, R33, R17, PT ;  /* 0x000000112100720c */ /* 0x000fc60003f66270 */
[----:B------:R-:W1:Y:S01]  /*01c0*/  @!P1 LDC.64 R22, c[0x0][0x210] ;  /* 0x00008400ff169b82 */ /* 0x000e620000000a00 */
[----:B------:R-:W-:Y:S02]  /*01d0*/  ISETP.GE.AND P4, PT, R34, R17, PT ;  /* 0x000000112200720c */ /* 0x000fe40003f86270 */
[----:B------:R-:W-:-:S03]  /*01e0*/  @!P1 SHF.R.S32.HI R24, RZ, 0x1f, R0 ;  /* 0x0000001fff189819 */ /* 0x000fc60000011400 */
[----:B------:R-:W-:Y:S02]  /*01f0*/  @!P2 SHF.R.S32.HI R26, RZ, 0x1f, R32 ;  /* 0x0000001fff1aa819 */ /* 0x000fe40000011420 */
[----:B------:R-:W2:Y:S06]  /*0200*/  @!P2 LDC.64 R28, c[0x0][0x210] ;  /* 0x00008400ff1cab82 */ /* 0x000eac0000000a00 */
[----:B------:R-:W-:Y:S02]  /*0210*/  @!P4 SHF.R.S32.HI R30, RZ, 0x1f, R34 ;  /* 0x0000001fff1ec819 */ /* 0x000fe40000011422 */
[----:B------:R-:W3:Y:S08]  /*0220*/  @!P3 LDC.64 R36, c[0x0][0x210] ;  /* 0x00008400ff24bb82 */ /* 0x000ef00000000a00 */
[----:B------:R-:W4:Y:S01]  /*0230*/  @!P4 LDC.64 R38, c[0x0][0x210] ;  /* 0x00008400ff26cb82 */ /* 0x000f220000000a00 */
[----:B-1----:R-:W-:-:S04]  /*0240*/  @!P1 IADD3 R22, P5, P6, R22, UR8, R0 ;  /* 0x0000000816169c10 */ /* 0x002fc8000febe000 */
[----:B------:R-:W-:Y:S02]  /*0250*/  @!P1 IADD3.X R23, R23, UR9, R24, P5, P6 ;  /* 0x0000000917179c10 */ /* 0x000fe4000afec418 */
[----:B--2---:R-:W-:Y:S02]  /*0260*/  @!P2 IADD3 R24, P5, P6, R28, UR8, R32 ;  /* 0x000000081c18ac10 */ /* 0x004fe4000febe020 */
[--C-:B------:R-:W-:Y:S01]  /*0270*/  @!P3 SHF.R.S32.HI R28, RZ, 0x1f, R33.reuse ;  /* 0x0000001fff1cb819 */ /* 0x100fe20000011421 */
[----:B------:R1:W5:Y:S01]  /*0280*/  @!P1 LDG.E.64 R2, desc[UR10][R22.64] ;  /* 0x0000000a16029981 */ /* 0x000362000c1e1b00 */
[----:B------:R-:W-:Y:S02]  /*0290*/  @!P2 IADD3.X R25, R29, UR9, R26, P5, P6 ;  /* 0x000000091d19ac10 */ /* 0x000fe4000afec41a */
[----:B---3--:R-:W-:-:S03]  /*02a0*/  @!P3 IADD3 R26, P5, P6, R36, UR8, R33 ;  /* 0x00000008241abc10 */ /* 0x008fc6000febe021 */
[----:B------:R1:W5:Y:S01]  /*02b0*/  @!P2 LDG.E.64 R4, desc[UR10][R24.64] ;  /* 0x0000000a1804a981 */ /* 0x000362000c1e1b00 */
[----:B------:R-:W-:Y:S02]  /*02c0*/  @!P3 IADD3.X R27, R37, UR9, R28, P5, P6 ;  /* 0x00000009251bbc10 */ /* 0x000fe4000afec41c */
[----:B----4-:R-:W-:-:S03]  /*02d0*/  @!P4 IADD3 R28, P5, P6, R38, UR8, R34 ;  /* 0x00000008261ccc10 */ /* 0x010fc6000febe022 */
[----:B------:R1:W5:Y:S01]  /*02e0*/  @!P3 LDG.E.64 R6, desc[UR10][R26.64] ;  /* 0x0000000a1a06b981 */ /* 0x000362000c1e1b00 */
[----:B------:R-:W-:-:S05]  /*02f0*/  @!P4 IADD3.X R29, R39, UR9, R30, P5, P6 ;  /* 0x00000009271dcc10 */ /* 0x000fca000afec41e */
[----:B------:R1:W5:Y:S01]  /*0300*/  @!P4 LDG.E.64 R8, desc[UR10][R28.64] ;  /* 0x0000000a1c08c981 */ /* 0x000362000c1e1b00 */
[----:B------:R-:W-:-:S04]  /*0310*/  IMAD R30, R15, 0x10, R14 ;  /* 0x000000100f1e7824 */ /* 0x000fc800078e020e */
[----:B------:R-:W-:Y:S01]  /*0320*/  IMAD R36, R15, 0x10, R30 ;  /* 0x000000100f247824 */ /* 0x000fe200078e021e */
[----:B------:R-:W-:Y:S06]  /*0330*/  @P0 BRA `(.L_x_87) ;  /* 0x0000000000500947 */ /* 0x000fec0003800000 */
[----:B-1----:R-:W1:Y:S01]  /*0340*/  @!P2 LDC.64 R24, c[0x0][0x210] ;  /* 0x00008400ff18ab82 */ /* 0x002e620000000a00 */
[----:B------:R-:W-:-:S07]  /*0350*/  @!P3 SHF.R.S32.HI R28, RZ, 0x1f, R33 ;  /* 0x0000001fff1cb819 */ /* 0x000fce0000011421 */
[----:B------:R-:W2:Y:S08]  /*0360*/  @!P3 LDC.64 R26, c[0x0][0x210] ;  /* 0x00008400ff1abb82 */ /* 0x000eb00000000a00 */
[----:B------:R-:W3:Y:S08]  /*0370*/  @!P4 LDC.64 R38, c[0x0][0x210] ;  /* 0x00008400ff26cb82 */ /* 0x000ef00000000a00 */
[----:B------:R-:W4:Y:S01]  /*0380*/  @!P1 LDC.64 R22, c[0x0][0x210] ;  /* 0x00008400ff169b82 */ /* 0x000f220000000a00 */
[----:B-1----:R-:W-:-:S02]  /*0390*/  @!P2 IADD3 R24, P5, P6, R24, UR4, R32 ;  /* 0x000000041818ac10 */ /* 0x002fc4000febe020 */
[----:B------:R-:W-:-:S04]  /*03a0*/  @!P2 SHF.R.S32.HI R32, RZ, 0x1f, R32 ;  /* 0x0000001fff20a819 */ /* 0x000fc80000011420 */
[----:B------:R-:W-:Y:S02]  /*03b0*/  @!P2 IADD3.X R25, R25, UR5, R32, P5, P6 ;  /* 0x000000051919ac10 */ /* 0x000fe4000afec420 */
[----:B--2---:R-:W-:Y:S02]  /*03c0*/  @!P3 IADD3 R26, P5, P6, R26, UR4, R33 ;  /* 0x000000041a1abc10 */ /* 0x004fe4000febe021 */
[----:B------:R-:W-:Y:S01]  /*03d0*/  @!P4 SHF.R.S32.HI R32, RZ, 0x1f, R34 ;  /* 0x0000001fff20c819 */ /* 0x000fe20000011422 */
[----:B------:R1:W5:Y:S01]  /*03e0*/  @!P2 LDG.E.64 R10, desc[UR10][R24.64] ;  /* 0x0000000a180aa981 */ /* 0x000362000c1e1b00 */
[----:B------:R-:W-:Y:S02]  /*03f0*/  @!P3 IADD3.X R27, R27, UR5, R28, P5, P6 ;  /* 0x000000051b1bbc10 */ /* 0x000fe4000afec41c */
[----:B---3--:R-:W-:-:S03]  /*0400*/  @!P4 IADD3 R28, P5, P6, R38, UR4, R34 ;  /* 0x00000004261ccc10 */ /* 0x008fc6000febe022 */
[----:B------:R1:W5:Y:S01]  /*0410*/  @!P3 LDG.E.64 R12, desc[UR10][R26.64] ;  /* 0x0000000a1a0cb981 */ /* 0x000362000c1e1b00 */
[----:B------:R-:W-:Y:S02]  /*0420*/  @!P4 IADD3.X R29, R39, UR5, R32, P5, P6 ;  /* 0x00000005271dcc10 */ /* 0x000fe4000afec420 */
[----:B----4-:R-:W-:-:S03]  /*0430*/  @!P1 IADD3 R22, P5, P6, R22, UR4, R0 ;  /* 0x0000000416169c10 */ /* 0x010fc6000febe000 */
[----:B------:R1:W5:Y:S01]  /*0440*/  @!P4 LDG.E.64 R18, desc[UR10][R28.64] ;  /* 0x0000000a1c12c981 */ /* 0x000362000c1e1b00 */
[----:B------:R-:W-:-:S04]  /*0450*/  @!P1 SHF.R.S32.HI R0, RZ, 0x1f, R0 ;  /* 0x0000001fff009819 */ /* 0x000fc80000011400 */
[----:B------:R-:W-:-:S05]  /*0460*/  @!P1 IADD3.X R23, R23, UR5, R0, P5, P6 ;  /* 0x0000000517179c10 */ /* 0x000fca000afec400 */
[----:B------:R1:W5:Y:S02]  /*0470*/  @!P1 LDG.E.64 R20, desc[UR10][R22.64] ;  /* 0x0000000a16149981 */ /* 0x000364000c1e1b00 */
.L_x_87:
[----:B------:R-:W-:Y:S01]  /*0480*/  IMAD R52, R15, 0x10, R36 ;  /* 0x000000100f347824 */ /* 0x000fe200078e0224 */
[-C--:B------:R-:W-:Y:S02]  /*0490*/  ISETP.GE.AND P1, PT, R14, R31.reuse, PT ;  /* 0x0000001f0e00720c */ /* 0x080fe40003f26270 */
[-C--:B------:R-:W-:Y:S02]  /*04a0*/  ISETP.GE.AND P2, PT, R30, R31.reuse, PT ;  /* 0x0000001f1e00720c */ /* 0x080fe40003f46270 */
[-C--:B------:R-:W-:Y:S02]  /*04b0*/  ISETP.GE.AND P3, PT, R36, R31.reuse, PT ;  /* 0x0000001f2400720c */ /* 0x080fe40003f66270 */
[----:B------:R-:W-:Y:S02]  /*04c0*/  ISETP.GE.AND P4, PT, R52, R31, PT ;  /* 0x0000001f3400720c */ /* 0x000fe40003f86270 */
[----:B-1---5:R-:W-:-:S05]  /*04d0*/  PRMT R28, R5, 0x7632, R11 ;  /* 0x00007632051c7816 */ /* 0x022fca000000000b */
[----:B------:R-:W1:Y:S01]  /*04e0*/  @!P1 S2R R23, SR_CgaCtaId ;  /* 0x0000000000179919 */ /* 0x000e620000008800 */
[----:B------:R-:W-:Y:S02]  /*04f0*/  @!P1 MOV R0, 0x400 ;  /* 0x0000040000009802 */ /* 0x000fe40000000f00 */
[----:B------:R-:W-:Y:S01]  /*0500*/  @!P2 MOV R22, 0x400 ;  /* 0x000004000016a802 */ /* 0x000fe20000000f00 */
[----:B------:R-:W2:Y:S01]  /*0510*/  @!P2 S2R R25, SR_CgaCtaId ;  /* 0x000000000019a919 */ /* 0x000ea20000008800 */
[----:B------:R-:W-:Y:S02]  /*0520*/  @!P3 MOV R24, 0x400 ;  /* 0x000004000018b802 */ /* 0x000fe40000000f00 */
[----:B------:R-:W-:Y:S01]  /*0530*/  @!P4 MOV R26, 0x400 ;  /* 0x00000400001ac802 */ /* 0x000fe20000000f00 */
[----:B------:R-:W3:Y:S01]  /*0540*/  @!P3 S2R R27, SR_CgaCtaId ;  /* 0x00000000001bb919 */ /* 0x000ee20000008800 */
[----:B------:R-:W-:Y:S02]  /*0550*/  HMNMX2.XORSIGN R43, |R28|, 32, 32, PT ;  /* 0x500050001c2b7840 */ /* 0x000fe40003840200 */
[----:B------:R-:W-:Y:S01]  /*0560*/  PRMT R28, R9, 0x7632, R19 ;  /* 0x00007632091c7816 */ /* 0x000fe20000000013 */
[----:B------:R-:W4:Y:S04]  /*0570*/  @!P4 S2R R29, SR_CgaCtaId ;  /* 0x00000000001dc919 */ /* 0x000f280000008800 */
[----:B------:R-:W-:-:S02]  /*0580*/  HMNMX2.XORSIGN R51, |R28|, 32, 32, PT ;  /* 0x500050001c337840 */ /* 0x000fc40003840200 */
[----:B-1----:R-:W-:Y:S02]  /*0590*/  @!P1 PRMT R23, R23, 0x654, R0 ;  /* 0x0000065417179816 */ /* 0x002fe40000000000 */
[C---:B------:R-:W-:Y:S02]  /*05a0*/  PRMT R0, R2.reuse, 0x5410, R20 ;  /* 0x0000541002007816 */ /* 0x040fe40000000014 */
[----:B--2---:R-:W-:Y:S02]  /*05b0*/  @!P2 PRMT R25, R25, 0x654, R22 ;  /* 0x000006541919a816 */ /* 0x004fe40000000016 */
[----:B------:R-:W-:Y:S02]  /*05c0*/  PRMT R22, R3, 0x5410, R21 ;  /* 0x0000541003167816 */ /* 0x000fe40000000015 */
[----:B---3--:R-:W-:Y:S01]  /*05d0*/  @!P3 PRMT R27, R27, 0x654, R24 ;  /* 0x000006541b1bb816 */ /* 0x008fe20000000018 */
[----:B------:R-:W-:Y:S01]  /*05e0*/  @!P1 IMAD.IADD R24, R23, 0x1, R14 ;  /* 0x0000000117189824 */ /* 0x000fe200078e020e */
[----:B------:R-:W-:-:S02]  /*05f0*/  PRMT R14, R2, 0x7632, R20 ;  /* 0x00007632020e7816 */ /* 0x000fc40000000014 */
[----:B----4-:R-:W-:Y:S01]  /*0600*/  @!P4 PRMT R33, R29, 0x654, R26 ;  /* 0x000006541d21c816 */ /* 0x010fe2000000001a */
[----:B------:R-:W-:Y:S01]  /*0610*/  @!P2 IMAD.IADD R29, R25, 0x1, R30 ;  /* 0x00000001191da824 */ /* 0x000fe200078e021e */
[----:B------:R-:W-:Y:S01]  /*0620*/  PRMT R23, R3, 0x7632, R21 ;  /* 0x0000763203177816 */ /* 0x000fe20000000015 */
[----:B------:R-:W-:Y:S01]  /*0630*/  @!P3 IMAD.IADD R30, R27, 0x1, R36 ;  /* 0x000000011b1eb824 */ /* 0x000fe200078e0224 */
[C---:B------:R-:W-:Y:S01]  /*0640*/  PRMT R25, R4.reuse, 0x5410, R10 ;  /* 0x0000541004197816 */ /* 0x040fe2000000000a */
        /* <DEDUP_REMOVED lines=20> */
[C---:B------:R-:W-:Y:S01]  /*0790*/  IMAD R0, R15.reuse, 0x8, R34 ;  /* 0x000000080f007824 */ /* 0x040fe200078e0222 */
[----:B------:R-:W-:Y:S01]  /*07a0*/  HMNMX2.XORSIGN R45, |R14|, 32, 32, PT ;  /* 0x500050000e2d7840 */ /* 0x000fe20003840200 */
[----:B------:R-:W-:Y:S01]  /*07b0*/  IMAD R14, R15, 0x10, R52 ;  /* 0x000000100f0e7824 */ /* 0x000fe200078e0234 */
        /* <DEDUP_REMOVED lines=9> */
.L_x_86:
[----:B------:R-:W-:Y:S05]  /*0850*/  BSYNC B0 ;  /* 0x0000000000007941 */ /* 0x000fea0003800000 */
.L_x_85:
[----:B------:R-:W2:Y:S01]  /*0860*/  LDC R2, c[0x0][0x25c] ;  /* 0x00009700ff027b82 */ /* 0x000ea20000000800 */
[----:B------:R-:W-:Y:S01]  /*0870*/  IADD3 R0, R31, 0x3, RZ ;  /* 0x000000031f007810 */ /* 0x000fe20007ffe0ff */
[----:B------:R-:W-:-:S03]  /*0880*/  UMOV UR4, 0x400 ;  /* 0x0000040000047882 */ /* 0x000fc60000000000 */
[----:B------:R-:W-:-:S03]  /*0890*/  SHF.R.S32.HI R3, RZ, 0x1f, R0 ;  /* 0x0000001fff037819 */ /* 0x000fc60000011400 */
[----:B------:R-:W3:Y:S01]  /*08a0*/  S2UR UR5, SR_CgaCtaId ;  /* 0x00000000000579c3 */ /* 0x000ee20000008800 */
[----:B------:R-:W-:-:S04]  /*08b0*/  LEA.HI R3, R3, R0, RZ, 0x2 ;  /* 0x0000000003037211 */ /* 0x000fc800078f10ff */
[----:B------:R-:W-:-:S03]  /*08c0*/  LOP3.LUT R3, R3, 0xfffffffc, RZ, 0xc0, !PT ;  /* 0xfffffffc03037812 */ /* 0x000fc600078ec0ff */
[----:B------:R-:W-:Y:S06]  /*08d0*/  BAR.SYNC 0x0 ;  /* 0x000000ff0000791d */ /* 0x000fec0000000000 */
[----:B--2---:R-:W-:Y:S01]  /*08e0*/  ISETP.GE.AND P0, PT, R2, 0xc, PT ;  /* 0x0000000c0200780c */ /* 0x004fe20003f06270 */
[----:B---3--:R-:W-:-:S06]  /*08f0*/  UPRMT UR8, UR5, 0x654, UR4 ;  /* 0x0000065405087896 */ /* 0x008fcc0008000004 */
[----:B------:R-:W-:-:S06]  /*0900*/  IADD3 R5, R3, UR8, RZ ;  /* 0x0000000803057c10 */ /* 0x000fcc000fffe0ff */
[----:B------:R-:W-:Y:S05]  /*0910*/  @!P0 BRA `(.L_x_89) ;  /* 0x0000000000b88947 */ /* 0x000fea0003800000 */
[C---:B------:R-:W-:Y:S01]  /*0920*/  IADD3 R0, R2.reuse, -0xb, RZ ;  /* 0xfffffff502007810 */ /* 0x040fe20007ffe0ff */
[----:B------:R-:W-:Y:S01]  /*0930*/  ULDC UR5, c[0x0][0x270] ;  /* 0x00009c0000057ab9 */ /* 0x000fe20000000800 */
[----:B------:R-:W-:Y:S01]  /*0940*/  IADD3 R2, R2, -0xc, RZ ;  /* 0xfffffff402027810 */ /* 0x000fe20007ffe0ff */
[----:B------:R-:W-:Y:S01]  /*0950*/  ULEA UR5, UR5, 0x3, 0x2 ;  /* 0x0000000305057891 */ /* 0x000fe2000f8e103f */
[----:B------:R-:W-:Y:S01]  /*0960*/  LOP3.LUT R7, R0, 0x3, RZ, 0xc0, !PT ;  /* 0x0000000300077812 */ /* 0x000fe200078ec0ff */
[----:B------:R-:W-:Y:S01]  /*0970*/  UMOV UR4, URZ ;  /* 0x0000003f00047c82 */ /* 0x000fe20008000000 */
[----:B------:R-:W-:Y:S02]  /*0980*/  ISETP.GE.U32.AND P0, PT, R2, 0x3, PT ;  /* 0x000000030200780c */ /* 0x000fe40003f06070 */
[----:B------:R-:W-:Y:S02]  /*0990*/  ISETP.NE.AND P1, PT, R7, RZ, PT ;  /* 0x000000ff0700720c */ /* 0x000fe40003f25270 */
[----:B------:R-:W-:-:S09]  /*09a0*/  IADD3 R2, -R3, UR5, RZ ;  /* 0x0000000503027c10 */ /* 0x000fd2000fffe1ff */
[----:B------:R-:W-:Y:S05]  /*09b0*/  @!P0 BRA `(.L_x_90) ;  /* 0x0000000000648947 */ /* 0x000fea0003800000 */
[----:B------:R-:W2:Y:S01]  /*09c0*/  LDC R6, c[0x0][0x240] ;  /* 0x00009000ff067b82 */ /* 0x000ea20000000800 */
[----:B------:R-:W-:Y:S02]  /*09d0*/  IMAD R31, R16, 0xc, R31 ;  /* 0x0000000c101f7824 */ /* 0x000fe400078e021f */
[----:B------:R-:W-:-:S03]  /*09e0*/  IMAD.IADD R0, R0, 0x1, -R7 ;  /* 0x0000000100007824 */ /* 0x000fc600078e0a07 */
[----:B------:R-:W-:-:S04]  /*09f0*/  IADD3 R31, -R2, 0x3, R31 ;  /* 0x00000003021f7810 */ /* 0x000fc80007ffe11f */
[----:B------:R-:W-:-:S07]  /*0a00*/  IADD3 R31, R31, UR8, RZ ;  /* 0x000000081f1f7c10 */ /* 0x000fce000fffe0ff */
.L_x_91:
[----:B--23--:R-:W-:Y:S01]  /*0a10*/  IMAD R2, R6, 0xc, R31 ;  /* 0x0000000c06027824 */ /* 0x00cfe200078e021f */
[----:B------:R-:W-:Y:S01]  /*0a20*/  STS [R31], RZ ;  /* 0x000000ff1f007388 */ /* 0x000fe20000000800 */
[----:B------:R-:W-:Y:S01]  /*0a30*/  IADD3 R0, R0, -0x4, RZ ;  /* 0xfffffffc00007810 */ /* 0x000fe20007ffe0ff */
[----:B------:R-:W-:Y:S01]  /*0a40*/  UIADD3 UR4, UR4, 0x4, URZ ;  /* 0x0000000404047890 */ /* 0x000fe2000fffe03f */
[----:B------:R-:W-:Y:S01]  /*0a50*/  IMAD R3, R6, 0xc, R2 ;  /* 0x0000000c06037824 */ /* 0x000fe200078e0202 */
[----:B------:R-:W-:Y:S01]  /*0a60*/  STS [R31+0x4], RZ ;  /* 0x000004ff1f007388 */ /* 0x000fe20000000800 */
[----:B------:R-:W-:Y:S02]  /*0a70*/  ISETP.NE.AND P0, PT, R0, RZ, PT ;  /* 0x000000ff0000720c */ /* 0x000fe40003f05270 */
[C---:B------:R-:W-:Y:S01]  /*0a80*/  IMAD R4, R6.reuse, 0xc, R3 ;  /* 0x0000000c06047824 */ /* 0x040fe200078e0203 */
[----:B------:R2:W-:Y:S04]  /*0a90*/  STS [R31+0x8], RZ ;  /* 0x000008ff1f007388 */ /* 0x0005e80000000800 */
[----:B------:R3:W-:Y:S04]  /*0aa0*/  STS [R2], RZ ;  /* 0x000000ff02007388 */ /* 0x0007e80000000800 */
[----:B------:R3:W-:Y:S01]  /*0ab0*/  STS [R2+0x4], RZ ;  /* 0x000004ff02007388 */ /* 0x0007e20000000800 */
[----:B--2---:R-:W-:-:S03]  /*0ac0*/  IMAD R31, R6, 0xc, R4 ;  /* 0x0000000c061f7824 */ /* 0x004fc600078e0204 */
        /* <DEDUP_REMOVED lines=8> */
.L_x_90:
[----:B------:R-:W-:Y:S05]  /*0b50*/  @!P1 BRA `(.L_x_89) ;  /* 0x0000000000289947 */ /* 0x000fea0003800000 */
[----:B---3--:R-:W2:Y:S02]  /*0b60*/  LDC R3, c[0x0][0x240] ;  /* 0x00009000ff037b82 */ /* 0x008ea40000000800 */
.L_x_92:
[----:B--2---:R-:W-:Y:S01]  /*0b70*/  IMAD R0, R3, UR4, R16 ;  /* 0x0000000403007c24 */ /* 0x004fe2000f8e0210 */
        /* <DEDUP_REMOVED lines=8> */
.L_x_89:
[----:B--2---:R-:W2:Y:S02]  /*0c00*/  LDC R0, c[0x0][0x228] ;  /* 0x00008a00ff007b82 */ /* 0x004ea40000000800 */
[----:B--2---:R-:W-:-:S13]  /*0c10*/  ISETP.GE.AND P0, PT, R0, 0x1, PT ;  /* 0x000000010000780c */ /* 0x004fda0003f06270 */
[----:B------:R-:W-:Y:S05]  /*0c20*/  @!P0 BRA `(.L_x_93) ;  /* 0x0000016800dc8947 */ /* 0x000fea0003800000 */
[----:B-1----:R-:W1:Y:S01]  /*0c30*/  LDC R37, c[0x0][0x240] ;  /* 0x00009000ff257b82 */ /* 0x002e620000000800 */
[----:B------:R-:W-:Y:S01]  /*0c40*/  IMAD R98, R16, 0xc, R5 ;  /* 0x0000000c10627824 */ /* 0x000fe200078e0205 */
[----:B------:R-:W-:Y:S01]  /*0c50*/  CS2R R12, SRZ ;  /* 0x00000000000c7805 */ /* 0x000fe2000001ff00 */
[----:B------:R-:W-:Y:S01]  /*0c60*/  IMAD.MOV.U32 R14, RZ, RZ, RZ ;  /* 0x000000ffff0e7224 */ /* 0x000fe200078e00ff */
[----:B------:R-:W-:Y:S02]  /*0c70*/  CS2R R10, SRZ ;  /* 0x00000000000a7805 */ /* 0x000fe4000001ff00 */
[----:B------:R-:W-:Y:S02]  /*0c80*/  CS2R R8, SRZ ;  /* 0x0000000000087805 */ /* 0x000fe4000001ff00 */
[----:B------:R-:W-:Y:S02]  /*0c90*/  CS2R R6, SRZ ;  /* 0x0000000000067805 */ /* 0x000fe4000001ff00 */
[----:B---3--:R-:W-:-:S02]  /*0ca0*/  CS2R R4, SRZ ;  /* 0x0000000000047805 */ /* 0x008fc4000001ff00 */
[----:B------:R-:W-:Y:S01]  /*0cb0*/  CS2R R2, SRZ ;  /* 0x0000000000027805 */ /* 0x000fe2000001ff00 */
[----:B------:R-:W-:Y:S01]  /*0cc0*/  IMAD.MOV.U32 R0, RZ, RZ, RZ ;  /* 0x000000ffff007224 */ /* 0x000fe200078e00ff */
        /* <DEDUP_REMOVED lines=14> */
[----:B------:R-:W-:Y:S01]  /*0db0*/  UMOV UR4, URZ ;  /* 0x0000003f00047c82 */ /* 0x000fe20008000000 */
[----:B-1----:R-:W-:-:S02]  /*0dc0*/  IMAD R97, R37, 0xc, R98 ;  /* 0x0000000c25617824 */ /* 0x002fc400078e0262 */
[----:B------:R-:W-:Y:S02]  /*0dd0*/  IMAD.IADD R99, R16, 0x1, R37 ;  /* 0x0000000110637824 */ /* 0x000fe400078e0225 */
[C---:B------:R-:W-:Y:S02]  /*0de0*/  IMAD R96, R37.reuse, 0xc, R97 ;  /* 0x0000000c25607824 */ /* 0x040fe400078e0261 */
[----:B------:R-:W-:Y:S02]  /*0df0*/  IMAD.MOV.U32 R35, RZ, RZ, RZ ;  /* 0x000000ffff237224 */ /* 0x000fe400078e00ff */
[C---:B------:R-:W-:Y:S02]  /*0e00*/  IMAD R95, R37.reuse, 0xc, R96 ;  /* 0x0000000c255f7824 */ /* 0x040fe400078e0260 */
[----:B------:R-:W-:Y:S02]  /*0e10*/  IMAD.MOV.U32 R36, RZ, RZ, RZ ;  /* 0x000000ffff247224 */ /* 0x000fe400078e00ff */
[----:B------:R-:W-:-:S04]  /*0e20*/  IMAD R94, R37, 0xc, R95 ;  /* 0x0000000c255e7824 */ /* 0x000fc800078e025f */
        /* <DEDUP_REMOVED lines=11> */
[----:B------:R-:W-:-:S07]  /*0ee0*/  IMAD R37, R37, 0xc, R34 ;  /* 0x0000000c25257824 */ /* 0x000fce00078e0222 */
.L_x_106:
[----:B01----:R-:W-:Y:S01]  /*0ef0*/  SHF.R.U32.HI R82, RZ, 0x1a, R110 ;  /* 0x0000001aff527819 */ /* 0x003fe2000001166e */
[----:B------:R-:W-:Y:S01]  /*0f00*/  IMAD.MOV.U32 R83, RZ, RZ, 0x1 ;  /* 0x00000001ff537424 */ /* 0x000fe200078e00ff */
[----:B------:R-:W-:Y:S01]  /*0f10*/  LOP3.LUT R110, R110, 0x7ffffff, RZ, 0xc0, !PT ;  /* 0x07ffffff6e6e7812 */ /* 0x000fe200078ec0ff */
[----:B------:R-:W-:Y:S01]  /*0f20*/  IMAD.MOV.U32 R123, RZ, RZ, -0x57df57e0 ;  /* 0xa820a820ff7b7424 */ /* 0x000fe200078e00ff */
[----:B------:R-:W-:Y:S01]  /*0f30*/  LOP3.LUT R82, R82, 0x3e, RZ, 0xc0, !PT ;  /* 0x0000003e52527812 */ /* 0x000fe200078ec0ff */
[----:B------:R-:W-:Y:S01]  /*0f40*/  IMAD.MOV.U32 R113, RZ, RZ, 0x1 ;  /* 0x00000001ff717424 */ /* 0x000fe200078e00ff */
[----:B------:R-:W0:Y:S01]  /*0f50*/  LDC R91, c[0x0][0x28c] ;  /* 0x0000a300ff5b7b82 */ /* 0x000e220000000800 */
[----:B------:R-:W-:Y:S01]  /*0f60*/  IMAD.MOV.U32 R114, RZ, RZ, -0x57df57e0 ;  /* 0xa820a820ff727424 */ /* 0x000fe200078e00ff */
[CC--:B------:R-:W-:Y:S01]  /*0f70*/  SHF.L.U64.HI R90, R83.reuse, R82.reuse, RZ ;  /* 0x00000052535a7219 */ /* 0x0c0fe200000102ff */
[----:B------:R-:W-:Y:S01]  /*0f80*/  ULDC.U16 UR5, c[0x0][0x240] ;  /* 0x0000900000057ab9 */ /* 0x000fe20000000400 */
                                                                                                /* 0x4040007b7b6d7241 */
                                                                                                /* 0x000fe2000002006e */
[----:B------:R-:W-:Y:S01]  /*0fa0*/  UMOV UR7, 0x4 ;  /* 0x0000000400077882 */ /* 0x000fe20000000000 */
[----:B------:R-:W-:Y:S01]  /*0fb0*/  SHF.L.U32 R84, R83, R82, RZ ;  /* 0x0000005253547219 */ /* 0x000fe200000006ff */
[----:B------:R-:W-:Y:S01]  /*0fc0*/  UMOV UR9, 0x4000000 ;  /* 0x0400000000097882 */ /* 0x000fe20000000000 */
[----:B------:R-:W-:Y:S01]  /*0fd0*/  SHF.R.U32.HI R82, RZ, 0x1a, R111 ;  /* 0x0000001aff527819 */ /* 0x000fe2000001166f */
[----:B------:R-:W1:Y:S01]  /*0fe0*/  LDC R115, c[0x0][0x284] ;  /* 0x0000a100ff737b82 */ /* 0x000e620000000800 */
[----:B------:R-:W-:Y:S01]  /*0ff0*/  LOP3.LUT R109, R90, R109, RZ, 0xfc, !PT ;  /* 0x0000006d5a6d7212 */ /* 0x000fe200078efcff */
[----:B------:R-:W-:Y:S01]  /*1000*/  UIADD3 UR4, UR4, 0x1, URZ ;  /* 0x0000000104047890 */ /* 0x000fe2000fffe03f */
[----:B------:R-:W-:-:S02]  /*1010*/  LOP3.LUT R82, R82, 0x3e, RZ, 0xc0, !PT ;  /* 0x0000003e52527812 */ /* 0x000fc400078ec0ff */
[----:B------:R-:W-:Y:S02]  /*1020*/  LOP3.LUT R111, R111, 0x7ffffff, RZ, 0xc0, !PT ;  /* 0x07ffffff6f6f7812 */ /* 0x000fe400078ec0ff */
[CC--:B------:R-:W-:Y:S01]  /*1030*/  SHF.L.U64.HI R83, R113.reuse, R82.reuse, RZ ;  /* 0x0000005271537219 */ /* 0x0c0fe200000102ff */
[----:B------:R-:W2:Y:S01]  /*1040*/  LDC R90, c[0x0][0x280] ;  /* 0x0000a000ff5a7b82 */ /* 0x000ea20000000800 */
                                                                                                /* 0x4040007272887241 */
                                                                                                /* 0x000fe4000002006f */
                                                                                                /* 0x4040007b7b7b7241 */
                                                                                                /* 0x000fe4000000006e */
                                                                                                /* 0x40400072726c7241 */
                                                                                                /* 0x000fe4000000006f */
[----:B------:R-:W-:Y:S01]  /*1080*/  SHF.L.U32 R85, R113, R82, RZ ;  /* 0x0000005271557219 */ /* 0x000fe200000006ff */
[----:B------:R-:W3:Y:S01]  /*1090*/  LDC R110, c[0x0][0x298] ;  /* 0x0000a600ff6e7b82 */ /* 0x000ee20000000800 */
[----:B------:R-:W-:-:S02]  /*10a0*/  LOP3.LUT R136, R136, R83, RZ, 0xfc, !PT ;  /* 0x0000005388887212 */ /* 0x000fc400078efcff */
[----:B0-----:R-:W-:Y:S02]  /*10b0*/  HSET2.BF.GE.AND R91, R16.H0_H0, R91, PT ;  /* 0x0000005b105b7233 */ /* 0x001fe40003806880 */
[----:B------:R-:W-:Y:S02]  /*10c0*/  LOP3.LUT R123, R123, R84, RZ, 0xfc, !PT ;  /* 0x000000547b7b7212 */ /* 0x000fe400078efcff */
[----:B------:R-:W-:Y:S01]  /*10d0*/  LOP3.LUT R108, R108, R85, RZ, 0xfc, !PT ;  /* 0x000000556c6c7212 */ /* 0x000fe200078efcff */
[----:B------:R-:W0:Y:S01]  /*10e0*/  LDC R117, c[0x0][0x288] ;  /* 0x0000a200ff757b82 */ /* 0x000e220000000800 */
[----:B------:R-:W-:Y:S01]  /*10f0*/  HFMA2 R91, -R91, UR5.H0_H0, R99.H0_H0 ;  /* 0x200000055b5b7c31 */ /* 0x000fe20008040163 */
[----:B------:R-:W-:-:S04]  /*1100*/  LOP3.LUT R134, R36, 0x80008000, RZ, 0xfc, !PT ;  /* 0x8000800024867812 */ /* 0x000fc800078efcff */
                                                                                                /* 0x0000008624947241 */
                                                                                                /* 0x000fe4000000807b */
[----:B------:R-:W4:Y:S01]  /*1120*/  LDC R111, c[0x0][0x2a4] ;  /* 0x0000a900ff6f7b82 */ /* 0x000f220000000800 */
[----:B--2---:R-:W-:Y:S02]  /*1130*/  HSET2.BF.GE.AND R90, R16.H0_H0, R90, PT ;  /* 0x0000005a105a7233 */ /* 0x004fe40003806880 */
                                                                                                /* 0x0000008624937241 */
                                                                                                /* 0x000fe4000001007b */
                                                                                                /* 0x0000008624927241 */
                                                                                                /* 0x000fe2000001807b */
[----:B------:R-:W-:Y:S01]  /*1160*/  HFMA2 R90, -R90, UR5.H0_H0, R99.H0_H0 ;  /* 0x200000055a5a7c31 */ /* 0x000fe20008040163 */
                                                                                                /* 0x00000086248d7241 */
                                                                                                /* 0x000fe2000002007b */
[----:B------:R-:W2:Y:S01]  /*1180*/  LDC.64 R82, c[0x0][0x290] ;  /* 0x0000a400ff527b82 */ /* 0x000ea20000000a00 */
[----:B---3--:R-:W-:-:S02]  /*1190*/  HSET2.BF.GE.AND R110, R16.H0_H0, R110, PT ;  /* 0x0000006e106e7233 */ /* 0x008fc40003806880 */
[C---:B-1----:R-:W-:Y:S01]  /*11a0*/  IDP.2A.LO.S16.S8 R115, R90.reuse, UR7, R115 ;  /* 0x000000075a737c26 */ /* 0x042fe20008001673 */
                                                                                                /* 0x0000008624807241 */
                                                                                                /* 0x000fe4000003007b */
[----:B------:R-:W-:Y:S01]  /*11c0*/  HFMA2 R110, -R110, UR5.H0_H0, R99.H0_H0 ;  /* 0x200000056e6e7c31 */ /* 0x000fe20008040163 */
                                                                                                /* 0x0000008624847241 */
                                                                                                /* 0x000fe2000003807b */
[----:B------:R-:W1:Y:S01]  /*11e0*/  LDC R112, c[0x0][0x2b0] ;  /* 0x0000ac00ff707b82 */ /* 0x000e620000000800 */
[----:B0-----:R-:W-:Y:S01]  /*11f0*/  IDP.2A.HI.S16.S8 R116, R90, UR9, R117 ;  /* 0x000000095a747c26 */ /* 0x001fe20008003675 */
                                                                                                /* 0x0000008624857241 */
                                                                                                /* 0x000fc8000000006d */
[----:B------:R-:W-:Y:S02]  /*1210*/  LDS R153, [R116+UR8] ;  /* 0x0000000874997984 */ /* 0x000fe40008000800 */
[----:B------:R-:W0:Y:S01]  /*1220*/  LDC R120, c[0x0][0x2bc] ;  /* 0x0000af00ff787b82 */ /* 0x000e220000000800 */
[----:B----4-:R-:W-:-:S05]  /*1230*/  HSET2.BF.GE.AND R90, R16.H0_H0, R111, PT ;  /* 0x0000006f105a7233 */ /* 0x010fca0003806880 */
[----:B------:R-:W-:Y:S02]  /*1240*/  HFMA2 R90, -R90, UR5.H0_H0, R99.H0_H0 ;  /* 0x200000055a5a7c31 */ /* 0x000fe40008040163 */
[----:B------:R-:W3:Y:S01]  /*1250*/  LDC R121, c[0x0][0x2a0] ;  /* 0x0000a800ff797b82 */ /* 0x000ee20000000800 */
[C---:B--2---:R-:W-:Y:S02]  /*1260*/  IDP.2A.LO.S16.S8 R82, R91.reuse, UR7, R82 ;  /* 0x000000075b527c26 */ /* 0x044fe40008001652 */
[----:B------:R-:W-:-:S03]  /*1270*/  IDP.2A.HI.S16.S8 R117, R91, UR9, R83 ;  /* 0x000000095b757c26 */ /* 0x000fc60008003653 */
[----:B------:R-:W-:Y:S02]  /*1280*/  LDS R129, [R82+UR8] ;  /* 0x0000000852817984 */ /* 0x000fe40008000800 */
[----:B------:R-:W2:Y:S01]  /*1290*/  LDC R119, c[0x0][0x29c] ;  /* 0x0000a700ff777b82 */ /* 0x000ea20000000800 */
[C---:B-1----:R-:W-:Y:S01]  /*12a0*/  HSET2.BF.GE.AND R91, R16.reuse.H0_H0, R112, PT ;  /* 0x00000070105b7233 */ /* 0x042fe20003806880 */
[----:B------:R-:W-:Y:S04]  /*12b0*/  LDS R152, [R117+UR8] ;  /* 0x0000000875987984 */ /* 0x000fe80008000800 */
[----:B------:R-:W-:Y:S01]  /*12c0*/  HFMA2 R91, -R91, UR5.H0_H0, R99.H0_H0 ;  /* 0x200000055b5b7c31 */ /* 0x000fe20008040163 */
[----:B------:R-:W-:Y:S01]  /*12d0*/  LDS R112, [R115+UR8] ;  /* 0x0000000873707984 */ /* 0x000fe20008000800 */
[----:B------:R-:W1:Y:S01]  /*12e0*/  LDC R125, c[0x0][0x2a8] ;  /* 0x0000aa00ff7d7b82 */ /* 0x000e620000000800 */
[----:B0-----:R-:W-:-:S05]  /*12f0*/  HSET2.BF.GE.AND R111, R16.H0_H0, R120, PT ;  /* 0x00000078106f7233 */ /* 0x001fca0003806880 */
[----:B------:R-:W-:Y:S02]  /*1300*/  HFMA2 R111, -R111, UR5.H0_H0, R99.H0_H0 ;  /* 0x200000056f6f7c31 */ /* 0x000fe40008040163 */
[----:B------:R-:W0:Y:S01]  /*1310*/  LDC R127, c[0x0][0x2ac] ;  /* 0x0000ab00ff7f7b82 */ /* 0x000e220000000800 */
[----:B---3--:R-:W-:-:S05]  /*1320*/  IDP.2A.HI.S16.S8 R122, R110, UR9, R121 ;  /* 0x000000096e7a7c26 */ /* 0x008fca0008003679 */
[----:B------:R-:W-:Y:S02]  /*1330*/  LDS R142, [R122+UR8] ;  /* 0x000000087a8e7984 */ /* 0x000fe40008000800 */
[----:B------:R-:W3:Y:S01]  /*1340*/  LDC R118, c[0x0][0x2b4] ;  /* 0x0000ad00ff767b82 */ /* 0x000ee20000000800 */
[----:B--2---:R-:W-:-:S07]  /*1350*/  IDP.2A.LO.S16.S8 R83, R110, UR7, R119 ;  /* 0x000000076e537c26 */ /* 0x004fce0008001677 */
[----:B------:R-:W2:Y:S01]  /*1360*/  LDC R124, c[0x0][0x2b8] ;  /* 0x0000ae00ff7c7b82 */ /* 0x000ea20000000800 */
[C---:B-1----:R-:W-:Y:S02]  /*1370*/  IDP.2A.LO.S16.S8 R121, R90.reuse, UR7, R125 ;  /* 0x000000075a797c26 */ /* 0x042fe4000800167d */
[----:B------:R-:W1:Y:S04]  /*1380*/  LDS R125, [R83+UR8] ;  /* 0x00000008537d7984 */ /* 0x000e680008000800 */
[----:B------:R-:W-:Y:S01]  /*1390*/  LDS R151, [R121+UR8] ;  /* 0x0000000879977984 */ /* 0x000fe20008000800 */
[----:B------:R-:W4:Y:S01]  /*13a0*/  LDC.64 R84, c[0x0][0x2c0] ;  /* 0x0000b000ff547b82 */ /* 0x000f220000000a00 */
[----:B0-----:R-:W-:Y:S01]  /*13b0*/  IDP.2A.HI.S16.S8 R120, R90, UR9, R127 ;  /* 0x000000095a787c26 */ /* 0x001fe2000800367f */
                                                                                                /* 0x00000086247f7241 */
                                                                                                /* 0x000fc8000002807b */
[----:B------:R-:W0:Y:S02]  /*13d0*/  LDS R130, [R120+UR8] ;  /* 0x0000000878827984 */ /* 0x000e240008000800 */
[----:B------:R-:W5:Y:S01]  /*13e0*/  LDC R126, c[0x0][0x2c8] ;  /* 0x0000b200ff7e7b82 */ /* 0x000f620000000800 */
[C---:B---3--:R-:W-:Y:S02]  /*13f0*/  IDP.2A.LO.S16.S8 R119, R91.reuse, UR7, R118 ;  /* 0x000000075b777c26 */ /* 0x048fe40008001676 */
[----:B--2---:R-:W-:-:S05]  /*1400*/  IDP.2A.HI.S16.S8 R118, R91, UR9, R124 ;  /* 0x000000095b767c26 */ /* 0x004fca000800367c */
[----:B------:R-:W2:Y:S01]  /*1410*/  LDC R110, c[0x0][0x2cc] ;  /* 0x0000b300ff6e7b82 */ /* 0x000ea20000000800 */
[----:B------:R-:W-:Y:S04]  /*1420*/  LDS R91, [R119+UR8] ;  /* 0x00000008775b7984 */ /* 0x000fe80008000800 */
[----:B------:R-:W3:Y:S01]  /*1430*/  LDS R150, [R118+UR8] ;  /* 0x0000000876967984 */ /* 0x000ee20008000800 */
[C---:B----4-:R-:W-:Y:S02]  /*1440*/  IDP.2A.LO.S16.S8 R84, R111.reuse, UR7, R84 ;  /* 0x000000076f547c26 */ /* 0x050fe40008001654 */
[----:B------:R-:W4:Y:S01]  /*1450*/  LDC R138, c[0x0][0x2d0] ;  /* 0x0000b400ff8a7b82 */ /* 0x000f220000000800 */
[----:B------:R-:W-:Y:S02]  /*1460*/  IDP.2A.HI.S16.S8 R124, R111, UR9, R85 ;  /* 0x000000096f7c7c26 */ /* 0x000fe40008003655 */
[----:B------:R-:W-:Y:S01]  /*1470*/  LDS R143, [R84+UR8] ;  /* 0x00000008548f7984 */ /* 0x000fe20008000800 */
[----:B-----5:R-:W-:-:S04]  /*1480*/  HSET2.BF.GE.AND R90, R16.H0_H0, R126, PT ;  /* 0x0000007e105a7233 */ /* 0x020fc80003806880 */
[----:B------:R-:W5:Y:S01]  /*1490*/  LDC R155, c[0x0][0x2d4] ;  /* 0x0000b500ff9b7b82 */ /* 0x000f620000000800 */
[----:B------:R-:W0:Y:S01]  /*14a0*/  LDS R126, [R124+UR8] ;  /* 0x000000087c7e7984 */ /* 0x000e220008000800 */
[----:B------:R-:W-:Y:S01]  /*14b0*/  HFMA2 R85, -R90, UR5.H0_H0, R99.H0_H0 ;  /* 0x200000055a557c31 */ /* 0x000fe20008040163 */
                                                                                                /* 0x00000086245a7241 */
                                                                                                /* 0x000fe4000000007b */
                                                                                                /* 0x0000008624867241 */
                                                                                                /* 0x000fc6000000806d */
[----:B------:R-:W0:Y:S01]  /*14e0*/  LDC R154, c[0x0][0x2d8] ;  /* 0x0000b600ff9a7b82 */ /* 0x000e220000000800 */
[----:B--2---:R-:W-:Y:S01]  /*14f0*/  IDP.2A.LO.S16.S8 R123, R85, UR7, R110 ;  /* 0x00000007557b7c26 */ /* 0x004fe2000800166e */
[----:B------:R-:W-:Y:S02]  /*1500*/  LOP3.LUT R36, R35, 0x80008000, RZ, 0xfc, !PT ;  /* 0x8000800023247812 */ /* 0x000fe400078efcff */
[----:B-1----:R-:W-:Y:S02]  /*1510*/  PRMT R110, R125, 0x5410, R142 ;  /* 0x000054107d6e7816 */ /* 0x002fe4000000008e */
[----:B------:R-:W-:Y:S01]  /*1520*/  LDS R144, [R123+UR8] ;  /* 0x000000087b907984 */ /* 0x000fe20008000800 */
                                                                                                /* 0x00000024236d7241 */
                                                                                                /* 0x000fe20000000088 */
[----:B------:R-:W1:Y:S01]  /*1540*/  LDC R140, c[0x0][0x2dc] ;  /* 0x0000b700ff8c7b82 */ /* 0x000e620000000800 */
[----:B----4-:R-:W-:Y:S01]  /*1550*/  IDP.2A.HI.S16.S8 R85, R85, UR9, R138 ;  /* 0x0000000955557c26 */ /* 0x010fe2000800368a */
                                                                                                /* 0x0000002423877241 */
                                                                                                /* 0x000fe2000000006c */
[----:B------:R-:W-:Y:S01]  /*1570*/  HFMA2.MMA R147, R110, 1, 1, -R147 ;  /* 0x3c003c006e937835 */ /* 0x000fe20000100093 */
                                                                                                /* 0x0000002423917241 */
                                                                                                /* 0x000fc4000000806c */
[----:B------:R-:W2:Y:S01]  /*1590*/  LDS R131, [R85+UR8] ;  /* 0x0000000855837984 */ /* 0x000ea20008000800 */
                                                                                                /* 0x0000002423957241 */
                                                                                                /* 0x000fe4000001006c */
                                                                                                /* 0x00000024239c7241 */
                                                                                                /* 0x000fe4000001806c */
                                                                                                /* 0x00000024238b7241 */
                                                                                                /* 0x000fe4000002006c */
                                                                                                /* 0x00000024238a7241 */
                                                                                                /* 0x000fe4000002806c */
                                                                                                /* 0x0000002423897241 */
                                                                                                /* 0x000fe4000003006c */
                                                                                                /* 0x00000024236f7241 */
                                                                                                /* 0x000fc4000003806c */
                                                                                                /* 0x0000002423887241 */
                                                                                                /* 0x000fe40000008088 */
[C-C-:B------:R-:W-:Y:S02]  /*1610*/  PRMT R35, R112.reuse, 0x5410, R153.reuse ;  /* 0x0000541070237816 */ /* 0x140fe40000000099 */
[----:B------:R-:W-:Y:S02]  /*1620*/  PRMT R112, R112, 0x7632, R153 ;  /* 0x0000763270707816 */ /* 0x000fe40000000099 */
[C-C-:B------:R-:W-:Y:S02]  /*1630*/  PRMT R153, R129.reuse, 0x5410, R152.reuse ;  /* 0x0000541081997816 */ /* 0x140fe40000000098 */
[----:B------:R-:W-:Y:S01]  /*1640*/  PRMT R152, R129, 0x7632, R152 ;  /* 0x0000763281987816 */ /* 0x000fe20000000098 */
[----:B------:R-:W-:Y:S01]  /*1650*/  HFMA2.MMA R35, R35, 1, 1, -R90 ;  /* 0x3c003c0023237835 */ /* 0x000fe2000010005a */
[----:B-----5:R-:W-:Y:S01]  /*1660*/  HSET2.BF.GE.AND R108, R16.H0_H0, R155, PT ;  /* 0x0000009b106c7233 */ /* 0x020fe20003806880 */
[----:B------:R-:W-:Y:S01]  /*1670*/  HADD2 R148, R153, -R148 ;  /* 0x8000009499947230 */ /* 0x000fe20000000000 */
[C-C-:B0-----:R-:W-:Y:S01]  /*1680*/  PRMT R129, R151.reuse, 0x5410, R130.reuse ;  /* 0x0000541097817816 */ /* 0x141fe20000000082 */
[----:B------:R-:W-:Y:S01]  /*1690*/  HFMA2.MMA R135, R112, 1, 1, -R135 ;  /* 0x3c003c0070877835 */ /* 0x000fe20000100087 */
[----:B------:R-:W-:Y:S01]  /*16a0*/  PRMT R151, R151, 0x7632, R130 ;  /* 0x0000763297977816 */ /* 0x000fe20000000082 */
[----:B------:R-:W-:Y:S01]  /*16b0*/  HFMA2.MMA R145, R152, 1, 1, -R145 ;  /* 0x3c003c0098917835 */ /* 0x000fe20000100091 */
[C-C-:B---3--:R-:W-:Y:S01]  /*16c0*/  PRMT R130, R91.reuse, 0x5410, R150.reuse ;  /* 0x000054105b827816 */ /* 0x148fe20000000096 */
[----:B------:R-:W-:Y:S01]  /*16d0*/  HADD2 R146, R129, -R146 ;  /* 0x8000009281927230 */ /* 0x000fe20000000000 */
[----:B------:R-:W-:Y:S01]  /*16e0*/  PRMT R150, R91, 0x7632, R150 ;  /* 0x000076325b967816 */ /* 0x000fe20000000096 */
[----:B------:R-:W-:Y:S01]  /*16f0*/  HFMA2 R91, -R108, UR5.H0_H0, R99.H0_H0 ;  /* 0x200000056c5b7c31 */ /* 0x000fe20008040163 */
[----:B------:R-:W-:Y:S01]  /*1700*/  PRMT R108, R143, 0x5410, R126 ;  /* 0x000054108f6c7816 */ /* 0x000fe2000000007e */
[----:B------:R-:W0:Y:S01]  /*1710*/  LDC R129, c[0x0][0x2e4] ;  /* 0x0000b900ff817b82 */ /* 0x000e220000000800 */
[----:B------:R-:W-:Y:S01]  /*1720*/  PRMT R36, R125, 0x7632, R142 ;  /* 0x000076327d247816 */ /* 0x000fe2000000008e */
[----:B------:R-:W-:Y:S01]  /*1730*/  HFMA2.MMA R141, R130, 1, 1, -R141 ;  /* 0x3c003c00828d7835 */ /* 0x000fe2000010008d */
[----:B------:R-:W-:Y:S01]  /*1740*/  PRMT R143, R143, 0x7632, R126 ;  /* 0x000076328f8f7816 */ /* 0x000fe2000000007e */
[C---:B------:R-:W-:Y:S01]  /*1750*/  IDP.2A.LO.S16.S8 R125, R91.reuse, UR7, R154 ;  /* 0x000000075b7d7c26 */ /* 0x040fe2000800169a */
                                                                                                /* 0x0000009423997241 */
                                                                                                /* 0x000fe200000003ff */
[----:B-1----:R-:W-:Y:S01]  /*1770*/  IDP.2A.HI.S16.S8 R126, R91, UR9, R140 ;  /* 0x000000095b7e7c26 */ /* 0x002fe2000800368c */
[C-C-:B--2---:R-:W-:Y:S01]  /*1780*/  PRMT R155, R144.reuse, 0x5410, R131.reuse ;  /* 0x00005410909b7816 */ /* 0x144fe20000000083 */
[----:B------:R-:W1:Y:S01]  /*1790*/  LDC R154, c[0x0][0x2e0] ;  /* 0x0000b800ff9a7b82 */ /* 0x000e620000000800 */
[----:B------:R-:W-:Y:S01]  /*17a0*/  LDS R142, [R125+UR8] ;  /* 0x000000087d8e7984 */ /* 0x000fe20008000800 */
[----:B------:R-:W-:Y:S01]  /*17b0*/  PRMT R144, R144, 0x7632, R131 ;  /* 0x0000763290907816 */ /* 0x000fe20000000083 */
[----:B------:R-:W-:Y:S01]  /*17c0*/  HADD2 R127, R108, -R127 ;  /* 0x8000007f6c7f7230 */ /* 0x000fe20000000000 */
                                                                                                /* 0x00000092936e7241 */
                                                                                                /* 0x000fe200000003ff */
[----:B------:R-:W2:Y:S01]  /*17e0*/  LDS R91, [R126+UR8] ;  /* 0x000000087e5b7984 */ /* 0x000ea20008000800 */
[----:B------:R-:W-:Y:S01]  /*17f0*/  HFMA2.MMA R128, R155, 1, 1, -R128 ;  /* 0x3c003c009b807835 */ /* 0x000fe20000100080 */
[----:B------:R-:W-:Y:S01]  /*1800*/  HADD2 R149, R36, -R149 ;  /* 0x8000009524957230 */ /* 0x000fe20000000000 */
[----:B------:R-:W3:Y:S01]  /*1810*/  LDC R140, c[0x0][0x2ec] ;  /* 0x0000bb00ff8c7b82 */ /* 0x000ee20000000800 */
[----:B------:R-:W-:Y:S01]  /*1820*/  IMAD R110, R110, 0x10, R153 ;  /* 0x000000106e6e7824 */ /* 0x000fe200078e0299 */
                                                                                                /* 0x0000007f8d9b7241 */
                                                                                                /* 0x000fe200000003ff */
[----:B------:R-:W-:Y:S01]  /*1840*/  HFMA2.MMA R156, R151, 1, 1, -R156 ;  /* 0x3c003c00979c7835 */ /* 0x000fe2000010009c */
                                                                                                /* 0x0000007f8d9d7242 */
                                                                                                /* 0x000fe200002017ff */
[----:B------:R-:W-:Y:S01]  /*1860*/  HFMA2.MMA R138, R143, 1, 1, -R138 ;  /* 0x3c003c008f8a7835 */ /* 0x000fe2000010008a */
[----:B------:R-:W-:Y:S01]  /*1870*/  HADD2 R137, R144, -R137 ;  /* 0x8000008990897230 */ /* 0x000fe20000000000 */
                                                                                                /* 0x0000009187907241 */
                                                                                                /* 0x000fe200000003ff */
[----:B------:R-:W4:Y:S01]  /*1890*/  LDC R130, c[0x0][0x2e8] ;  /* 0x0000ba00ff827b82 */ /* 0x000f220000000800 */
[----:B------:R-:W-:-:S06]  /*18a0*/  HADD2 R139, R150, -R139 ;  /* 0x8000008b968b7230 */ /* 0x000fcc0000000000 */
                                                                                                /* 0x0000008a8b967242 */
                                                                                                /* 0x000fe200002017ff */
[----:B------:R-:W5:Y:S01]  /*18c0*/  LDC R131, c[0x0][0x2f0] ;  /* 0x0000bc00ff837b82 */ /* 0x000f620000000800 */
[----:B-1----:R-:W-:Y:S02]  /*18d0*/  HSET2.BF.GE.AND R90, R16.H0_H0, R154, PT ;  /* 0x0000009a105a7233 */ /* 0x002fe40003806880 */
                                                                                                /* 0x0000007f8d9a7241 */
                                                                                                /* 0x000fe4000000109d */
                                                                                                /* 0x0000008a8b8f7241 */
                                                                                                /* 0x000fe20000001096 */
[----:B------:R-:W-:Y:S01]  /*1900*/  HFMA2 R90, -R90, UR5.H0_H0, R99.H0_H0 ;  /* 0x200000055a5a7c31 */ /* 0x000fe20008040163 */
[----:B---3--:R-:W-:-:S04]  /*1910*/  HSET2.BF.GE.AND R140, R16.H0_H0, R140, PT ;  /* 0x0000008c108c7233 */ /* 0x008fc80003806880 */
[C---:B0-----:R-:W-:Y:S02]  /*1920*/  IDP.2A.LO.S16.S8 R129, R90.reuse, UR7, R129 ;  /* 0x000000075a817c26 */ /* 0x041fe40008001681 */
[----:B------:R-:W-:Y:S02]  /*1930*/  HFMA2 R140, -R140, UR5.H0_H0, R99.H0_H0 ;  /* 0x200000058c8c7c31 */ /* 0x000fe40008040163 */
[----:B----4-:R-:W-:Y:S01]  /*1940*/  IDP.2A.HI.S16.S8 R130, R90, UR9, R130 ;  /* 0x000000095a827c26 */ /* 0x010fe20008003682 */
[----:B------:R-:W-:Y:S01]  /*1950*/  UMOV UR9, 0x4 ;  /* 0x0000000400097882 */ /* 0x000fe20000000000 */
[C-C-:B--2---:R-:W-:Y:S02]  /*1960*/  PRMT R153, R142.reuse, 0x5410, R91.reuse ;  /* 0x000054108e997816 */ /* 0x144fe4000000005b */
[----:B------:R-:W-:Y:S01]  /*1970*/  PRMT R142, R142, 0x7632, R91 ;  /* 0x000076328e8e7816 */ /* 0x000fe2000000005b */
[----:B-----5:R-:W-:Y:S01]  /*1980*/  IDP.2A.LO.S16.S8 R131, R140, UR7, R131 ;  /* 0x000000078c837c26 */ /* 0x020fe20008001683 */
[----:B------:R-:W-:Y:S01]  /*1990*/  UMOV UR7, 0x4000000 ;  /* 0x0400000000077882 */ /* 0x000fe20000000000 */
[----:B------:R-:W-:Y:S01]  /*19a0*/  HADD2 R132, R153, -R132 ;  /* 0x8000008499847230 */ /* 0x000fe20000000000 */
[----:B------:R-:W-:Y:S02]  /*19b0*/  LDS R140, [R129+UR8] ;  /* 0x00000008818c7984 */ /* 0x000fe40008000800 */
[----:B------:R-:W-:-:S02]  /*19c0*/  HFMA2.MMA R142, R142, 1, 1, -R111 ;  /* 0x3c003c008e8e7835 */ /* 0x000fc4000010006f */
[----:B------:R-:W0:Y:S01]  /*19d0*/  LDS R153, [R130+UR8] ;  /* 0x0000000882997984 */ /* 0x000e220008000800 */
                                                                                                /* 0x00000084805a7241 */
                                                                                                /* 0x000fe400000003ff */
                                                                                                /* 0x00000084809d7242 */
                                                                                                /* 0x000fc6000030979d */
[----:B------:R-:W-:Y:S01]  /*1a00*/  IMAD R155, R90, 0x10, R155 ;  /* 0x000000105a9b7824 */ /* 0x000fe200078e029b */
                                                                                                /* 0x00000084809f7241 */
                                                                                                /* 0x000fe2000000909d */
[----:B------:R-:W1:Y:S01]  /*1a20*/  LDS R90, [R131+UR8] ;  /* 0x00000008835a7984 */ /* 0x000e620008000800 */
                                                                                                /* 0x0000008e89967242 */
                                                                                                /* 0x000fe20000309796 */
[----:B------:R-:W-:Y:S01]  /*1a40*/  IMAD R110, R155, 0x100, R110 ;  /* 0x000001009b6e7824 */ /* 0x000fe200078e026e */
[C-C-:B0-----:R-:W-:Y:S02]  /*1a50*/  PRMT R108, R140.reuse, 0x5410, R153.reuse ;  /* 0x000054108c6c7816 */ /* 0x141fe40000000099 */
[----:B------:R-:W-:-:S04]  /*1a60*/  PRMT R140, R140, 0x7632, R153 ;  /* 0x000076328c8c7816 */ /* 0x000fc80000000099 */
[----:B------:R-:W-:Y:S01]  /*1a70*/  HFMA2.MMA R133, R108, 1, 1, -R133 ;  /* 0x3c003c006c857835 */ /* 0x000fe20000100085 */
[----:B------:R-:W-:Y:S02]  /*1a80*/  IMAD.MOV.U32 R108, RZ, RZ, 0x7c00 ;  /* 0x00007c00ff6c7424 */ /* 0x000fe400078e00ff */
[----:B------:R-:W-:Y:S01]  /*1a90*/  HADD2 R140, R140, -R109 ;  /* 0x8000006d8c8c7230 */ /* 0x000fe20000000000 */
                                                                                                /* 0x0000008e896d7241 */
                                                                                                /* 0x000fe400000003ff */
[----:B------:R-:W-:-:S04]  /*1ab0*/  PRMT R91, R91, 0x5410, R108 ;  /* 0x000054105b5b7816 */ /* 0x000fc8000000006c */
[----:B-1----:R-:W-:-:S05]  /*1ac0*/  PRMT R91, R90, 0x7610, R91 ;  /* 0x000076105a5b7816 */ /* 0x002fca000000005b */
[----:B------:R-:W-:-:S05]  /*1ad0*/  HADD2 R134, R91, -R134 ;  /* 0x800000865b867230 */ /* 0x000fca0000000000 */
                                                                                                /* 0x0000008685997241 */
                                                                                                /* 0x000fca00000003ff */
[----:B------:R-:W-:Y:S01]  /*1af0*/  IMAD R112, R153, 0x10000, R110 ;  /* 0x0001000099707824 */ /* 0x000fe200078e026e */
                                                                                                /* 0x0000009423997242 */
                                                                                                /* 0x000fc800000017ff */
                                                                                                /* 0x00000094236e7241 */
                                                                                                /* 0x000fe40000001099 */
                                                                                                /* 0x0000009293997242 */
                                                                                                /* 0x000fc80000109799 */
                                                                                                /* 0x00000092939b7241 */
                                                                                                /* 0x000fc80000009099 */
                                                                                                /* 0x0000009b6e9e7242 */
                                                                                                /* 0x000fc800000017ff */
                                                                                                /* 0x0000009b6e6e7241 */
                                                                                                /* 0x000fe4000000109e */
                                                                                                /* 0x200000ff999e7241 */
                                                                                                /* 0x000fe4000000109e */
                                                                                                /* 0x0000009f9a997242 */
                                                                                                /* 0x000fe400000017ff */
[----:B------:R-:W-:Y:S02]  /*1b80*/  PRMT R155, R90, 0x7632, R155 ;  /* 0x000076325a9b7816 */ /* 0x000fe4000000009b */
                                                                                                /* 0x0000009f9a9f7241 */
                                                                                                /* 0x000fe20000001099 */
[----:B------:R-:W0:Y:S01]  /*1ba0*/  LDC R90, c[0x0][0x230] ;  /* 0x00008c00ff5a7b82 */ /* 0x000e220000000800 */
                                                                                                /* 0x2400009e9d9e7241 */
                                                                                                /* 0x000fe20000001099 */
[----:B------:R-:W1:Y:S01]  /*1bc0*/  POPC R154, R112 ;  /* 0x00000070009a7309 */ /* 0x000e620000000000 */
                                                                                                /* 0x0000009f6e997242 */
                                                                                                /* 0x000fc400000017ff */
[----:B------:R-:W-:Y:S02]  /*1be0*/  PRMT R155, R155, 0x5410, R108 ;  /* 0x000054109b9b7816 */ /* 0x000fe4000000006c */
                                                                                                /* 0x200000ff9e9e7241 */
                                                                                                /* 0x000fe40000001099 */
                                                                                                /* 0x0000009f6e6e7241 */
                                                                                                /* 0x000fe20000001099 */
[----:B------:R-:W-:Y:S01]  /*1c10*/  HADD2 R136, R155, -R136 ;  /* 0x800000889b887230 */ /* 0x000fe20000000000 */
                                                                                                /* 0x00000086859e7242 */
                                                                                                /* 0x000fc8000040979e */
                                                                                                /* 0x0000008685997241 */
                                                                                                /* 0x000fe4000000909e */
[----:B-1----:R-:W-:Y:S02]  /*1c40*/  LOP3.LUT R154, R154, 0x1, RZ, 0xc0, !PT ;  /* 0x000000019a9a7812 */ /* 0x002fe400078ec0ff */
                                                                                                /* 0x000000996e9b7242 */
                                                                                                /* 0x000fc600000017ff */
[----:B------:R-:W-:Y:S01]  /*1c60*/  IMAD.MOV R157, RZ, RZ, -R154 ;  /* 0x000000ffff9d7224 */ /* 0x000fe200078e0a9a */
                                                                                                /* 0x000000996e997241 */
                                                                                                /* 0x000fe4000000109b */
                                                                                                /* 0x200000ff9e6e7241 */
                                                                                                /* 0x000fe4000000109b */
[----:B------:R-:W-:-:S03]  /*1c90*/  LOP3.LUT R112, R112, 0x7ffff, R157, 0x78, !PT ;  /* 0x0007ffff70707812 */ /* 0x000fc600078e789d */
[----:B------:R-:W-:Y:S01]  /*1ca0*/  IMAD.SHL.U32 R36, R110, 0x2, RZ ;  /* 0x000000026e247824 */ /* 0x000fe200078e00ff */
                                                                                                /* 0x4040007272977241 */
                                                                                                /* 0x000fc80000000070 */
[----:B------:R-:W-:Y:S01]  /*1cc0*/  LOP3.LUT R152, R36, 0x3e, RZ, 0xc0, !PT ;  /* 0x0000003e24987812 */ /* 0x000fe200078ec0ff */
[----:B0-----:R-:W-:-:S03]  /*1cd0*/  HMUL2 R36, R153, R90 ;  /* 0x0000005a99247232 */ /* 0x001fc60000000000 */
[----:B------:R-:W-:Y:S02]  /*1ce0*/  SHF.L.U32 R154, R113, R152, RZ ;  /* 0x00000098719a7219 */ /* 0x000fe400000006ff */
[----:B------:R-:W-:Y:S02]  /*1cf0*/  HMNMX2 R36, |R36|, 65504, 65504, PT ;  /* 0x7bff7bff24247840 */ /* 0x000fe40003800200 */
[----:B------:R-:W-:Y:S02]  /*1d00*/  LOP3.LUT R153, R151, R154, RZ, 0xfc, !PT ;  /* 0x0000009a97997212 */ /* 0x000fe400078efcff */
[----:B------:R-:W-:Y:S02]  /*1d10*/  SHF.L.U64.HI R152, R113, R152, RZ ;  /* 0x0000009871987219 */ /* 0x000fe400000102ff */
                                                                                                /* 0x4040007272977241 */
                                                                                                /* 0x000fc80000020070 */
[----:B------:R-:W-:Y:S02]  /*1d30*/  LOP3.LUT R161, R151, R152, RZ, 0xfc, !PT ;  /* 0x0000009897a17212 */ /* 0x000fe400078efcff */
[----:B------:R-:W-:-:S04]  /*1d40*/  LOP3.LUT R151, R36, 0x80008000, RZ, 0xfc, !PT ;  /* 0x8000800024977812 */ /* 0x000fc800078efcff */
                                                                                                /* 0x0000009724a27241 */
                                                                                                /* 0x000fe40000000099 */
                                                                                                /* 0x00000097249e7241 */
                                                                                                /* 0x000fe40000020099 */
                                                                                                /* 0x0000009724a07241 */
                                                                                                /* 0x000fe40000010099 */
[----:B------:R-:W-:Y:S01]  /*1d80*/  HFMA2.MMA R162, R35, 1, 1, R162 ;  /* 0x3c003c0023a27835 */ /* 0x000fe200000000a2 */
                                                                                                /* 0x0000009c95237241 */
                                                                                                /* 0x000fe200000003ff */
[----:B------:R-:W-:Y:S01]  /*1da0*/  HFMA2.MMA R141, R141, 1, 1, R158 ;  /* 0x3c003c008d8d7835 */ /* 0x000fe2000000009e */
                                                                                                /* 0x00000097249d7241 */
                                                                                                /* 0x000fe20000018099 */
[----:B------:R-:W-:Y:S01]  /*1dc0*/  HFMA2.MMA R147, R147, 1, 1, R160 ;  /* 0x3c003c0093937835 */ /* 0x000fe200000000a0 */
                                                                                                /* 0x0000008e89a07241 */
                                                                                                /* 0x000fe20000009096 */
[----:B------:R-:W-:Y:S01]  /*1de0*/  IMAD R35, R35, 0x10, R144 ;  /* 0x0000001023237824 */ /* 0x000fe200078e0290 */
                                                                                                /* 0x0000008a8b907241 */
                                                                                                /* 0x000fe200000003ff */
[----:B------:R-:W-:Y:S01]  /*1e00*/  HADD2 R146, R146, R157 ;  /* 0x0000009d92927230 */ /* 0x000fe20000000000 */
                                                                                                /* 0x00000097249f7241 */
                                                                                                /* 0x000fc40000008099 */
                                                                                                /* 0x0000009724987241 */
                                                                                                /* 0x000fe20000028099 */
[----:B------:R-:W-:Y:S01]  /*1e30*/  IMAD R144, R109, 0x10, R144 ;  /* 0x000000106d907824 */ /* 0x000fe200078e0290 */
                                                                                                /* 0x00000097249b7241 */
                                                                                                /* 0x000fe20000030099 */
[----:B------:R-:W-:Y:S01]  /*1e50*/  HADD2 R148, R148, R159 ;  /* 0x0000009f94947230 */ /* 0x000fe20000000000 */
                                                                                                /* 0x0000009724997241 */
                                                                                                /* 0x000fe20000038099 */
[----:B------:R-:W-:Y:S01]  /*1e70*/  IMAD R35, R144, 0x100, R35 ;  /* 0x0000010090237824 */ /* 0x000fe200078e0223 */
                                                                                                /* 0x000000888c907241 */
                                                                                                /* 0x000fe200000003ff */
[----:B------:R-:W-:Y:S01]  /*1e90*/  HADD2 R127, R127, R152 ;  /* 0x000000987f7f7230 */ /* 0x000fe20000000000 */
                                                                                                /* 0x00000097249a7241 */
                                                                                                /* 0x000fe200000000a1 */
[----:B------:R-:W-:Y:S01]  /*1eb0*/  HFMA2.MMA R128, R128, 1, 1, R155 ;  /* 0x3c003c0080807835 */ /* 0x000fe2000000009b */
                                                                                                /* 0x0000009724977241 */
                                                                                                /* 0x000fe200000080a1 */
[----:B------:R-:W-:Y:S01]  /*1ed0*/  IMAD R35, R144, 0x10000, R35 ;  /* 0x0001000090237824 */ /* 0x000fe200078e0223 */
                                                                                                /* 0x0000009187907242 */
                                                                                                /* 0x000fe200000017ff */
[----:B------:R-:W-:Y:S01]  /*1ef0*/  HADD2 R132, R132, R153 ;  /* 0x0000009984847230 */ /* 0x000fe20000000000 */
[----:B------:R-:W-:Y:S01]  /*1f00*/  HFMA2.MMA R133, R133, 1, 1, R154 ;  /* 0x3c003c0085857835 */ /* 0x000fe2000000009a */
[----:B------:R-:W-:Y:S01]  /*1f10*/  HADD2 R151, R134.H0_H0, R151.H0_H0 ;  /* 0x2000009786977230 */ /* 0x000fe20000000800 */
                                                                                                /* 0x0000009c956f7242 */
                                                                                                /* 0x000fc40000109790 */
                                                                                                /* 0x00000091876d7241 */
                                                                                                /* 0x000fe40000001090 */
                                                                                                /* 0x0000009c95907241 */
                                                                                                /* 0x000fc8000000906f */
                                                                                                /* 0x000000906d9e7242 */
                                                                                                /* 0x000fc800000017ff */
                                                                                                /* 0x000000906d6d7241 */
                                                                                                /* 0x000fe4000000109e */
                                                                                                /* 0x000000a08f907242 */
                                                                                                /* 0x000fe400000017ff */
                                                                                                /* 0x200000ff6f6f7241 */
                                                                                                /* 0x000fe4000000109e */
                                                                                                /* 0x000000a08fa07241 */
                                                                                                /* 0x000fe40000001090 */
                                                                                                /* 0x2400006f966f7241 */
                                                                                                /* 0x000fe20000001090 */
[----:B------:R-:W0:Y:S01]  /*1fb0*/  POPC R143, R35 ;  /* 0x00000023008f7309 */ /* 0x000e220000000000 */
                                                                                                /* 0x000000a06d907242 */
                                                                                                /* 0x000fc800000017ff */
                                                                                                /* 0x200000ff6f6f7241 */
                                                                                                /* 0x000fe40000001090 */
                                                                                                /* 0x000000a06d6d7241 */
                                                                                                /* 0x000fe40000001090 */
                                                                                                /* 0x000000888c6f7242 */
                                                                                                /* 0x000fc8000040976f */
                                                                                                /* 0x000000888c907241 */
                                                                                                /* 0x000fe4000000906f */
[----:B0-----:R-:W-:Y:S02]  /*2010*/  LOP3.LUT R157, R143, 0x1, RZ, 0xc0, !PT ;  /* 0x000000018f9d7812 */ /* 0x001fe400078ec0ff */
                                                                                                /* 0x000000906d967242 */
                                                                                                /* 0x000fc800000017ff */
                                                                                                /* 0x000000906d8f7241 */
                                                                                                /* 0x000fe20000001096 */
[----:B------:R-:W-:Y:S01]  /*2040*/  IMAD.MOV R144, RZ, RZ, -R157 ;  /* 0x000000ffff907224 */ /* 0x000fe200078e0a9d */
                                                                                                /* 0x200000ff6f6d7241 */
                                                                                                /* 0x000fc80000001096 */
[----:B------:R-:W-:Y:S01]  /*2060*/  LOP3.LUT R111, R35, 0x7ffff, R144, 0x78, !PT ;  /* 0x0007ffff236f7812 */ /* 0x000fe200078e7890 */
[----:B------:R-:W-:Y:S02]  /*2070*/  IMAD.SHL.U32 R144, R109, 0x2, RZ ;  /* 0x000000026d907824 */ /* 0x000fe400078e00ff */
[----:B------:R-:W-:Y:S01]  /*2080*/  HMUL2 R35, R143, R90 ;  /* 0x0000005a8f237232 */ /* 0x000fe20000000000 */
                                                                                                /* 0x4040007272a47241 */
                                                                                                /* 0x000fe4000002006f */
[----:B------:R-:W-:Y:S02]  /*20a0*/  LOP3.LUT R144, R144, 0x3e, RZ, 0xc0, !PT ;  /* 0x0000003e90907812 */ /* 0x000fe400078ec0ff */
[----:B------:R-:W-:Y:S02]  /*20b0*/  HMNMX2 R35, |R35|, 65504, 65504, PT ;  /* 0x7bff7bff23237840 */ /* 0x000fe40003800200 */
[----:B------:R-:W-:-:S02]  /*20c0*/  SHF.L.U32 R157, R113, R144, RZ ;  /* 0x00000090719d7219 */ /* 0x000fc400000006ff */
                                                                                                /* 0x4040007272727241 */
                                                                                                /* 0x000fe4000000006f */
[----:B------:R-:W-:Y:S02]  /*20e0*/  SHF.L.U64.HI R143, R113, R144, RZ ;  /* 0x00000090718f7219 */ /* 0x000fe400000102ff */
[----:B------:R-:W-:Y:S02]  /*20f0*/  LOP3.LUT R157, R114, R157, RZ, 0xfc, !PT ;  /* 0x0000009d729d7212 */ /* 0x000fe400078efcff */
[----:B------:R-:W-:Y:S02]  /*2100*/  LOP3.LUT R113, R35, 0x80008000, RZ, 0xfc, !PT ;  /* 0x8000800023717812 */ /* 0x000fe400078efcff */
[----:B------:R-:W-:Y:S02]  /*2110*/  LOP3.LUT R164, R164, R143, RZ, 0xfc, !PT ;  /* 0x0000008fa4a47212 */ /* 0x000fe400078efcff */
                                                                                                /* 0x0000007123727241 */
                                                                                                /* 0x000fc4000000009d */
                                                                                                /* 0x0000007123907241 */
                                                                                                /* 0x000fe4000000809d */
                                                                                                /* 0x0000007123a07241 */
                                                                                                /* 0x000fe4000001009d */
[----:B------:R-:W-:Y:S01]  /*2150*/  HFMA2.MMA R114, R135, 1, 1, R114 ;  /* 0x3c003c0087727835 */ /* 0x000fe20000000072 */
[----:B------:R-:W-:Y:S01]  /*2160*/  HADD2 R144, R145, R144 ;  /* 0x0000009091907230 */ /* 0x000fe20000000000 */
                                                                                                /* 0x0000007123a17241 */
                                                                                                /* 0x000fe4000001809d */
[----:B------:R-:W-:Y:S01]  /*2180*/  HFMA2.MMA R149, R149, 1, 1, R160 ;  /* 0x3c003c0095957835 */ /* 0x000fe200000000a0 */
                                                                                                /* 0x00000071239e7241 */
                                                                                                /* 0x000fe4000002009d */
[----:B------:R-:W-:Y:S01]  /*21a0*/  HADD2 R156, R156, R161 ;  /* 0x000000a19c9c7230 */ /* 0x000fe20000000000 */
                                                                                                /* 0x0000007123967241 */
                                                                                                /* 0x000fc4000003009d */
[C-C-:B------:R-:W-:Y:S01]  /*21c0*/  PRMT R134, R162.reuse, 0x5410, R114.reuse ;  /* 0x00005410a2867816 */ /* 0x140fe20000000072 */
[----:B------:R-:W-:Y:S01]  /*21d0*/  HFMA2.MMA R139, R139, 1, 1, R158 ;  /* 0x3c003c008b8b7835 */ /* 0x000fe2000000009e */
[----:B------:R-:W-:Y:S02]  /*21e0*/  PRMT R114, R162, 0x7632, R114 ;  /* 0x00007632a2727816 */ /* 0x000fe40000000072 */
                                                                                                /* 0x00000071239f7241 */
                                                                                                /* 0x000fe2000002809d */
[----:B------:R0:W-:Y:S01]  /*2200*/  STS [R115+UR8], R134 ;  /* 0x0000008673007988 */ /* 0x0001e20008000808 */
[----:B------:R-:W-:Y:S01]  /*2210*/  HFMA2.MMA R137, R137, 1, 1, R150 ;  /* 0x3c003c0089897835 */ /* 0x000fe20000000096 */
                                                                                                /* 0x00000071239d7241 */
                                                                                                /* 0x000fe4000003809d */
[----:B------:R1:W-:Y:S01]  /*2230*/  STS [R116+UR8], R114 ;  /* 0x0000007274007988 */ /* 0x0003e20008000808 */
[----:B------:R-:W-:Y:S01]  /*2240*/  HADD2 R138, R138, R159 ;  /* 0x0000009f8a8a7230 */ /* 0x000fe20000000000 */
                                                                                                /* 0x00000071238f7241 */
                                                                                                /* 0x000fe200000000a4 */
[----:B------:R-:W-:Y:S01]  /*2260*/  HADD2 R142, R142, R157 ;  /* 0x0000009d8e8e7230 */ /* 0x000fe20000000000 */
                                                                                                /* 0x0000007123717241 */
                                                                                                /* 0x000fc400000080a4 */
[C-C-:B0-----:R-:W-:Y:S02]  /*2280*/  PRMT R115, R148.reuse, 0x5410, R144.reuse ;  /* 0x0000541094737816 */ /* 0x141fe40000000090 */
[----:B------:R-:W-:Y:S01]  /*2290*/  PRMT R144, R148, 0x7632, R144 ;  /* 0x0000763294907816 */ /* 0x000fe20000000090 */
[----:B------:R-:W-:Y:S01]  /*22a0*/  HFMA2.MMA R140, R140, 1, 1, R143 ;  /* 0x3c003c008c8c7835 */ /* 0x000fe2000000008f */
[----:B-1----:R-:W0:Y:S01]  /*22b0*/  LDC R116, c[0x0][0x304] ;  /* 0x0000c100ff747b82 */ /* 0x002e220000000800 */
[----:B------:R1:W-:Y:S01]  /*22c0*/  STS [R82+UR8], R115 ;  /* 0x0000007352007988 */ /* 0x0003e20008000808 */
[----:B------:R-:W-:Y:S01]  /*22d0*/  HADD2 R113, R136.H0_H0, R113.H0_H0 ;  /* 0x2000007188717230 */ /* 0x000fe20000000800 */
[----:B------:R-:W-:Y:S02]  /*22e0*/  LOP3.LUT R134, R33, 0x80008000, RZ, 0xfc, !PT ;  /* 0x8000800021867812 */ /* 0x000fe400078efcff */
[----:B------:R2:W-:Y:S01]  /*22f0*/  STS [R117+UR8], R144 ;  /* 0x0000009075007988 */ /* 0x0005e20008000808 */
[----:B------:R-:W-:-:S02]  /*2300*/  LOP3.LUT R157, R31, 0x80008000, RZ, 0xfc, !PT ;  /* 0x800080001f9d7812 */ /* 0x000fc400078efcff */
[----:B------:R-:W3:Y:S01]  /*2310*/  LDC R114, c[0x0][0x2f8] ;  /* 0x0000be00ff727b82 */ /* 0x000ee20000000800 */
[----:B------:R-:W-:Y:S02]  /*2320*/  PRMT R151, R151, 0x5410, R113 ;  /* 0x0000541097977816 */ /* 0x000fe40000000071 */
[C-C-:B-1----:R-:W-:Y:S02]  /*2330*/  PRMT R82, R147.reuse, 0x5410, R149.reuse ;  /* 0x0000541093527816 */ /* 0x142fe40000000095 */
[----:B------:R-:W-:-:S03]  /*2340*/  PRMT R149, R147, 0x7632, R149 ;  /* 0x0000763293957816 */ /* 0x000fc60000000095 */
[----:B------:R1:W-:Y:S01]  /*2350*/  STS [R83+UR8], R82 ;  /* 0x0000005253007988 */ /* 0x0003e20008000808 */
[----:B--2---:R-:W2:Y:S03]  /*2360*/  LDC R117, c[0x0][0x310] ;  /* 0x0000c400ff757b82 */ /* 0x004ea60000000800 */
[----:B------:R4:W-:Y:S05]  /*2370*/  STS [R122+UR8], R149 ;  /* 0x000000957a007988 */ /* 0x0009ea0008000808 */
[----:B------:R-:W5:Y:S01]  /*2380*/  LDC R147, c[0x0][0x2fc] ;  /* 0x0000bf00ff937b82 */ /* 0x000f620000000800 */
[----:B-1----:R-:W-:-:S02]  /*2390*/  PRMT R82, R146, 0x5410, R156 ;  /* 0x0000541092527816 */ /* 0x002fc4000000009c */
[----:B------:R-:W-:Y:S02]  /*23a0*/  PRMT R156, R146, 0x7632, R156 ;  /* 0x00007632929c7816 */ /* 0x000fe4000000009c */
[C-C-:B------:R-:W-:Y:S01]  /*23b0*/  PRMT R83, R127.reuse, 0x5410, R138.reuse ;  /* 0x000054107f537816 */ /* 0x140fe2000000008a */
[----:B------:R1:W-:Y:S01]  /*23c0*/  STS [R121+UR8], R82 ;  /* 0x0000005279007988 */ /* 0x0003e20008000808 */
[----:B------:R-:W-:Y:S01]  /*23d0*/  PRMT R138, R127, 0x7632, R138 ;  /* 0x000076327f8a7816 */ /* 0x000fe2000000008a */
[----:B------:R-:W0:Y:S01]  /*23e0*/  LDC R115, c[0x0][0x300] ;  /* 0x0000c000ff737b82 */ /* 0x000e220000000800 */
[----:B----4-:R-:W-:Y:S01]  /*23f0*/  IMAD.MOV.U32 R149, RZ, RZ, -0x57df57e0 ;  /* 0xa820a820ff957424 */ /* 0x010fe200078e00ff */
[----:B------:R4:W-:Y:S01]  /*2400*/  STS [R120+UR8], R156 ;  /* 0x0000009c78007988 */ /* 0x0009e20008000808 */
[----:B-1----:R-:W-:-:S05]  /*2410*/  PRMT R82, R141, 0x5410, R139 ;  /* 0x000054108d527816 */ /* 0x002fca000000008b */
[----:B------:R-:W1:Y:S01]  /*2420*/  LDC R121, c[0x0][0x328] ;  /* 0x0000ca00ff797b82 */ /* 0x000e620000000800 */
[----:B------:R-:W-:Y:S02]  /*2430*/  PRMT R139, R141, 0x7632, R139 ;  /* 0x000076328d8b7816 */ /* 0x000fe4000000008b */
[----:B--2---:R-:W-:Y:S01]  /*2440*/  HSET2.BF.GE.AND R113, R16.H0_H0, R117, PT ;  /* 0x0000007510717233 */ /* 0x004fe20003806880 */
[----:B------:R2:W-:Y:S04]  /*2450*/  STS [R119+UR8], R82 ;  /* 0x0000005277007988 */ /* 0x0005e80008000808 */
[----:B------:R-:W-:Y:S01]  /*2460*/  STS [R118+UR8], R139 ;  /* 0x0000008b76007988 */ /* 0x000fe20008000808 */
[----:B----4-:R-:W4:Y:S01]  /*2470*/  LDC R120, c[0x0][0x30c] ;  /* 0x0000c300ff787b82 */ /* 0x010f220000000800 */
[----:B------:R-:W-:-:S02]  /*2480*/  HFMA2 R113, -R113, UR5.H0_H0, R99.H0_H0 ;  /* 0x2000000571717c31 */ /* 0x000fc40008040163 */
[----:B------:R3:W-:Y:S01]  /*2490*/  STS [R84+UR8], R83 ;  /* 0x0000005354007988 */ /* 0x0007e20008000808 */
[----:B--2---:R-:W-:-:S03]  /*24a0*/  PRMT R82, R128, 0x5410, R137 ;  /* 0x0000541080527816 */ /* 0x004fc60000000089 */
[----:B------:R-:W-:Y:S01]  /*24b0*/  STS [R124+UR8], R138 ;  /* 0x0000008a7c007988 */ /* 0x000fe20008000808 */
[----:B------:R-:W-:Y:S01]  /*24c0*/  PRMT R137, R128, 0x7632, R137 ;  /* 0x0000763280897816 */ /* 0x000fe20000000089 */
[----:B------:R-:W2:Y:S02]  /*24d0*/  LDC R119, c[0x0][0x31c] ;  /* 0x0000c700ff777b82 */ /* 0x000ea40000000800 */
[----:B------:R0:W-:Y:S01]  /*24e0*/  STS [R123+UR8], R82 ;  /* 0x000000527b007988 */ /* 0x0001e20008000808 */
[----:B---3--:R-:W-:-:S03]  /*24f0*/  HSET2.BF.GE.AND R84, R16.H0_H0, R114, PT ;  /* 0x0000007210547233 */ /* 0x008fc60003806880 */
[----:B------:R3:W-:Y:S01]  /*2500*/  STS [R85+UR8], R137 ;  /* 0x0000008955007988 */ /* 0x0007e20008000808 */
[----:B-1----:R-:W-:Y:S01]  /*2510*/  HSET2.BF.GE.AND R114, R16.H0_H0, R121, PT ;  /* 0x0000007910727233 */ /* 0x002fe20003806880 */
[----:B------:R-:W1:Y:S01]  /*2520*/  LDC R118, c[0x0][0x308] ;  /* 0x0000c200ff767b82 */ /* 0x000e620000000800 */
[--C-:B------:R-:W-:Y:S01]  /*2530*/  HFMA2 R84, -R84, UR5.H0_H0, R99.reuse.H0_H0 ;  /* 0x2000000554547c31 */ /* 0x100fe20008040163 */
[C-C-:B0-----:R-:W-:Y:S02]  /*2540*/  PRMT R82, R132.reuse, 0x5410, R142.reuse ;  /* 0x0000541084527816 */ /* 0x141fe4000000008e */
[----:B------:R-:W-:Y:S01]  /*2550*/  HFMA2 R114, -R114, UR5.H0_H0, R99.H0_H0 ;  /* 0x2000000572727c31 */ /* 0x000fe20008040163 */
[----:B------:R-:W-:Y:S01]  /*2560*/  PRMT R142, R132, 0x7632, R142 ;  /* 0x00007632848e7816 */ /* 0x000fe2000000008e */
[C---:B-----5:R-:W-:Y:S02]  /*2570*/  IDP.2A.LO.S16.S8 R147, R84.reuse, UR9, R147 ;  /* 0x0000000954937c26 */ /* 0x060fe40008001693 */
[----:B------:R-:W0:Y:S01]  /*2580*/  LDC R123, c[0x0][0x334] ;  /* 0x0000cd00ff7b7b82 */ /* 0x000e220000000800 */
[----:B------:R5:W-:Y:S01]  /*2590*/  STS [R125+UR8], R82 ;  /* 0x000000527d007988 */ /* 0x000be20008000808 */
[----:B---3--:R-:W-:Y:S01]  /*25a0*/  HSET2.BF.GE.AND R85, R16.H0_H0, R116, PT ;  /* 0x0000007410557233 */ /* 0x008fe20003806880 */
[----:B------:R-:W-:-:S02]  /*25b0*/  IDP.2A.HI.S16.S8 R148, R84, UR7, R115 ;  /* 0x0000000754947c26 */ /* 0x000fc40008003673 */
[----:B------:R-:W-:Y:S02]  /*25c0*/  STS [R126+UR8], R142 ;  /* 0x0000008e7e007988 */ /* 0x000fe40008000808 */
[----:B------:R-:W-:Y:S01]  /*25d0*/  HFMA2 R85, -R85, UR5.H0_H0, R99.H0_H0 ;  /* 0x2000000555557c31 */ /* 0x000fe20008040163 */
[----:B------:R-:W3:Y:S01]  /*25e0*/  LDC R122, c[0x0][0x314] ;  /* 0x0000c500ff7a7b82 */ /* 0x000ee20000000800 */
[----:B--2---:R-:W-:Y:S02]  /*25f0*/  HSET2.BF.GE.AND R84, R16.H0_H0, R119, PT ;  /* 0x0000007710547233 */ /* 0x004fe40003806880 */
[----:B-----5:R-:W-:Y:S01]  /*2600*/  PRMT R82, R133, 0x5410, R140 ;  /* 0x0000541085527816 */ /* 0x020fe2000000008c */
[----:B----4-:R-:W-:Y:S01]  /*2610*/  IDP.2A.HI.S16.S8 R117, R85, UR7, R120 ;  /* 0x0000000755757c26 */ /* 0x010fe20008003678 */
[----:B------:R-:W-:-:S03]  /*2620*/  PRMT R140, R133, 0x7632, R140 ;  /* 0x00007632858c7816 */ /* 0x000fc6000000008c */
[----:B------:R2:W-:Y:S01]  /*2630*/  STS [R129+UR8], R82 ;  /* 0x0000005281007988 */ /* 0x0005e20008000808 */
[----:B------:R-:W4:Y:S01]  /*2640*/  LDC R124, c[0x0][0x318] ;  /* 0x0000c600ff7c7b82 */ /* 0x000f220000000800 */
[----:B-1----:R-:W-:Y:S02]  /*2650*/  IDP.2A.LO.S16.S8 R141, R85, UR9, R118 ;  /* 0x00000009558d7c26 */ /* 0x002fe40008001676 */
[----:B------:R-:W-:Y:S01]  /*2660*/  STS [R130+UR8], R140 ;  /* 0x0000008c82007988 */ /* 0x000fe20008000808 */
[----:B0-----:R-:W-:-:S04]  /*2670*/  HSET2.BF.GE.AND R115, R16.H0_H0, R123, PT ;  /* 0x0000007b10737233 */ /* 0x001fc80003806880 */
[----:B------:R-:W0:Y:S01]  /*2680*/  LDC R116, c[0x0][0x338] ;  /* 0x0000ce00ff747b82 */ /* 0x000e220000000800 */
[--C-:B------:R-:W-:Y:S01]  /*2690*/  HFMA2 R123, -R84, UR5.H0_H0, R99.reuse.H0_H0 ;  /* 0x20000005547b7c31 */ /* 0x100fe20008040163 */
[----:B------:R1:W-:Y:S01]  /*26a0*/  STS [R131+UR8], R151 ;  /* 0x0000009783007988 */ /* 0x0003e20008000808 */
[----:B------:R-:W-:-:S05]  /*26b0*/  HFMA2 R115, -R115, UR5.H0_H0, R99.H0_H0 ;  /* 0x2000000573737c31 */ /* 0x000fca0008040163 */
[----:B------:R-:W-:Y:S08]  /*26c0*/  BAR.SYNC 0x0 ;  /* 0x000000ff0000791d */ /* 0x000ff00000000000 */
[----:B--2---:R-:W2:Y:S01]  /*26d0*/  LDC.64 R82, c[0x0][0x320] ;  /* 0x0000c800ff527b82 */ /* 0x004ea20000000a00 */
[C---:B---3--:R-:W-:Y:S01]  /*26e0*/  IDP.2A.LO.S16.S8 R84, R113.reuse, UR9, R122 ;  /* 0x0000000971547c26 */ /* 0x048fe2000800167a */
[----:B------:R-:W-:Y:S01]  /*26f0*/  LDS R135, [R148+UR8] ;  /* 0x0000000894877984 */ /* 0x000fe20008000800 */
[----:B----4-:R-:W-:-:S03]  /*2700*/  IDP.2A.HI.S16.S8 R85, R113, UR7, R124 ;  /* 0x0000000771557c26 */ /* 0x010fc6000800367c */
[----:B------:R-:W-:Y:S02]  /*2710*/  LDS R129, [R84+UR8] ;  /* 0x0000000854817984 */ /* 0x000fe40008000800 */
[----:B------:R-:W3:Y:S02]  /*2720*/  LDC R125, c[0x0][0x32c] ;  /* 0x0000cb00ff7d7b82 */ /* 0x000ee40000000800 */
[----:B------:R-:W-:Y:S01]  /*2730*/  LDS R153, [R141+UR8] ;  /* 0x000000088d997984 */ /* 0x000fe20008000800 */
[----:B0-----:R-:W-:-:S03]  /*2740*/  IDP.2A.LO.S16.S8 R120, R115, UR9, R116 ;  /* 0x0000000973787c26 */ /* 0x001fc60008001674 */
[----:B------:R-:W0:Y:S02]  /*2750*/  LDS R116, [R147+UR8] ;  /* 0x0000000893747984 */ /* 0x000e240008000800 */
[----:B------:R-:W4:Y:S02]  /*2760*/  LDC R127, c[0x0][0x330] ;  /* 0x0000cc00ff7f7b82 */ /* 0x000f240000000800 */
[----:B------:R-:W-:Y:S04]  /*2770*/  LDS R138, [R117+UR8] ;  /* 0x00000008758a7984 */ /* 0x000fe80008000800 */
[----:B------:R-:W-:Y:S02]  /*2780*/  LDS R140, [R120+UR8] ;  /* 0x00000008788c7984 */ /* 0x000fe40008000800 */
[----:B------:R-:W5:Y:S01]  /*2790*/  LDC R126, c[0x0][0x33c] ;  /* 0x0000cf00ff7e7b82 */ /* 0x000f620000000800 */
[C---:B--2---:R-:W-:Y:S01]  /*27a0*/  IDP.2A.LO.S16.S8 R118, R123.reuse, UR9, R82 ;  /* 0x000000097b767c26 */ /* 0x044fe20008001652 */
[----:B------:R-:W-:Y:S01]  /*27b0*/  SHF.R.U32.HI R82, RZ, 0x1a, R106 ;  /* 0x0000001aff527819 */ /* 0x000fe2000001166a */
[----:B------:R-:W-:Y:S01]  /*27c0*/  IDP.2A.HI.S16.S8 R123, R123, UR7, R83 ;  /* 0x000000077b7b7c26 */ /* 0x000fe20008003653 */
[----:B------:R-:W-:-:S02]  /*27d0*/  SHF.R.U32.HI R83, RZ, 0x1a, R107 ;  /* 0x0000001aff537819 */ /* 0x000fc4000001166b */
[----:B------:R-:W-:Y:S01]  /*27e0*/  LOP3.LUT R128, R82, 0x3e, RZ, 0xc0, !PT ;  /* 0x0000003e52807812 */ /* 0x000fe200078ec0ff */
[----:B---3--:R-:W-:Y:S01]  /*27f0*/  IDP.2A.LO.S16.S8 R122, R114, UR9, R125 ;  /* 0x00000009727a7c26 */ /* 0x008fe2000800167d */
[----:B------:R-:W-:Y:S01]  /*2800*/  LDS R124, [R123+UR8] ;  /* 0x000000087b7c7984 */ /* 0x000fe20008000800 */
[----:B------:R-:W-:Y:S01]  /*2810*/  LOP3.LUT R106, R106, 0x7ffffff, RZ, 0xc0, !PT ;  /* 0x07ffffff6a6a7812 */ /* 0x000fe200078ec0ff */
[----:B-1----:R-:W1:Y:S01]  /*2820*/  LDC R131, c[0x0][0x34c] ;  /* 0x0000d300ff837b82 */ /* 0x002e620000000800 */
[----:B------:R-:W-:Y:S01]  /*2830*/  LOP3.LUT R130, R83, 0x3e, RZ, 0xc0, !PT ;  /* 0x0000003e53827812 */ /* 0x000fe200078ec0ff */
[----:B------:R-:W-:Y:S01]  /*2840*/  LDS R125, [R118+UR8] ;  /* 0x00000008767d7984 */ /* 0x000fe20008000800 */
                                                                                                /* 0x4040009595527241 */
                                                                                                /* 0x000fe2000002006a */
[----:B----4-:R-:W-:Y:S01]  /*2860*/  IDP.2A.HI.S16.S8 R121, R114, UR7, R127 ;  /* 0x0000000772797c26 */ /* 0x010fe2000800367f */
[----:B------:R-:W-:Y:S01]  /*2870*/  LOP3.LUT R114, R107, 0x7ffffff, RZ, 0xc0, !PT ;  /* 0x07ffffff6b727812 */ /* 0x000fe200078ec0ff */
[----:B------:R-:W-:Y:S02]  /*2880*/  LDS R127, [R122+UR8] ;  /* 0x000000087a7f7984 */ /* 0x000fe40008000800 */
[----:B------:R-:W2:Y:S01]  /*2890*/  LDC R107, c[0x0][0x340] ;  /* 0x0000d000ff6b7b82 */ /* 0x000ea20000000800 */
                                                                                                /* 0x4040009595537241 */
                                                                                                /* 0x000fc4000000006a */
                                                                                                /* 0x4040009595717241 */
                                                                                                /* 0x000fe20000020072 */
[----:B-----5:R-:W-:Y:S01]  /*28c0*/  IDP.2A.HI.S16.S8 R119, R115, UR7, R126 ;  /* 0x0000000773777c26 */ /* 0x020fe2000800367e */
                                                                                                /* 0x4040009595847241 */
                                                                                                /* 0x000fe20000000072 */
[----:B------:R-:W3:Y:S01]  /*28e0*/  LDS R126, [R85+UR8] ;  /* 0x00000008557e7984 */ /* 0x000ee20008000800 */
[----:B------:R-:W-:Y:S01]  /*28f0*/  IMAD.MOV.U32 R115, RZ, RZ, 0x1 ;  /* 0x00000001ff737424 */ /* 0x000fe200078e00ff */
[----:B------:R-:W4:Y:S02]  /*2900*/  LDC R136, c[0x0][0x344] ;  /* 0x0000d100ff887b82 */ /* 0x000f240000000800 */
[----:B------:R-:W5:Y:S02]  /*2910*/  LDS R114, [R121+UR8] ;  /* 0x0000000879727984 */ /* 0x000f640008000800 */
[CC--:B------:R-:W-:Y:S02]  /*2920*/  SHF.L.U64.HI R139, R115.reuse, R128.reuse, RZ ;  /* 0x00000080738b7219 */ /* 0x0c0fe400000102ff */
[C---:B------:R-:W-:Y:S01]  /*2930*/  SHF.L.U32 R150, R115.reuse, R128, RZ ;  /* 0x0000008073967219 */ /* 0x040fe200000006ff */
[----:B------:R-:W3:Y:S01]  /*2940*/  LDS R133, [R119+UR8] ;  /* 0x0000000877857984 */ /* 0x000ee20008000800 */
[----:B------:R-:W-:Y:S01]  /*2950*/  SHF.L.U64.HI R106, R115, R130, RZ ;  /* 0x00000082736a7219 */ /* 0x000fe200000102ff */
[----:B------:R-:W0:Y:S01]  /*2960*/  LDC R128, c[0x0][0x348] ;  /* 0x0000d200ff807b82 */ /* 0x000e220000000800 */
[----:B------:R-:W-:-:S02]  /*2970*/  LOP3.LUT R150, R83, R150, RZ, 0xfc, !PT ;  /* 0x0000009653967212 */ /* 0x000fc400078efcff */
[----:B------:R-:W-:Y:S02]  /*2980*/  LOP3.LUT R106, R113, R106, RZ, 0xfc, !PT ;  /* 0x0000006a716a7212 */ /* 0x000fe400078efcff */
[----:B------:R-:W-:Y:S02]  /*2990*/  LOP3.LUT R113, R139, R82, RZ, 0xfc, !PT ;  /* 0x000000528b717212 */ /* 0x000fe400078efcff */
[----:B------:R-:W-:Y:S01]  /*29a0*/  SHF.L.U32 R137, R115, R130, RZ ;  /* 0x0000008273897219 */ /* 0x000fe200000006ff */
[----:B------:R-:W0:Y:S01]  /*29b0*/  LDC.64 R82, c[0x0][0x350] ;  /* 0x0000d400ff527b82 */ /* 0x000e220000000a00 */
                                                                                                /* 0x00000086219a7241 */
                                                                                                /* 0x000fe40000000096 */
                                                                                                /* 0x0000008621987241 */
                                                                                                /* 0x000fe40000008096 */
                                                                                                /* 0x00000086218e7241 */
                                                                                                /* 0x000fc40000010096 */
                                                                                                /* 0x00000086218f7241 */
                                                                                                /* 0x000fe40000018096 */
                                                                                                /* 0x0000008621907241 */
                                                                                                /* 0x000fe40000020096 */
                                                                                                /* 0x0000008621917241 */
                                                                                                /* 0x000fe40000028096 */
                                                                                                /* 0x0000008621927241 */
                                                                                                /* 0x000fe40000030096 */
                                                                                                /* 0x0000008621967241 */
                                                                                                /* 0x000fe40000038096 */
                                                                                                /* 0x0000008621827241 */
                                                                                                /* 0x000fc40000000071 */
                                                                                                /* 0x0000008621867241 */
                                                                                                /* 0x000fe40000008071 */
[C---:B--2---:R-:W-:Y:S02]  /*2a60*/  HSET2.BF.GE.AND R33, R16.reuse.H0_H0, R107, PT ;  /* 0x0000006b10217233 */ /* 0x044fe40003806880 */
[----:B------:R-:W-:Y:S02]  /*2a70*/  LOP3.LUT R132, R132, R137, RZ, 0xfc, !PT ;  /* 0x0000008984847212 */ /* 0x000fe400078efcff */
[C-C-:B0-----:R-:W-:Y:S01]  /*2a80*/  PRMT R113, R116.reuse, 0x5410, R135.reuse ;  /* 0x0000541074717816 */ /* 0x141fe20000000087 */
[----:B------:R-:W-:Y:S01]  /*2a90*/  HFMA2 R137, -R33, UR5.H0_H0, R99.H0_H0 ;  /* 0x2000000521897c31 */ /* 0x000fe20008040163 */
[----:B------:R-:W-:Y:S02]  /*2aa0*/  PRMT R116, R116, 0x7632, R135 ;  /* 0x0000763274747816 */ /* 0x000fe40000000087 */
[----:B-1----:R-:W-:-:S02]  /*2ab0*/  HSET2.BF.GE.AND R135, R16.H0_H0, R131, PT ;  /* 0x0000008310877233 */ /* 0x002fc40003806880 */
[C-C-:B---3--:R-:W-:Y:S01]  /*2ac0*/  PRMT R131, R129.reuse, 0x5410, R126.reuse ;  /* 0x0000541081837816 */ /* 0x148fe2000000007e */
[----:B------:R-:W-:Y:S01]  /*2ad0*/  HFMA2.MMA R154, R113, 1, 1, -R154 ;  /* 0x3c003c00719a7835 */ /* 0x000fe2000010009a */
[----:B------:R-:W-:Y:S02]  /*2ae0*/  PRMT R129, R129, 0x7632, R126 ;  /* 0x0000763281817816 */ /* 0x000fe4000000007e */
[----:B------:R-:W-:Y:S02]  /*2af0*/  PRMT R107, R153, 0x5410, R138 ;  /* 0x00005410996b7816 */ /* 0x000fe4000000008a */
[C-C-:B------:R-:W-:Y:S01]  /*2b00*/  PRMT R126, R125.reuse, 0x5410, R124.reuse ;  /* 0x000054107d7e7816 */ /* 0x140fe2000000007c */
[----:B------:R-:W-:Y:S01]  /*2b10*/  HFMA2.MMA R142, R131, 1, 1, -R142 ;  /* 0x3c003c00838e7835 */ /* 0x000fe2000010008e */
[----:B------:R-:W-:Y:S01]  /*2b20*/  PRMT R33, R125, 0x7632, R124 ;  /* 0x000076327d217816 */ /* 0x000fe2000000007c */
[----:B----4-:R-:W-:Y:S01]  /*2b30*/  IDP.2A.LO.S16.S8 R125, R137, UR9, R136 ;  /* 0x00000009897d7c26 */ /* 0x010fe20008001688 */
[----:B------:R-:W-:Y:S01]  /*2b40*/  PRMT R153, R153, 0x7632, R138 ;  /* 0x0000763299997816 */ /* 0x000fe2000000008a */
[----:B------:R-:W-:-:S02]  /*2b50*/  IDP.2A.HI.S16.S8 R124, R137, UR7, R128 ;  /* 0x00000007897c7c26 */ /* 0x000fc40008003680 */
[----:B------:R-:W-:Y:S01]  /*2b60*/  HFMA2 R138, -R135, UR5.H0_H0, R99.H0_H0 ;  /* 0x20000005878a7c31 */ /* 0x000fe20008040163 */
[C-C-:B-----5:R-:W-:Y:S01]  /*2b70*/  PRMT R135, R127.reuse, 0x5410, R114.reuse ;  /* 0x000054107f877816 */ /* 0x160fe20000000072 */
[----:B------:R-:W-:Y:S01]  /*2b80*/  LDS R139, [R125+UR8] ;  /* 0x000000087d8b7984 */ /* 0x000fe20008000800 */
[----:B------:R-:W-:Y:S01]  /*2b90*/  PRMT R127, R127, 0x7632, R114 ;  /* 0x000076327f7f7816 */ /* 0x000fe20000000072 */
[----:B------:R-:W0:Y:S01]  /*2ba0*/  LDC R131, c[0x0][0x368] ;  /* 0x0000da00ff837b82 */ /* 0x000e220000000800 */
[C---:B------:R-:W-:Y:S01]  /*2bb0*/  IDP.2A.LO.S16.S8 R82, R138.reuse, UR9, R82 ;  /* 0x000000098a527c26 */ /* 0x040fe20008001652 */
[----:B------:R-:W1:Y:S01]  /*2bc0*/  LDS R114, [R124+UR8] ;  /* 0x000000087c727984 */ /* 0x000e620008000800 */
[----:B------:R-:W-:Y:S02]  /*2bd0*/  IDP.2A.HI.S16.S8 R138, R138, UR7, R83 ;  /* 0x000000078a8a7c26 */ /* 0x000fe40008003653 */
[----:B------:R-:W-:Y:S01]  /*2be0*/  HADD2 R152, R107, -R152 ;  /* 0x800000986b987230 */ /* 0x000fe20000000000 */
[C-C-:B------:R-:W-:Y:S01]  /*2bf0*/  PRMT R136, R140.reuse, 0x5410, R133.reuse ;  /* 0x000054108c887816 */ /* 0x140fe20000000085 */
[----:B------:R-:W-:Y:S01]  /*2c00*/  LDS R162, [R82+UR8] ;  /* 0x0000000852a27984 */ /* 0x000fe20008000800 */
[----:B------:R-:W-:Y:S01]  /*2c10*/  PRMT R140, R140, 0x7632, R133 ;  /* 0x000076328c8c7816 */ /* 0x000fe20000000085 */
[----:B------:R-:W2:Y:S01]  /*2c20*/  LDC R83, c[0x0][0x364] ;  /* 0x0000d900ff537b82 */ /* 0x000ea20000000800 */
[----:B------:R-:W-:Y:S01]  /*2c30*/  HFMA2.MMA R144, R135, 1, 1, -R144 ;  /* 0x3c003c0087907835 */ /* 0x000fe20000100090 */
[----:B------:R-:W3:Y:S01]  /*2c40*/  LDS R151, [R138+UR8] ;  /* 0x000000088a977984 */ /* 0x000ee20008000800 */
[----:B------:R-:W-:Y:S01]  /*2c50*/  HADD2 R143, R126, -R143 ;  /* 0x8000008f7e8f7230 */ /* 0x000fe20000000000 */
                                                                                                /* 0x000000989a717242 */
                                                                                                /* 0x000fe200000017ff */
[----:B------:R-:W-:Y:S01]  /*2c70*/  HADD2 R145, R136, -R145 ;  /* 0x8000009188917230 */ /* 0x000fe20000000000 */
                                                                                                /* 0x000000989a887241 */
                                                                                                /* 0x000fc400000003ff */
[----:B------:R-:W4:Y:S01]  /*2c90*/  LDC R128, c[0x0][0x358] ;  /* 0x0000d600ff807b82 */ /* 0x000f220000000800 */
                                                                                                /* 0x0000009d1fa47241 */
                                                                                                /* 0x000fe40000010084 */
                                                                                                /* 0x0000009d1fa17241 */
                                                                                                /* 0x000fc60000028084 */
[----:B------:R-:W-:Y:S02]  /*2cc0*/  HADD2 R129, R129, -R164 ;  /* 0x800000a481817230 */ /* 0x000fe40000000000 */
[----:B------:R-:W5:Y:S01]  /*2cd0*/  LDC R135, c[0x0][0x35c] ;  /* 0x0000d700ff877b82 */ /* 0x000f620000000800 */
[----:B------:R-:W-:Y:S01]  /*2ce0*/  HFMA2.MMA R140, R140, 1, 1, -R161 ;  /* 0x3c003c008c8c7835 */ /* 0x000fe200001000a1 */
[----:B--2---:R-:W-:-:S06]  /*2cf0*/  HSET2.BF.GE.AND R107, R16.H0_H0, R83, PT ;  /* 0x00000053106b7233 */ /* 0x004fcc0003806880 */
[----:B------:R-:W2:Y:S01]  /*2d00*/  LDC R133, c[0x0][0x360] ;  /* 0x0000d800ff857b82 */ /* 0x000ea20000000800 */
                                                                                                /* 0x000000989a537241 */
                                                                                                /* 0x000fe40000001071 */
                                                                                                /* 0x0000008f8e717242 */
                                                                                                /* 0x000fe20000109771 */
[----:B------:R-:W-:Y:S01]  /*2d30*/  HFMA2 R126, -R107, UR5.H0_H0, R99.H0_H0 ;  /* 0x200000056b7e7c31 */ /* 0x000fe20008040163 */
                                                                                                /* 0x0000008f8e6b7241 */
                                                                                                /* 0x000fe400000003ff */
[----:B----4-:R-:W-:Y:S02]  /*2d50*/  HSET2.BF.GE.AND R128, R16.H0_H0, R128, PT ;  /* 0x0000008010807233 */ /* 0x010fe40003806880 */
[----:B0-----:R-:W-:Y:S01]  /*2d60*/  IDP.2A.LO.S16.S8 R126, R126, UR9, R131 ;  /* 0x000000097e7e7c26 */ /* 0x001fe20008001683 */
[----:B-1----:R-:W-:Y:S01]  /*2d70*/  PRMT R131, R139, 0x5410, R114 ;  /* 0x000054108b837816 */ /* 0x002fe20000000072 */
[----:B------:R-:W-:-:S02]  /*2d80*/  IMAD R107, R107, 0x10, R136 ;  /* 0x000000106b6b7824 */ /* 0x000fc400078e0288 */
[----:B------:R-:W-:Y:S01]  /*2d90*/  HFMA2 R136, -R128, UR5.H0_H0, R99.H0_H0 ;  /* 0x2000000580887c31 */ /* 0x000fe20008040163 */
                                                                                                /* 0x0000008f8e9c7241 */
                                                                                                /* 0x000fe20000009071 */
[----:B------:R-:W0:Y:S01]  /*2db0*/  LDS R155, [R126+UR8] ;  /* 0x000000087e9b7984 */ /* 0x000e220008000800 */
[----:B------:R-:W-:Y:S01]  /*2dc0*/  PRMT R139, R139, 0x7632, R114 ;  /* 0x000076328b8b7816 */ /* 0x000fe20000000072 */
[----:B------:R-:W-:Y:S01]  /*2dd0*/  HFMA2.MMA R146, R131, 1, 1, -R146 ;  /* 0x3c003c0083927835 */ /* 0x000fe20000100092 */
[----:B---3--:R-:W-:Y:S01]  /*2de0*/  PRMT R131, R162, 0x5410, R151 ;  /* 0x00005410a2837816 */ /* 0x008fe20000000097 */
[C---:B-----5:R-:W-:Y:S01]  /*2df0*/  IDP.2A.LO.S16.S8 R128, R136.reuse, UR9, R135 ;  /* 0x0000000988807c26 */ /* 0x060fe20008001687 */
                                                                                                /* 0x0000009190877242 */
                                                                                                /* 0x000fe400002017ff */
                                                                                                /* 0x0000009c539e7242 */
                                                                                                /* 0x000fe200000017ff */
[----:B------:R-:W-:Y:S01]  /*2e20*/  HADD2 R150, R131, -R150 ;  /* 0x8000009683967230 */ /* 0x000fe20000000000 */
                                                                                                /* 0x0000009190837241 */
                                                                                                /* 0x000fe200000003ff */
[----:B--2---:R-:W-:Y:S01]  /*2e40*/  IDP.2A.HI.S16.S8 R133, R136, UR7, R133 ;  /* 0x0000000788857c26 */ /* 0x004fe20008003685 */
[----:B------:R-:W-:Y:S01]  /*2e50*/  LDS R159, [R128+UR8] ;  /* 0x00000008809f7984 */ /* 0x000fe20008000800 */
                                                                                                /* 0x0000009190897241 */
                                                                                                /* 0x000fc40000001087 */
                                                                                                /* 0x0000009692887241 */
                                                                                                /* 0x000fe400000003ff */
                                                                                                /* 0x0000009692877242 */
                                                                                                /* 0x000fe40000309787 */
                                                                                                /* 0x0000009c53537241 */
                                                                                                /* 0x000fe2000000109e */
[----:B------:R-:W-:Y:S01]  /*2ea0*/  IMAD R136, R136, 0x10, R131 ;  /* 0x0000001088887824 */ /* 0x000fe200078e0283 */
                                                                                                /* 0x0000009692a07241 */
                                                                                                /* 0x000fe20000009087 */
[----:B------:R-:W1:Y:S01]  /*2ec0*/  LDS R131, [R133+UR8] ;  /* 0x0000000885837984 */ /* 0x000e620008000800 */
                                                                                                /* 0x200000ff719e7241 */
                                                                                                /* 0x000fe2000000109e */
[----:B------:R-:W-:Y:S01]  /*2ee0*/  IMAD R107, R136, 0x100, R107 ;  /* 0x00000100886b7824 */ /* 0x000fe200078e026b */
                                                                                                /* 0x000000a089717242 */
                                                                                                /* 0x000fc400000017ff */
                                                                                                /* 0x0000009d1f887241 */
                                                                                                /* 0x000fe4000000006a */
                                                                                                /* 0x000000a0899c7241 */
                                                                                                /* 0x000fe40000001071 */
                                                                                                /* 0x2400009e87877241 */
                                                                                                /* 0x000fe40000001071 */
[----:B------:R-:W-:Y:S02]  /*2f30*/  PRMT R113, R113, 0x5410, R108 ;  /* 0x0000541071717816 */ /* 0x000fe4000000006c */
                                                                                                /* 0x0000009c53727242 */
                                                                                                /* 0x000fe400000017ff */
                                                                                                /* 0x0000009d1f9e7241 */
                                                                                                /* 0x000fc40000018084 */
                                                                                                /* 0x200000ff87877241 */
                                                                                                /* 0x000fe40000001072 */
[C---:B0-----:R-:W-:Y:S02]  /*2f70*/  PRMT R113, R155.reuse, 0x7610, R113 ;  /* 0x000076109b717816 */ /* 0x041fe40000000071 */
                                                                                                /* 0x0000009d1fa07241 */
                                                                                                /* 0x000fe40000030084 */
                                                                                                /* 0x0000009d1f897241 */
                                                                                                /* 0x000fe40000038084 */
[----:B------:R-:W-:Y:S01]  /*2fa0*/  HFMA2.MMA R134, R113, 1, 1, -R134 ;  /* 0x3c003c0071867835 */ /* 0x000fe20000100086 */
[----:B------:R-:W-:Y:S01]  /*2fb0*/  PRMT R162, R162, 0x7632, R151 ;  /* 0x00007632a2a27816 */ /* 0x000fe20000000097 */
[----:B------:R-:W-:Y:S01]  /*2fc0*/  HADD2 R139, R139, -R160 ;  /* 0x800000a08b8b7230 */ /* 0x000fe20000000000 */
[----:B------:R-:W-:-:S04]  /*2fd0*/  PRMT R155, R155, 0x7632, R155 ;  /* 0x000076329b9b7816 */ /* 0x000fc8000000009b */
[----:B------:R-:W-:Y:S01]  /*2fe0*/  HFMA2.MMA R137, R162, 1, 1, -R137 ;  /* 0x3c003c00a2897835 */ /* 0x000fe20000100089 */
[----:B------:R-:W-:Y:S02]  /*2ff0*/  PRMT R155, R155, 0x5410, R108 ;  /* 0x000054109b9b7816 */ /* 0x000fe4000000006c */
[C-C-:B-1----:R-:W-:Y:S02]  /*3000*/  PRMT R113, R159.reuse, 0x5410, R131.reuse ;  /* 0x000054109f717816 */ /* 0x142fe40000000083 */
[----:B------:R-:W-:-:S03]  /*3010*/  PRMT R159, R159, 0x7632, R131 ;  /* 0x000076329f9f7816 */ /* 0x000fc60000000083 */
[----:B------:R-:W-:Y:S01]  /*3020*/  HADD2 R130, R113, -R130 ;  /* 0x8000008271827230 */ /* 0x000fe20000000000 */
                                                                                                /* 0x0000009c53717241 */
                                                                                                /* 0x000fe20000001072 */
[----:B------:R-:W-:Y:S01]  /*3040*/  HADD2 R136, R159, -R136 ;  /* 0x800000889f887230 */ /* 0x000fe20000000000 */
                                                                                                /* 0x0000009d1f537241 */
                                                                                                /* 0x000fe40000008084 */
                                                                                                /* 0x0000008682727241 */
                                                                                                /* 0x000fe400000003ff */
                                                                                                /* 0x0000009d1f9c7241 */
                                                                                                /* 0x000fe40000020084 */
                                                                                                /* 0x0000008682877242 */
                                                                                                /* 0x000fe20000409787 */
[----:B------:R-:W-:Y:S01]  /*3090*/  IMAD R114, R114, 0x10000, R107 ;  /* 0x0001000072727824 */ /* 0x000fe200078e026b */
                                                                                                /* 0x0000009d1f6b7241 */
                                                                                                /* 0x000fe20000000084 */
[----:B------:R-:W-:Y:S01]  /*30b0*/  HFMA2.MMA R153, R153, 1, 1, -R83 ;  /* 0x3c003c0099997835 */ /* 0x000fe20000100053 */
                                                                                                /* 0x0000009d1f847241 */
                                                                                                /* 0x000fe2000000806a */
[----:B------:R-:W-:Y:S01]  /*30d0*/  HFMA2.MMA R83, R33, 1, 1, -R158 ;  /* 0x3c003c0021537835 */ /* 0x000fe2000010009e */
[----:B------:R-:W0:Y:S01]  /*30e0*/  POPC R31, R114 ;  /* 0x00000072001f7309 */ /* 0x000e220000000000 */
[----:B------:R-:W-:-:S02]  /*30f0*/  HADD2 R127, R127, -R156 ;  /* 0x8000009c7f7f7230 */ /* 0x000fc40000000000 */
[----:B------:R-:W-:Y:S01]  /*3100*/  HADD2 R116, R116, -R107 ;  /* 0x8000006b74747230 */ /* 0x000fe20000000000 */
[----:B------:R-:W-:Y:S02]  /*3110*/  HFMA2.MMA R132, R155, 1, 1, -R132 ;  /* 0x3c003c009b847835 */ /* 0x000fe40000100084 */
                                                                                                /* 0x0000008c7fa07242 */
                                                                                                /* 0x000fe400002017ff */
[----:B0-----:R-:W-:Y:S02]  /*3130*/  LOP3.LUT R106, R31, 0x1, RZ, 0xc0, !PT ;  /* 0x000000011f6a7812 */ /* 0x001fe400078ec0ff */
                                                                                                /* 0x00000086821f7241 */
                                                                                                /* 0x000fc60000009087 */
[----:B------:R-:W-:-:S05]  /*3150*/  IMAD.MOV R151, RZ, RZ, -R106 ;  /* 0x000000ffff977224 */ /* 0x000fca00078e0a6a */
[----:B------:R-:W-:Y:S02]  /*3160*/  LOP3.LUT R106, R114, 0x7ffff, R151, 0x78, !PT ;  /* 0x0007ffff726a7812 */ /* 0x000fe400078e7897 */
                                                                                                /* 0x0000001f71727242 */
                                                                                                /* 0x000fe400000017ff */
                                                                                                /* 0x4040009595a47241 */
                                                                                                /* 0x000fe4000000006a */
                                                                                                /* 0x0000001f71717241 */
                                                                                                /* 0x000fe40000001072 */
                                                                                                /* 0x200000ff87727241 */
                                                                                                /* 0x000fc60000001072 */
[----:B------:R-:W-:Y:S02]  /*31b0*/  HMUL2 R33, R113, R90 ;  /* 0x0000005a71217232 */ /* 0x000fe40000000000 */
[----:B------:R-:W-:-:S03]  /*31c0*/  IMAD.SHL.U32 R31, R114, 0x2, RZ ;  /* 0x00000002721f7824 */ /* 0x000fc600078e00ff */
[----:B------:R-:W-:Y:S02]  /*31d0*/  HMNMX2 R33, |R33|, 65504, 65504, PT ;  /* 0x7bff7bff21217840 */ /* 0x000fe40003800200 */
[----:B------:R-:W-:-:S03]  /*31e0*/  LOP3.LUT R156, R31, 0x3e, RZ, 0xc0, !PT ;  /* 0x0000003e1f9c7812 */ /* 0x000fc600078ec0ff */
[----:B------:R-:W-:Y:S02]  /*31f0*/  LOP3.LUT R135, R33, 0x80008000, RZ, 0xfc, !PT ;  /* 0x8000800021877812 */ /* 0x000fe400078efcff */
[CC--:B------:R-:W-:Y:S02]  /*3200*/  SHF.L.U32 R31, R115.reuse, R156.reuse, RZ ;  /* 0x0000009c731f7219 */ /* 0x0c0fe400000006ff */
[----:B------:R-:W-:Y:S02]  /*3210*/  SHF.L.U64.HI R156, R115, R156, RZ ;  /* 0x0000009c739c7219 */ /* 0x000fe400000102ff */
[----:B------:R-:W-:Y:S02]  /*3220*/  LOP3.LUT R164, R164, R31, RZ, 0xfc, !PT ;  /* 0x0000001fa4a47212 */ /* 0x000fe400078efcff */
                                                                                                /* 0x40400095951f7241 */
                                                                                                /* 0x000fe4000002006a */
                                                                                                /* 0x00000087216b7241 */
                                                                                                /* 0x000fc400000200a4 */
[----:B------:R-:W-:Y:S02]  /*3250*/  LOP3.LUT R163, R31, R156, RZ, 0xfc, !PT ;  /* 0x0000009c1fa37212 */ /* 0x000fe400078efcff */
                                                                                                /* 0x00000087219c7241 */
                                                                                                /* 0x000fe400000280a4 */
                                                                                                /* 0x0000008721717241 */
                                                                                                /* 0x000fe200000100a4 */
[----:B------:R-:W-:Y:S01]  /*3280*/  HFMA2.MMA R144, R144, 1, 1, R107 ;  /* 0x3c003c0090907835 */ /* 0x000fe2000000006b */
                                                                                                /* 0x00000053816b7241 */
                                                                                                /* 0x000fe200000003ff */
[----:B------:R-:W-:Y:S01]  /*32a0*/  HADD2 R145, R145, R156 ;  /* 0x0000009c91917230 */ /* 0x000fe20000000000 */
                                                                                                /* 0x00000099749c7241 */
                                                                                                /* 0x000fe400000003ff */
[----:B------:R-:W-:Y:S01]  /*32c0*/  HFMA2.MMA R142, R142, 1, 1, R113 ;  /* 0x3c003c008e8e7835 */ /* 0x000fe20000000071 */
                                                                                                /* 0x000000898b717241 */
                                                                                                /* 0x000fc400000003ff */
[----:B------:R-:W-:Y:S01]  /*32e0*/  IMAD R107, R107, 0x10, R156 ;  /* 0x000000106b6b7824 */ /* 0x000fe200078e029c */
                                                                                                /* 0x0000008c7f9c7241 */
                                                                                                /* 0x000fe400000003ff */
                                                                                                /* 0x00000087211f7241 */
                                                                                                /* 0x000fe400000300a4 */
                                                                                                /* 0x00000087219e7241 */
                                                                                                /* 0x000fe200000180a4 */
[----:B------:R-:W-:Y:S01]  /*3320*/  IMAD R156, R113, 0x10, R156 ;  /* 0x00000010719c7824 */ /* 0x000fe200078e029c */
                                                                                                /* 0x00000087219b7241 */
                                                                                                /* 0x000fe400000080a4 */
[----:B------:R-:W-:Y:S01]  /*3340*/  HFMA2.MMA R146, R146, 1, 1, R31 ;  /* 0x3c003c0092927835 */ /* 0x000fe2000000001f */
[----:B------:R-:W-:Y:S01]  /*3350*/  IMAD R107, R156, 0x100, R107 ;  /* 0x000001009c6b7824 */ /* 0x000fe200078e026b */
                                                                                                /* 0x00000084889c7241 */
                                                                                                /* 0x000fe200000003ff */
[----:B------:R-:W-:Y:S01]  /*3370*/  HADD2 R143, R143, R158 ;  /* 0x0000009e8f8f7230 */ /* 0x000fe20000000000 */
                                                                                                /* 0x0000008c7f717241 */
                                                                                                /* 0x000fe200000010a0 */
[----:B------:R-:W-:Y:S01]  /*3390*/  HADD2 R152, R152, R155 ;  /* 0x0000009b98987230 */ /* 0x000fe20000000000 */
                                                                                                /* 0x000000898ba07242 */
                                                                                                /* 0x000fe200003097a0 */
[----:B------:R-:W-:Y:S01]  /*33b0*/  IMAD R31, R156, 0x10000, R107 ;  /* 0x000100009c1f7824 */ /* 0x000fe200078e026b */
                                                                                                /* 0x00000099749c7242 */
                                                                                                /* 0x000fc400000017ff */
                                                                                                /* 0x000000898ba27241 */
                                                                                                /* 0x000fe400000090a0 */
                                                                                                /* 0x00000099746b7241 */
                                                                                                /* 0x000fe4000000109c */
                                                                                                /* 0x00000053819c7242 */
                                                                                                /* 0x000fe4000010979c */
                                                                                                /* 0x00000087219d7241 */
                                                                                                /* 0x000fe400000000a4 */
                                                                                                /* 0x00000053819e7241 */
                                                                                                /* 0x000fe4000000909c */
                                                                                                /* 0x0000008721977241 */
                                                                                                /* 0x000fc400000380a4 */
                                                                                                /* 0x0000009e6b9b7242 */
                                                                                                /* 0x000fe200000017ff */
[----:B------:R-:W-:Y:S01]  /*3440*/  HFMA2.MMA R154, R154, 1, 1, R157 ;  /* 0x3c003c009a9a7835 */ /* 0x000fe2000000009d */
                                                                                                /* 0x0000008721837241 */
                                                                                                /* 0x000fe200000000a3 */
[----:B------:R-:W-:Y:S01]  /*3460*/  HADD2 R161, R150, R151 ;  /* 0x0000009796a17230 */ /* 0x000fe20000000000 */
                                                                                                /* 0x0000009e6b6b7241 */
                                                                                                /* 0x000fe4000000109b */
                                                                                                /* 0x200000ff9c9b7241 */
                                                                                                /* 0x000fe4000000109b */
                                                                                                /* 0x000000a2719c7242 */
                                                                                                /* 0x000fe200000017ff */
[----:B------:R-:W-:Y:S01]  /*34a0*/  HFMA2.MMA R130, R130, 1, 1, R131 ;  /* 0x3c003c0082827835 */ /* 0x000fe20000000083 */
                                                                                                /* 0x0000008721877241 */
                                                                                                /* 0x000fc400000080a3 */
                                                                                                /* 0x000000a271a27241 */
                                                                                                /* 0x000fe4000000109c */
                                                                                                /* 0x2400009ba09b7241 */
                                                                                                /* 0x000fe2000000109c */
[----:B------:R-:W0:Y:S01]  /*34e0*/  POPC R113, R31 ;  /* 0x0000001f00717309 */ /* 0x000e220000000000 */
                                                                                                /* 0x000000a26b9c7242 */
                                                                                                /* 0x000fe200000017ff */
[----:B------:R-:W-:Y:S01]  /*3500*/  HADD2 R135, R134.H0_H0, R135.H0_H0 ;  /* 0x2000008786877230 */ /* 0x000fe20000000800 */
[----:B------:R-:W-:Y:S01]  /*3510*/  LOP3.LUT R163, R100, 0x80008000, RZ, 0xfc, !PT ;  /* 0x8000800064a37812 */ /* 0x000fe200078efcff */
[----:B------:R-:W1:Y:S01]  /*3520*/  LDC R134, c[0x0][0x3bc] ;  /* 0x0000ef00ff867b82 */ /* 0x000e620000000800 */
                                                                                                /* 0x200000ff9b9b7241 */
                                                                                                /* 0x000fe4000000109c */
                                                                                                /* 0x000000a26b6b7241 */
                                                                                                /* 0x000fc4000000109c */
                                                                                                /* 0x00000084889b7242 */
                                                                                                /* 0x000fc8000040979b */
                                                                                                /* 0x00000084889c7241 */
                                                                                                /* 0x000fe4000000909b */
[----:B0-----:R-:W-:Y:S02]  /*3570*/  LOP3.LUT R159, R113, 0x1, RZ, 0xc0, !PT ;  /* 0x00000001719f7812 */ /* 0x001fe400078ec0ff */
                                                                                                /* 0x0000009c6b9e7242 */
                                                                                                /* 0x000fc800000017ff */
                                                                                                /* 0x200000ff9b717241 */
                                                                                                /* 0x000fe4000000109e */
                                                                                                /* 0x0000009c6b9d7241 */
                                                                                                /* 0x000fe2000000109e */
[----:B------:R-:W-:Y:S01]  /*35b0*/  IMAD.MOV R156, RZ, RZ, -R159 ;  /* 0x000000ffff9c7224 */ /* 0x000fe200078e0a9f */
[----:B------:R-:W-:Y:S01]  /*35c0*/  LOP3.LUT R159, R105, 0x7ffffff, RZ, 0xc0, !PT ;  /* 0x07ffffff699f7812 */ /* 0x000fe200078ec0ff */
[----:B------:R-:W-:Y:S02]  /*35d0*/  IMAD.SHL.U32 R158, R113, 0x2, RZ ;  /* 0x00000002719e7824 */ /* 0x000fe400078e00ff */
[----:B------:R-:W-:Y:S01]  /*35e0*/  HMUL2 R157, R157, R90 ;  /* 0x0000005a9d9d7232 */ /* 0x000fe20000000000 */
[----:B------:R-:W-:Y:S02]  /*35f0*/  LOP3.LUT R107, R31, 0x7ffff, R156, 0x78, !PT ;  /* 0x0007ffff1f6b7812 */ /* 0x000fe400078e789c */
[----:B------:R-:W-:-:S02]  /*3600*/  LOP3.LUT R158, R158, 0x3e, RZ, 0xc0, !PT ;  /* 0x0000003e9e9e7812 */ /* 0x000fc400078ec0ff */
[----:B------:R-:W-:Y:S02]  /*3610*/  HMNMX2 R31, |R157|, 65504, 65504, PT ;  /* 0x7bff7bff9d1f7840 */ /* 0x000fe40003800200 */
                                                                                                /* 0x40400095959b7241 */
                                                                                                /* 0x000fe4000000006b */
[CC--:B------:R-:W-:Y:S02]  /*3630*/  SHF.L.U32 R156, R115.reuse, R158.reuse, RZ ;  /* 0x0000009e739c7219 */ /* 0x0c0fe400000006ff */
[----:B------:R-:W-:Y:S02]  /*3640*/  SHF.L.U64.HI R162, R115, R158, RZ ;  /* 0x0000009e73a27219 */ /* 0x000fe400000102ff */
[----:B------:R-:W-:Y:S02]  /*3650*/  LOP3.LUT R155, R155, R156, RZ, 0xfc, !PT ;  /* 0x0000009c9b9b7212 */ /* 0x000fe400078efcff */
[----:B------:R-:W-:-:S02]  /*3660*/  LOP3.LUT R156, R31, 0x80008000, RZ, 0xfc, !PT ;  /* 0x800080001f9c7812 */ /* 0x000fc400078efcff */
                                                                                                /* 0x4040009595957241 */
                                                                                                /* 0x000fe4000002006b */
                                                                                                /* 0x0000009c1f9d7241 */
                                                                                                /* 0x000fe4000000009b */
                                                                                                /* 0x0000009c1fa47241 */
                                                                                                /* 0x000fc6000002009b */
[----:B------:R-:W-:Y:S01]  /*36a0*/  HADD2 R157, R116, R157 ;  /* 0x0000009d749d7230 */ /* 0x000fe20000000000 */
                                                                                                /* 0x0000009c1f747241 */
                                                                                                /* 0x000fe4000000809b */
[----:B------:R-:W-:Y:S01]  /*36c0*/  HFMA2.MMA R127, R127, 1, 1, R164 ;  /* 0x3c003c007f7f7835 */ /* 0x000fe200000000a4 */
[----:B------:R-:W-:Y:S02]  /*36d0*/  LOP3.LUT R164, R29, 0x80008000, RZ, 0xfc, !PT ;  /* 0x800080001da47812 */ /* 0x000fe400078efcff */
[C-C-:B------:R-:W-:Y:S01]  /*36e0*/  PRMT R160, R154.reuse, 0x5410, R157.reuse ;  /* 0x000054109aa07816 */ /* 0x140fe2000000009d */
[----:B------:R-:W-:Y:S01]  /*36f0*/  HFMA2.MMA R153, R153, 1, 1, R116 ;  /* 0x3c003c0099997835 */ /* 0x000fe20000000074 */
[----:B------:R-:W-:Y:S01]  /*3700*/  PRMT R157, R154, 0x7632, R157 ;  /* 0x000076329a9d7816 */ /* 0x000fe2000000009d */
[----:B------:R-:W-:Y:S01]  /*3710*/  IMAD.MOV.U32 R116, RZ, RZ, -0x57df57e0 ;  /* 0xa820a820ff747424 */ /* 0x000fe200078e00ff */
[----:B------:R-:W-:Y:S01]  /*3720*/  SHF.R.U32.HI R154, RZ, 0x1a, R105 ;  /* 0x0000001aff9a7819 */ /* 0x000fe20000011669 */
[----:B------:R-:W-:Y:S03]  /*3730*/  STS [R147+UR8], R160 ;  /* 0x000000a093007988 */ /* 0x000fe60008000808 */
[----:B------:R-:W-:Y:S01]  /*3740*/  LOP3.LUT R154, R154, 0x3e, RZ, 0xc0, !PT ;  /* 0x0000003e9a9a7812 */ /* 0x000fe200078ec0ff */
[----:B------:R0:W-:Y:S01]  /*3750*/  STS [R148+UR8], R157 ;  /* 0x0000009d94007988 */ /* 0x0001e20008000808 */
                                                                                                /* 0x4040007474697241 */
                                                                                                /* 0x000fc4000002009f */
[CC--:B------:R-:W-:Y:S02]  /*3770*/  SHF.L.U64.HI R158, R115.reuse, R154.reuse, RZ ;  /* 0x0000009a739e7219 */ /* 0x0c0fe400000102ff */
                                                                                                /* 0x40400074749f7241 */
                                                                                                /* 0x000fe4000000009f */
[----:B------:R-:W-:Y:S02]  /*3790*/  LOP3.LUT R105, R158, R105, RZ, 0xfc, !PT ;  /* 0x000000699e697212 */ /* 0x000fe400078efcff */
                                                                                                /* 0x0000009c1f9e7241 */
                                                                                                /* 0x000fe4000001009b */
[----:B0-----:R-:W-:Y:S02]  /*37b0*/  PRMT R148, R152, 0x5410, R153 ;  /* 0x0000541098947816 */ /* 0x001fe40000000099 */
[----:B------:R-:W-:-:S02]  /*37c0*/  SHF.L.U32 R154, R115, R154, RZ ;  /* 0x0000009a739a7219 */ /* 0x000fc400000006ff */
[----:B------:R-:W-:Y:S01]  /*37d0*/  HFMA2.MMA R129, R129, 1, 1, R158 ;  /* 0x3c003c0081817835 */ /* 0x000fe2000000009e */
[----:B------:R0:W-:Y:S01]  /*37e0*/  STS [R141+UR8], R148 ;  /* 0x000000948d007988 */ /* 0x0001e20008000808 */
[----:B------:R-:W-:Y:S02]  /*37f0*/  PRMT R153, R152, 0x7632, R153 ;  /* 0x0000763298997816 */ /* 0x000fe40000000099 */
                                                                                                /* 0x0000009c1fa07241 */
                                                                                                /* 0x000fe4000001809b */
                                                                                                /* 0x000000a3649d7241 */
                                                                                                /* 0x000fe20000000069 */
[----:B------:R2:W-:Y:S02]  /*3820*/  STS [R117+UR8], R153 ;  /* 0x0000009975007988 */ /* 0x0005e40008000808 */
[----:B------:R-:W-:Y:S01]  /*3830*/  HADD2 R83, R83, R160 ;  /* 0x000000a053537230 */ /* 0x000fe20000000000 */
[----:B0-----:R-:W-:-:S02]  /*3840*/  LOP3.LUT R141, R159, R154, RZ, 0xfc, !PT ;  /* 0x0000009a9f8d7212 */ /* 0x001fc400078efcff */
[----:B------:R-:W-:Y:S02]  /*3850*/  LOP3.LUT R159, R149, R162, RZ, 0xfc, !PT ;  /* 0x000000a2959f7212 */ /* 0x000fe400078efcff */
                                                                                                /* 0x0000009c1f957241 */
                                                                                                /* 0x000fe4000002809b */
                                                                                                /* 0x0000009c1f937241 */
                                                                                                /* 0x000fe4000000009f */
                                                                                                /* 0x0000009c1fa27241 */
                                                                                                /* 0x000fe2000003009b */
[----:B------:R-:W-:Y:S01]  /*3890*/  HADD2 R140, R140, R149 ;  /* 0x000000958c8c7230 */ /* 0x000fe20000000000 */
                                                                                                /* 0x0000009c1f947241 */
                                                                                                /* 0x000fe4000003809b */
                                                                                                /* 0x0000009c1f9f7241 */
                                                                                                /* 0x000fe2000000809f */
[----:B------:R-:W-:Y:S01]  /*38c0*/  HFMA2.MMA R136, R136, 1, 1, R147 ;  /* 0x3c003c0088887835 */ /* 0x000fe20000000093 */
                                                                                                /* 0x000000a364757241 */
                                                                                                /* 0x004fe2000000008d */
[----:B------:R-:W-:Y:S01]  /*38e0*/  HFMA2.MMA R139, R139, 1, 1, R162 ;  /* 0x3c003c008b8b7835 */ /* 0x000fe200000000a2 */
                                                                                                /* 0x000000a364967241 */
                                                                                                /* 0x000fe2000000808d */
[----:B------:R-:W-:Y:S01]  /*3900*/  HADD2 R137, R137, R148 ;  /* 0x0000009489897230 */ /* 0x000fe20000000000 */
                                                                                                /* 0x000000a364977241 */
                                                                                                /* 0x000fe2000001008d */
[----:B------:R-:W-:Y:S01]  /*3920*/  HADD2 R159, R132.H0_H0, R159.H0_H0 ;  /* 0x2000009f849f7230 */ /* 0x000fe20000000800 */
                                                                                                /* 0x000000a364987241 */
                                                                                                /* 0x000fe2000001808d */
[----:B------:R-:W0:Y:S01]  /*3940*/  LDC R132, c[0x0][0x3b8] ;  /* 0x0000ee00ff847b82 */ /* 0x000e220000000800 */
                                                                                                /* 0x000000a364997241 */
                                                                                                /* 0x000fc4000002008d */
                                                                                                /* 0x000000a3649a7241 */
                                                                                                /* 0x000fe4000002808d */
                                                                                                /* 0x000000a3649b7241 */
                                                                                                /* 0x000fe4000003008d */
                                                                                                /* 0x000000a3649c7241 */
                                                                                                /* 0x000fe4000003808d */
                                                                                                /* 0x000000a3648d7241 */
                                                                                                /* 0x000fe40000008069 */
[C-C-:B------:R-:W-:Y:S01]  /*39a0*/  PRMT R105, R142.reuse, 0x5410, R129.reuse ;  /* 0x000054108e697816 */ /* 0x140fe20000000081 */
[----:B------:R-:W2:Y:S01]  /*39b0*/  LDC R100, c[0x0][0x370] ;  /* 0x0000dc00ff647b82 */ /* 0x000ea20000000800 */
[----:B------:R-:W-:-:S02]  /*39c0*/  PRMT R129, R142, 0x7632, R129 ;  /* 0x000076328e817816 */ /* 0x000fc40000000081 */
[----:B------:R-:W-:Y:S01]  /*39d0*/  PRMT R135, R135, 0x5410, R159 ;  /* 0x0000541087877816 */ /* 0x000fe2000000009f */
[----:B------:R3:W-:Y:S04]  /*39e0*/  STS [R84+UR8], R105 ;  /* 0x0000006954007988 */ /* 0x0007e80008000808 */
[----:B------:R4:W-:Y:S01]  /*39f0*/  STS [R85+UR8], R129 ;  /* 0x0000008155007988 */ /* 0x0009e20008000808 */
[----:B---3--:R-:W3:Y:S01]  /*3a00*/  LDC R105, c[0x0][0x374] ;  /* 0x0000dd00ff697b82 */ /* 0x008ee20000000800 */
[C-C-:B------:R-:W-:Y:S02]  /*3a10*/  PRMT R84, R146.reuse, 0x5410, R139.reuse ;  /* 0x0000541092547816 */ /* 0x140fe4000000008b */
[----:B------:R-:W-:Y:S02]  /*3a20*/  PRMT R139, R146, 0x7632, R139 ;  /* 0x00007632928b7816 */ /* 0x000fe4000000008b */
[----:B----4-:R-:W-:-:S02]  /*3a30*/  PRMT R85, R143, 0x5410, R83 ;  /* 0x000054108f557816 */ /* 0x010fc40000000053 */
[----:B------:R-:W-:Y:S01]  /*3a40*/  PRMT R83, R143, 0x7632, R83 ;  /* 0x000076328f537816 */ /* 0x000fe20000000053 */
[----:B------:R-:W4:Y:S02]  /*3a50*/  LDC R129, c[0x0][0x378] ;  /* 0x0000de00ff817b82 */ /* 0x000f240000000800 */
[----:B------:R5:W-:Y:S01]  /*3a60*/  STS [R118+UR8], R85 ;  /* 0x0000005576007988 */ /* 0x000be20008000808 */
[----:B--2---:R-:W-:-:S03]  /*3a70*/  HSET2.BF.GE.AND R100, R16.H0_H0, R100, PT ;  /* 0x0000006410647233 */ /* 0x004fc60003806880 */
[----:B------:R2:W-:Y:S02]  /*3a80*/  STS [R123+UR8], R83 ;  /* 0x000000537b007988 */ /* 0x0005e40008000808 */
[----:B------:R-:W-:Y:S01]  /*3a90*/  HFMA2 R100, -R100, UR5.H0_H0, R99.H0_H0 ;  /* 0x2000000564647c31 */ /* 0x000fe20008040163 */
[C-C-:B-----5:R-:W-:Y:S02]  /*3aa0*/  PRMT R85, R130.reuse, 0x5410, R136.reuse ;  /* 0x0000541082557816 */ /* 0x160fe40000000088 */
[----:B------:R-:W-:Y:S02]  /*3ab0*/  PRMT R136, R130, 0x7632, R136 ;  /* 0x0000763282887816 */ /* 0x000fe40000000088 */
[C-C-:B--2---:R-:W-:Y:S01]  /*3ac0*/  PRMT R83, R144.reuse, 0x5410, R127.reuse ;  /* 0x0000541090537816 */ /* 0x144fe2000000007f */
[----:B------:R-:W2:Y:S01]  /*3ad0*/  LDC R123, c[0x0][0x394] ;  /* 0x0000e500ff7b7b82 */ /* 0x000ea20000000800 */
[----:B------:R-:W-:Y:S01]  /*3ae0*/  PRMT R127, R144, 0x7632, R127 ;  /* 0x00007632907f7816 */ /* 0x000fe2000000007f */
[----:B---3--:R-:W-:-:S02]  /*3af0*/  IDP.2A.LO.S16.S8 R118, R100, UR9, R105 ;  /* 0x0000000964767c26 */ /* 0x008fc40008001669 */
[----:B------:R3:W-:Y:S04]  /*3b00*/  STS [R122+UR8], R83 ;  /* 0x000000537a007988 */ /* 0x0007e80008000808 */
[----:B------:R5:W-:Y:S01]  /*3b10*/  STS [R121+UR8], R127 ;  /* 0x0000007f79007988 */ /* 0x000be20008000808 */
[----:B------:R-:W0:Y:S01]  /*3b20*/  LDC R130, c[0x0][0x39c] ;  /* 0x0000e700ff827b82 */ /* 0x000e220000000800 */
[C-C-:B---3--:R-:W-:Y:S02]  /*3b30*/  PRMT R83, R145.reuse, 0x5410, R140.reuse ;  /* 0x0000541091537816 */ /* 0x148fe4000000008c */
[----:B------:R-:W-:-:S05]  /*3b40*/  PRMT R140, R145, 0x7632, R140 ;  /* 0x00007632918c7816 */ /* 0x000fca000000008c */
[----:B------:R-:W3:Y:S01]  /*3b50*/  LDC R122, c[0x0][0x38c] ;  /* 0x0000e300ff7a7b82 */ /* 0x000ee20000000800 */
[----:B------:R1:W-:Y:S04]  /*3b60*/  STS [R120+UR8], R83 ;  /* 0x0000005378007988 */ /* 0x0003e80008000808 */
[----:B------:R4:W-:Y:S01]  /*3b70*/  STS [R119+UR8], R140 ;  /* 0x0000008c77007988 */ /* 0x0009e20008000808 */
[----:B--2---:R-:W-:Y:S02]  /*3b80*/  HSET2.BF.GE.AND R105, R16.H0_H0, R123, PT ;  /* 0x0000007b10697233 */ /* 0x004fe40003806880 */
[----:B-----5:R-:W2:Y:S01]  /*3b90*/  LDC R121, c[0x0][0x388] ;  /* 0x0000e200ff797b82 */ /* 0x020ea20000000800 */
[----:B------:R5:W-:Y:S01]  /*3ba0*/  STS [R125+UR8], R84 ;  /* 0x000000547d007988 */ /* 0x000be20008000808 */
[C-C-:B-1----:R-:W-:Y:S01]  /*3bb0*/  PRMT R83, R161.reuse, 0x5410, R137.reuse ;  /* 0x00005410a1537816 */ /* 0x142fe20000000089 */
[----:B------:R-:W-:Y:S01]  /*3bc0*/  HFMA2 R105, -R105, UR5.H0_H0, R99.H0_H0 ;  /* 0x2000000569697c31 */ /* 0x000fe20008040163 */
[----:B------:R-:W-:Y:S01]  /*3bd0*/  PRMT R137, R161, 0x7632, R137 ;  /* 0x00007632a1897816 */ /* 0x000fe20000000089 */
[----:B------:R-:W-:Y:S03]  /*3be0*/  STS [R124+UR8], R139 ;  /* 0x0000008b7c007988 */ /* 0x000fe60008000808 */
[----:B------:R-:W1:Y:S01]  /*3bf0*/  LDC R120, c[0x0][0x37c] ;  /* 0x0000df00ff787b82 */ /* 0x000e620000000800 */
[----:B----4-:R-:W-:Y:S01]  /*3c00*/  IDP.2A.HI.S16.S8 R119, R100, UR7, R129 ;  /* 0x0000000764777c26 */ /* 0x010fe20008003681 */
[----:B------:R4:W-:Y:S01]  /*3c10*/  STS [R82+UR8], R83 ;  /* 0x0000005352007988 */ /* 0x0009e20008000808 */
[----:B0-----:R-:W-:-:S03]  /*3c20*/  IDP.2A.HI.S16.S8 R130, R105, UR7, R130 ;  /* 0x0000000769827c26 */ /* 0x001fc60008003682 */
[----:B------:R-:W-:Y:S02]  /*3c30*/  STS [R138+UR8], R137 ;  /* 0x000000898a007988 */ /* 0x000fe40008000808 */
[----:B-----5:R-:W0:Y:S02]  /*3c40*/  LDC R125, c[0x0][0x3a0] ;  /* 0x0000e800ff7d7b82 */ /* 0x020e240000000800 */
[----:B------:R2:W-:Y:S04]  /*3c50*/  STS [R128+UR8], R85 ;  /* 0x0000005580007988 */ /* 0x0005e80008000808 */
[----:B------:R-:W-:Y:S02]  /*3c60*/  STS [R133+UR8], R136 ;  /* 0x0000008885007988 */ /* 0x000fe40008000808 */
[----:B----4-:R-:W4:Y:S02]  /*3c70*/  LDC.64 R82, c[0x0][0x380] ;  /* 0x0000e000ff527b82 */ /* 0x010f240000000a00 */
[----:B------:R5:W-:Y:S01]  /*3c80*/  STS [R126+UR8], R135 ;  /* 0x000000877e007988 */ /* 0x000be20008000808 */
[----:B--2---:R-:W-:-:S02]  /*3c90*/  HSET2.BF.GE.AND R85, R16.H0_H0, R121, PT ;  /* 0x0000007910557233 */ /* 0x004fc40003806880 */
[----:B------:R-:W-:-:S03]  /*3ca0*/  HSET2.BF.GE.AND R121, R16.H0_H0, R132, PT ;  /* 0x0000008410797233 */ /* 0x000fc60003806880 */
[----:B------:R-:W2:Y:S01]  /*3cb0*/  LDC R128, c[0x0][0x398] ;  /* 0x0000e600ff807b82 */ /* 0x000ea20000000800 */
[----:B-1----:R-:W-:Y:S01]  /*3cc0*/  HSET2.BF.GE.AND R84, R16.H0_H0, R120, PT ;  /* 0x0000007810547233 */ /* 0x002fe20003806880 */
[--C-:B------:R-:W-:Y:S02]  /*3cd0*/  HFMA2 R127, -R85, UR5.H0_H0, R99.reuse.H0_H0 ;  /* 0x20000005557f7c31 */ /* 0x100fe40008040163 */
[--C-:B------:R-:W-:Y:S02]  /*3ce0*/  HFMA2 R121, -R121, UR5.H0_H0, R99.reuse.H0_H0 ;  /* 0x2000000579797c31 */ /* 0x100fe40008040163 */
[----:B------:R-:W-:Y:S02]  /*3cf0*/  HFMA2 R100, -R84, UR5.H0_H0, R99.H0_H0 ;  /* 0x2000000554647c31 */ /* 0x000fe40008040163 */
[----:B-----5:R-:W1:Y:S01]  /*3d00*/  LDC R126, c[0x0][0x3ac] ;  /* 0x0000eb00ff7e7b82 */ /* 0x020e620000000800 */
[----:B------:R-:W-:-:S07]  /*3d10*/  IDP.2A.LO.S16.S8 R134, R121, UR9, R134 ;  /* 0x0000000979867c26 */ /* 0x000fce0008001686 */
[----:B------:R-:W-:Y:S08]  /*3d20*/  BAR.SYNC 0x0 ;  /* 0x000000ff0000791d */ /* 0x000ff00000000000 */
[----:B------:R-:W5:Y:S01]  /*3d30*/  LDC R133, c[0x0][0x3c4] ;  /* 0x0000f100ff857b82 */ /* 0x000f620000000800 */
[----:B----4-:R-:W-:Y:S01]  /*3d40*/  IDP.2A.LO.S16.S8 R120, R100, UR9, R82 ;  /* 0x0000000964787c26 */ /* 0x010fe20008001652 */
[----:B------:R-:W-:Y:S01]  /*3d50*/  LDS R146, [R134+UR8] ;  /* 0x0000000886927984 */ /* 0x000fe20008000800 */
[----:B---3--:R-:W-:-:S02]  /*3d60*/  IDP.2A.LO.S16.S8 R82, R127, UR9, R122 ;  /* 0x000000097f527c26 */ /* 0x008fc4000800167a */
[----:B------:R-:W-:Y:S01]  /*3d70*/  IDP.2A.HI.S16.S8 R83, R100, UR7, R83 ;  /* 0x0000000764537c26 */ /* 0x000fe20008003653 */
[----:B0-----:R-:W-:Y:S01]  /*3d80*/  HSET2.BF.GE.AND R100, R16.H0_H0, R125, PT ;  /* 0x0000007d10647233 */ /* 0x001fe20003806880 */
[----:B------:R-:W-:Y:S01]  /*3d90*/  LDS R148, [R120+UR8] ;  /* 0x0000000878947984 */ /* 0x000fe20008000800 */
[----:B------:R-:W0:Y:S01]  /*3da0*/  LDC.64 R84, c[0x0][0x3b0] ;  /* 0x0000ec00ff547b82 */ /* 0x000e220000000a00 */
[----:B--2---:R-:W-:Y:S02]  /*3db0*/  IDP.2A.LO.S16.S8 R131, R105, UR9, R128 ;  /* 0x0000000969837c26 */ /* 0x004fe40008001680 */
[--C-:B------:R-:W-:Y:S01]  /*3dc0*/  HFMA2 R100, -R100, UR5.H0_H0, R99.reuse.H0_H0 ;  /* 0x2000000564647c31 */ /* 0x100fe20008040163 */
[----:B------:R-:W-:Y:S04]  /*3dd0*/  LDS R159, [R83+UR8] ;  /* 0x00000008539f7984 */ /* 0x000fe80008000800 */
[----:B------:R-:W2:Y:S01]  /*3de0*/  LDC R136, c[0x0][0x3c8] ;  /* 0x0000f200ff887b82 */ /* 0x000ea20000000800 */
[----:B-1----:R-:W-:Y:S01]  /*3df0*/  HSET2.BF.GE.AND R105, R16.H0_H0, R126, PT ;  /* 0x0000007e10697233 */ /* 0x002fe20003806880 */
[----:B------:R-:W-:Y:S04]  /*3e00*/  LDS R143, [R131+UR8] ;  /* 0x00000008838f7984 */ /* 0x000fe80008000800 */
[----:B------:R-:W-:-:S02]  /*3e10*/  HFMA2 R105, -R105, UR5.H0_H0, R99.H0_H0 ;  /* 0x2000000569697c31 */ /* 0x000fc40008040163 */
[----:B------:R-:W1:Y:S01]  /*3e20*/  LDC R137, c[0x0][0x3cc] ;  /* 0x0000f300ff897b82 */ /* 0x000e620000000800 */
[----:B-----5:R-:W-:-:S05]  /*3e30*/  HSET2.BF.GE.AND R122, R16.H0_H0, R133, PT ;  /* 0x00000085107a7233 */ /* 0x020fca0003806880 */
[----:B------:R-:W-:Y:S02]  /*3e40*/  HFMA2 R122, -R122, UR5.H0_H0, R99.H0_H0 ;  /* 0x200000057a7a7c31 */ /* 0x000fe40008040163 */
[----:B------:R-:W3:Y:S01]  /*3e50*/  LDC R123, c[0x0][0x3a8] ;  /* 0x0000ea00ff7b7b82 */ /* 0x000ee20000000800 */
[C---:B0-----:R-:W-:Y:S02]  /*3e60*/  IDP.2A.LO.S16.S8 R132, R105.reuse, UR9, R84 ;  /* 0x0000000969847c26 */ /* 0x041fe40008001654 */
[----:B------:R-:W-:Y:S02]  /*3e70*/  IDP.2A.HI.S16.S8 R133, R105, UR7, R85 ;  /* 0x0000000769857c26 */ /* 0x000fe40008003655 */
[----:B------:R-:W-:Y:S03]  /*3e80*/  LDS R105, [R119+UR8] ;  /* 0x0000000877697984 */ /* 0x000fe60008000800 */
[----:B------:R-:W0:Y:S01]  /*3e90*/  LDC R135, c[0x0][0x3dc] ;  /* 0x0000f700ff877b82 */ /* 0x000e220000000800 */
[C---:B--2---:R-:W-:Y:S01]  /*3ea0*/  IDP.2A.LO.S16.S8 R136, R122.reuse, UR9, R136 ;  /* 0x000000097a887c26 */ /* 0x044fe20008001688 */
[----:B------:R-:W-:Y:S04]  /*3eb0*/  LDS R145, [R132+UR8] ;  /* 0x0000000884917984 */ /* 0x000fe80008000800 */
[----:B------:R-:W-:Y:S02]  /*3ec0*/  LDS R147, [R136+UR8] ;  /* 0x0000000888937984 */ /* 0x000fe40008000800 */
[----:B------:R-:W2:Y:S01]  /*3ed0*/  LDC R129, c[0x0][0x3a4] ;  /* 0x0000e900ff817b82 */ /* 0x000ea20000000800 */
[----:B-1----:R-:W-:-:S02]  /*3ee0*/  IDP.2A.HI.S16.S8 R137, R122, UR7, R137 ;  /* 0x000000077a897c26 */ /* 0x002fc40008003689 */
[----:B------:R-:W1:Y:S04]  /*3ef0*/  LDS R122, [R118+UR8] ;  /* 0x00000008767a7984 */ /* 0x000e680008000800 */
[----:B------:R-:W-:Y:S01]  /*3f00*/  LDS R160, [R137+UR8] ;  /* 0x0000000889a07984 */ /* 0x000fe20008000800 */
[----:B------:R-:W4:Y:S01]  /*3f10*/  LDC R124, c[0x0][0x390] ;  /* 0x0000e400ff7c7b82 */ /* 0x000f220000000800 */
[----:B---3--:R-:W-:-:S07]  /*3f20*/  IDP.2A.HI.S16.S8 R128, R100, UR7, R123 ;  /* 0x0000000764807c26 */ /* 0x008fce000800367b */
[----:B------:R-:W3:Y:S01]  /*3f30*/  LDC R138, c[0x0][0x3c0] ;  /* 0x0000f000ff8a7b82 */ /* 0x000ee20000000800 */
[----:B0-----:R-:W-:-:S05]  /*3f40*/  HSET2.BF.GE.AND R84, R16.H0_H0, R135, PT ;  /* 0x0000008710547233 */ /* 0x001fca0003806880 */
[----:B------:R-:W-:Y:S02]  /*3f50*/  HFMA2 R84, -R84, UR5.H0_H0, R99.H0_H0 ;  /* 0x2000000554547c31 */ /* 0x000fe40008040163 */
[----:B------:R-:W0:Y:S01]  /*3f60*/  LDC R125, c[0x0][0x3e0] ;  /* 0x0000f800ff7d7b82 */ /* 0x000e220000000800 */
[----:B--2---:R-:W-:Y:S02]  /*3f70*/  IDP.2A.LO.S16.S8 R129, R100, UR9, R129 ;  /* 0x0000000964817c26 */ /* 0x004fe40008001681 */
[----:B------:R-:W2:Y:S04]  /*3f80*/  LDS R100, [R130+UR8] ;  /* 0x0000000882647984 */ /* 0x000ea80008000800 */
[----:B------:R-:W-:Y:S01]  /*3f90*/  LDS R144, [R129+UR8] ;  /* 0x0000000881907984 */ /* 0x000fe20008000800 */
[----:B------:R-:W5:Y:S01]  /*3fa0*/  LDC R123, c[0x0][0x3d0] ;  /* 0x0000f400ff7b7b82 */ /* 0x000f620000000800 */
[----:B----4-:R-:W-:-:S05]  /*3fb0*/  IDP.2A.HI.S16.S8 R127, R127, UR7, R124 ;  /* 0x000000077f7f7c26 */ /* 0x010fca000800367c */
[----:B------:R-:W-:Y:S02]  /*3fc0*/  LDS R162, [R127+UR8] ;  /* 0x000000087fa27984 */ /* 0x000fe40008000800 */
[----:B------:R-:W4:Y:S01]  /*3fd0*/  LDC R139, c[0x0][0x3d4] ;  /* 0x0000f500ff8b7b82 */ /* 0x000f220000000800 */
[----:B---3--:R-:W-:Y:S02]  /*3fe0*/  IDP.2A.HI.S16.S8 R135, R121, UR7, R138 ;  /* 0x0000000779877c26 */ /* 0x008fe4000800368a */
[----:B------:R-:W3:Y:S01]  /*3ff0*/  LDS R121, [R82+UR8] ;  /* 0x0000000852797984 */ /* 0x000ee20008000800 */
[C-C-:B-1----:R-:W-:Y:S02]  /*4000*/  PRMT R158, R122.reuse, 0x5410, R105.reuse ;  /* 0x000054107a9e7816 */ /* 0x142fe40000000069 */
[----:B------:R-:W-:Y:S01]  /*4010*/  PRMT R122, R122, 0x7632, R105 ;  /* 0x000076327a7a7816 */ /* 0x000fe20000000069 */
[----:B------:R-:W-:Y:S01]  /*4020*/  LDS R85, [R135+UR8] ;  /* 0x0000000887557984 */ /* 0x000fe20008000800 */
[----:B------:R-:W1:Y:S01]  /*4030*/  LDC R140, c[0x0][0x3d8] ;  /* 0x0000f600ff8c7b82 */ /* 0x000e620000000800 */
[----:B0-----:R-:W-:Y:S01]  /*4040*/  IDP.2A.LO.S16.S8 R138, R84, UR9, R125 ;  /* 0x00000009548a7c26 */ /* 0x001fe2000800167d */
[----:B------:R-:W-:Y:S01]  /*4050*/  SHF.R.U32.HI R84, RZ, 0x1a, R101 ;  /* 0x0000001aff547819 */ /* 0x000fe20000011665 */
[----:B------:R-:W-:Y:S01]  /*4060*/  HFMA2.MMA R117, R158, 1, 1, -R117 ;  /* 0x3c003c009e757835 */ /* 0x000fe20000100075 */
[----:B------:R-:W-:-:S02]  /*4070*/  LOP3.LUT R125, R101, 0x7ffffff, RZ, 0xc0, !PT ;  /* 0x07ffffff657d7812 */ /* 0x000fc400078ec0ff */
[----:B------:R-:W0:Y:S01]  /*4080*/  LDS R101, [R128+UR8] ;  /* 0x0000000880657984 */ /* 0x000e220008000800 */
[----:B------:R-:W-:Y:S02]  /*4090*/  LOP3.LUT R126, R84, 0x3e, RZ, 0xc0, !PT ;  /* 0x0000003e547e7812 */ /* 0x000fe400078ec0ff */
[----:B-----5:R-:W-:Y:S01]  /*40a0*/  HSET2.BF.GE.AND R123, R16.H0_H0, R123, PT ;  /* 0x0000007b107b7233 */ /* 0x020fe20003806880 */
[----:B------:R-:W5:Y:S01]  /*40b0*/  LDS R84, [R133+UR8] ;  /* 0x0000000885547984 */ /* 0x000f620008000800 */
                                                                                                /* 0x40400074748e7241 */
                                                                                                /* 0x000fe4000002007d */
                                                                                                /* 0x40400074747c7241 */
                                                                                                /* 0x000fe2000000007d */
[----:B------:R-:W-:Y:S01]  /*40e0*/  HFMA2 R123, -R123, UR5.H0_H0, R99.H0_H0 ;  /* 0x200000057b7b7c31 */ /* 0x000fe20008040163 */
[----:B------:R-:W5:Y:S01]  /*40f0*/  LDS R163, [R138+UR8] ;  /* 0x000000088aa37984 */ /* 0x000f620008000800 */
[----:B------:R-:W-:-:S02]  /*4100*/  SHF.L.U64.HI R149, R115, R126, RZ ;  /* 0x0000007e73957219 */ /* 0x000fc400000102ff */
[----:B------:R-:W-:Y:S01]  /*4110*/  SHF.L.U32 R125, R115, R126, RZ ;  /* 0x0000007e737d7219 */ /* 0x000fe200000006ff */
[C---:B----4-:R-:W-:Y:S01]  /*4120*/  IDP.2A.LO.S16.S8 R139, R123.reuse, UR9, R139 ;  /* 0x000000097b8b7c26 */ /* 0x050fe2000800168b */
[----:B------:R-:W-:Y:S01]  /*4130*/  LOP3.LUT R142, R142, R149, RZ, 0xfc, !PT ;  /* 0x000000958e8e7212 */ /* 0x000fe200078efcff */
[----:B------:R-:W-:Y:S01]  /*4140*/  UMOV UR9, 0x4000000 ;  /* 0x0400000000097882 */ /* 0x000fe20000000000 */
[----:B------:R-:W-:Y:S01]  /*4150*/  LOP3.LUT R124, R124, R125, RZ, 0xfc, !PT ;  /* 0x0000007d7c7c7212 */ /* 0x000fe200078efcff */
[----:B-1----:R-:W-:Y:S01]  /*4160*/  IDP.2A.HI.S16.S8 R140, R123, UR7, R140 ;  /* 0x000000077b8c7c26 */ /* 0x002fe2000800368c */
[----:B------:R-:W-:Y:S01]  /*4170*/  LDS R126, [R139+UR8] ;  /* 0x000000088b7e7984 */ /* 0x000fe20008000800 */
[C-C-:B--2---:R-:W-:Y:S01]  /*4180*/  PRMT R123, R143.reuse, 0x5410, R100.reuse ;  /* 0x000054108f7b7816 */ /* 0x144fe20000000064 */
[----:B------:R-:W-:Y:S01]  /*4190*/  UMOV UR7, 0x4 ;  /* 0x0000000400077882 */ /* 0x000fe20000000000 */
[----:B------:R-:W-:Y:S01]  /*41a0*/  PRMT R143, R143, 0x7632, R100 ;  /* 0x000076328f8f7816 */ /* 0x000fe20000000064 */
[----:B------:R-:W1:Y:S01]  /*41b0*/  LDS R105, [R140+UR8] ;  /* 0x000000088c697984 */ /* 0x000e620008000800 */
[C-C-:B------:R-:W-:Y:S01]  /*41c0*/  PRMT R125, R148.reuse, 0x5410, R159.reuse ;  /* 0x00005410947d7816 */ /* 0x140fe2000000009f */
[----:B------:R-:W-:Y:S01]  /*41d0*/  HADD2 R152, R123, -R152 ;  /* 0x800000987b987230 */ /* 0x000fe20000000000 */
[----:B------:R-:W-:-:S02]  /*41e0*/  PRMT R159, R148, 0x7632, R159 ;  /* 0x00007632949f7816 */ /* 0x000fc4000000009f */
                                                                                                /* 0x000000a41d9e7241 */
                                                                                                /* 0x000fe2000001007c */
[----:B------:R-:W-:Y:S01]  /*4200*/  HADD2 R150, R125, -R150 ;  /* 0x800000967d967230 */ /* 0x000fe20000000000 */
[C-C-:B---3--:R-:W-:Y:S02]  /*4210*/  PRMT R148, R121.reuse, 0x5410, R162.reuse ;  /* 0x0000541079947816 */ /* 0x148fe400000000a2 */
[----:B------:R-:W-:Y:S02]  /*4220*/  PRMT R121, R121, 0x7632, R162 ;  /* 0x0000763279797816 */ /* 0x000fe400000000a2 */
                                                                                                /* 0x000000a41d957241 */
                                                                                                /* 0x000fe4000000008e */
[----:B------:R-:W-:Y:S01]  /*4240*/  HFMA2.MMA R151, R148, 1, 1, -R151 ;  /* 0x3c003c0094977835 */ /* 0x000fe20000100097 */
                                                                                                /* 0x000000a41d8e7241 */
                                                                                                /* 0x000fe2000000808e */
[----:B------:R-:W-:Y:S01]  /*4260*/  HADD2 R121, R121, -R158 ;  /* 0x8000009e79797230 */ /* 0x000fe20000000000 */
[----:B0-----:R-:W-:-:S02]  /*4270*/  PRMT R100, R144, 0x5410, R101 ;  /* 0x0000541090647816 */ /* 0x001fc40000000065 */
[----:B------:R-:W-:Y:S02]  /*4280*/  PRMT R144, R144, 0x7632, R101 ;  /* 0x0000763290907816 */ /* 0x000fe40000000065 */
[C-C-:B-----5:R-:W-:Y:S02]  /*4290*/  PRMT R101, R145.reuse, 0x5410, R84.reuse ;  /* 0x0000541091657816 */ /* 0x160fe40000000054 */
[----:B------:R-:W-:Y:S01]  /*42a0*/  HFMA2.MMA R153, R100, 1, 1, -R153 ;  /* 0x3c003c0064997835 */ /* 0x000fe20000100099 */
[----:B------:R-:W-:Y:S02]  /*42b0*/  PRMT R145, R145, 0x7632, R84 ;  /* 0x0000763291917816 */ /* 0x000fe40000000054 */
[----:B------:R-:W-:Y:S01]  /*42c0*/  PRMT R100, R100, 0x5410, R108 ;  /* 0x0000541064647816 */ /* 0x000fe2000000006c */
[----:B------:R-:W-:Y:S01]  /*42d0*/  HADD2 R154, R101, -R154 ;  /* 0x8000009a659a7230 */ /* 0x000fe20000000000 */
[C-C-:B------:R-:W-:Y:S02]  /*42e0*/  PRMT R84, R146.reuse, 0x5410, R85.reuse ;  /* 0x0000541092547816 */ /* 0x140fe40000000055 */
[----:B------:R-:W-:-:S02]  /*42f0*/  PRMT R146, R146, 0x7632, R85 ;  /* 0x0000763292927816 */ /* 0x000fc40000000055 */
[----:B------:R-:W-:Y:S02]  /*4300*/  PRMT R100, R163, 0x7610, R100 ;  /* 0x00007610a3647816 */ /* 0x000fe40000000064 */
[----:B------:R-:W-:Y:S01]  /*4310*/  PRMT R85, R147, 0x5410, R160 ;  /* 0x0000541093557816 */ /* 0x000fe200000000a0 */
[----:B------:R-:W-:Y:S01]  /*4320*/  HFMA2.MMA R155, R84, 1, 1, -R155 ;  /* 0x3c003c00549b7835 */ /* 0x000fe2000010009b */
                                                                                                /* 0x0000009897547241 */
                                                                                                /* 0x000fe400000003ff */
[----:B------:R-:W-:Y:S01]  /*4340*/  HFMA2.MMA R141, R100, 1, 1, -R141 ;  /* 0x3c003c00648d7835 */ /* 0x000fe2000010008d */
[----:B------:R-:W-:Y:S01]  /*4350*/  HADD2 R156, R85, -R156 ;  /* 0x8000009c559c7230 */ /* 0x000fe20000000000 */
                                                                                                /* 0x0000009675557241 */
                                                                                                /* 0x000fe400000003ff */
[----:B-1----:R-:W-:-:S02]  /*4370*/  PRMT R100, R126, 0x5410, R105 ;  /* 0x000054107e647816 */ /* 0x002fc40000000069 */
                                                                                                /* 0x0000009a997b7242 */
                                                                                                /* 0x000fe200002017ff */
[----:B------:R-:W-:Y:S01]  /*4390*/  IMAD R84, R84, 0x10, R85 ;  /* 0x0000001054547824 */ /* 0x000fe200078e0255 */
                                                                                                /* 0x0000009c9b557241 */
                                                                                                /* 0x000fe200000003ff */
[----:B------:R-:W-:Y:S01]  /*43b0*/  HADD2 R157, R100, -R157 ;  /* 0x8000009d649d7230 */ /* 0x000fe20000000000 */
                                                                                                /* 0x0000009a99647241 */
                                                                                                /* 0x000fe400000003ff */
                                                                                                /* 0x0000009a99657241 */
                                                                                                /* 0x000fe4000000107b */
                                                                                                /* 0x0000009c9b7b7242 */
                                                                                                /* 0x000fe2000030977b */
[----:B------:R-:W-:Y:S01]  /*43f0*/  IMAD R85, R85, 0x10, R100 ;  /* 0x0000001055557824 */ /* 0x000fe200078e0264 */
[----:B------:R-:W-:-:S02]  /*4400*/  PRMT R147, R147, 0x7632, R160 ;  /* 0x0000763293937816 */ /* 0x000fc400000000a0 */
                                                                                                /* 0x0000009c9b947241 */
                                                                                                /* 0x000fe2000000907b */
[----:B------:R-:W-:Y:S01]  /*4420*/  IMAD R84, R85, 0x100, R84 ;  /* 0x0000010055547824 */ /* 0x000fe200078e0254 */
                                                                                                /* 0x0000008d9d557241 */
                                                                                                /* 0x000fe400000003ff */
                                                                                                /* 0x000000a41da07241 */
                                                                                                /* 0x000fe4000000807c */
[----:B------:R-:W-:Y:S01]  /*4450*/  PRMT R126, R126, 0x7632, R105 ;  /* 0x000076327e7e7816 */ /* 0x000fe20000000069 */
[----:B------:R-:W-:Y:S01]  /*4460*/  IMAD R162, R85, 0x10000, R84 ;  /* 0x0001000055a27824 */ /* 0x000fe200078e0254 */
                                                                                                /* 0x0000009675547242 */
                                                                                                /* 0x000fe400000017ff */
[----:B------:R-:W-:Y:S01]  /*4480*/  HFMA2.MMA R159, R159, 1, 1, -R160 ;  /* 0x3c003c009f9f7835 */ /* 0x000fe200001000a0 */
[----:B------:R-:W-:Y:S01]  /*4490*/  PRMT R163, R163, 0x7632, R163 ;  /* 0x00007632a3a37816 */ /* 0x000fe200000000a3 */
[----:B------:R-:W-:Y:S01]  /*44a0*/  HADD2 R149, R126, -R149 ;  /* 0x800000957e957230 */ /* 0x000fe20000000000 */
                                                                                                /* 0x0000009675557241 */
                                                                                                /* 0x000fc40000001054 */
                                                                                                /* 0x0000009897547242 */
                                                                                                /* 0x000fe40000109754 */
[----:B------:R-:W-:Y:S02]  /*44d0*/  PRMT R163, R163, 0x5410, R108 ;  /* 0x00005410a3a37816 */ /* 0x000fe4000000006c */
                                                                                                /* 0x0000009897647241 */
                                                                                                /* 0x000fc80000009054 */
                                                                                                /* 0x00000064557d7242 */
                                                                                                /* 0x000fe200000017ff */
[----:B------:R-:W-:-:S03]  /*4500*/  HFMA2.MMA R142, R163, 1, 1, -R142 ;  /* 0x3c003c00a38e7835 */ /* 0x000fc6000010008e */
                                                                                                /* 0x0000006455557241 */
                                                                                                /* 0x000fe4000000107d */
                                                                                                /* 0x0000009465647242 */
                                                                                                /* 0x000fe400000017ff */
                                                                                                /* 0x200000ff54547241 */
                                                                                                /* 0x000fe4000000107d */
                                                                                                /* 0x0000009465947241 */
                                                                                                /* 0x000fe40000001064 */
                                                                                                /* 0x240000547b547241 */
                                                                                                /* 0x000fe40000001064 */
                                                                                                /* 0x0000009455657242 */
                                                                                                /* 0x000fc400000017ff */
                                                                                                /* 0x000000a41d7d7241 */
                                                                                                /* 0x000fe4000000007c */
                                                                                                /* 0x200000ff54547241 */
                                                                                                /* 0x000fe40000001065 */
                                                                                                /* 0x0000009455947241 */
                                                                                                /* 0x000fe20000001065 */
[----:B------:R-:W-:Y:S01]  /*45a0*/  HADD2 R122, R122, -R125 ;  /* 0x8000007d7a7a7230 */ /* 0x000fe20000000000 */
                                                                                                /* 0x0000008d9d547242 */
                                                                                                /* 0x000fe40000409754 */
                                                                                                /* 0x000000a41d7b7241 */
                                                                                                /* 0x000fe4000002007c */
                                                                                                /* 0x0000008d9d557241 */
                                                                                                /* 0x000fc40000009054 */
                                                                                                /* 0x000000a41d647241 */
                                                                                                /* 0x000fe2000002807c */
[----:B------:R-:W-:Y:S01]  /*45f0*/  HADD2 R144, R144, -R123 ;  /* 0x8000007b90907230 */ /* 0x000fe20000000000 */
                                                                                                /* 0x0000005594a17242 */
                                                                                                /* 0x000fe400000017ff */
                                                                                                /* 0x000000a41d657241 */
                                                                                                /* 0x000fe4000003007c */
                                                                                                /* 0x0000005594557241 */
                                                                                                /* 0x000fe200000010a1 */
[----:B------:R-:W-:Y:S01]  /*4630*/  HFMA2.MMA R145, R145, 1, 1, -R100 ;  /* 0x3c003c0091917835 */ /* 0x000fe20000100064 */
                                                                                                /* 0x000000a41d947241 */
                                                                                                /* 0x000fe2000001807c */
[----:B------:R-:W-:Y:S01]  /*4650*/  HADD2 R146, R146, -R101 ;  /* 0x8000006592927230 */ /* 0x000fe20000000000 */
                                                                                                /* 0x000000a41d7c7241 */
                                                                                                /* 0x000fe2000003807c */
[----:B------:R-:W-:Y:S01]  /*4670*/  HMUL2 R100, R85, R90 ;  /* 0x0000005a55647232 */ /* 0x000fe20000000000 */
[----:B------:R-:W0:Y:S01]  /*4680*/  POPC R29, R162 ;  /* 0x000000a2001d7309 */ /* 0x000e220000000000 */
                                                                                                /* 0x200000ff54547241 */
                                                                                                /* 0x000fe200000010a1 */
[----:B------:R-:W-:-:S02]  /*46a0*/  HFMA2.MMA R143, R143, 1, 1, -R148 ;  /* 0x3c003c008f8f7835 */ /* 0x000fc40000100094 */
[----:B------:R-:W-:Y:S01]  /*46b0*/  HMNMX2 R100, |R100|, 65504, 65504, PT ;  /* 0x7bff7bff64647840 */ /* 0x000fe20003800200 */
[----:B------:R-:W-:Y:S01]  /*46c0*/  HFMA2.MMA R147, R147, 1, 1, -R124 ;  /* 0x3c003c0093937835 */ /* 0x000fe2000010007c */
                                                                                                /* 0x0000009f7a7c7241 */
                                                                                                /* 0x000fc600000003ff */
[----:B------:R-:W-:Y:S02]  /*46e0*/  LOP3.LUT R161, R100, 0x80008000, RZ, 0xfc, !PT ;  /* 0x8000800064a17812 */ /* 0x000fe400078efcff */
[----:B0-----:R-:W-:-:S05]  /*46f0*/  LOP3.LUT R29, R29, 0x1, RZ, 0xc0, !PT ;  /* 0x000000011d1d7812 */ /* 0x001fca00078ec0ff */
[----:B------:R-:W-:-:S05]  /*4700*/  IMAD.MOV R29, RZ, RZ, -R29 ;  /* 0x000000ffff1d7224 */ /* 0x000fca00078e0a1d */
[----:B------:R-:W-:Y:S01]  /*4710*/  LOP3.LUT R105, R162, 0x7ffff, R29, 0x78, !PT ;  /* 0x0007ffffa2697812 */ /* 0x000fe200078e781d */
[C---:B------:R-:W-:Y:S02]  /*4720*/  IMAD.SHL.U32 R29, R84.reuse, 0x2, RZ ;  /* 0x00000002541d7824 */ /* 0x040fe400078e00ff */
[----:B------:R-:W-:Y:S01]  /*4730*/  IMAD.SHL.U32 R84, R84, 0x8000000, RZ ;  /* 0x0800000054547824 */ /* 0x000fe200078e00ff */
                                                                                                /* 0x4040007474557241 */
                                                                                                /* 0x000fe40000020069 */
[----:B------:R-:W-:Y:S02]  /*4750*/  LOP3.LUT R148, R29, 0x3e, RZ, 0xc0, !PT ;  /* 0x0000003e1d947812 */ /* 0x000fe400078ec0ff */
                                                                                                /* 0x40400074741d7241 */
                                                                                                /* 0x000fe40000000069 */
[----:B------:R-:W-:-:S02]  /*4770*/  SHF.L.U32 R158, R115, R148, RZ ;  /* 0x00000094739e7219 */ /* 0x000fc400000006ff */
[----:B------:R-:W-:Y:S02]  /*4780*/  SHF.L.U64.HI R148, R115, R148, RZ ;  /* 0x0000009473947219 */ /* 0x000fe400000102ff */
[----:B------:R-:W-:Y:S02]  /*4790*/  LOP3.LUT R29, R29, R158, RZ, 0xfc, !PT ;  /* 0x0000009e1d1d7212 */ /* 0x000fe400078efcff */
[----:B------:R-:W-:Y:S02]  /*47a0*/  LOP3.LUT R148, R85, R148, RZ, 0xfc, !PT ;  /* 0x0000009455947212 */ /* 0x000fe400078efcff */
                                                                                                /* 0x000000a1647d7241 */
                                                                                                /* 0x000fe4000000001d */
                                                                                                /* 0x000000a1647b7241 */
                                                                                                /* 0x000fe4000000801d */
                                                                                                /* 0x000000a164a47241 */
                                                                                                /* 0x000fc4000001001d */
                                                                                                /* 0x000000a164657241 */
                                                                                                /* 0x000fe2000001801d */
[----:B------:R-:W-:Y:S01]  /*47f0*/  HADD2 R150, R150, R123 ;  /* 0x0000007b96967230 */ /* 0x000fe20000000000 */
                                                                                                /* 0x000000a164a27241 */
                                                                                                /* 0x000fe2000002001d */
[----:B------:R-:W-:Y:S01]  /*4810*/  HFMA2.MMA R117, R117, 1, 1, R125 ;  /* 0x3c003c0075757835 */ /* 0x000fe2000000007d */
                                                                                                /* 0x000000a164557241 */
                                                                                                /* 0x000fe2000002801d */
[----:B------:R-:W-:Y:S01]  /*4830*/  HADD2 R152, R152, R101 ;  /* 0x0000006598987230 */ /* 0x000fe20000000000 */
                                                                                                /* 0x000000a164a07241 */
                                                                                                /* 0x000fe2000003001d */
[----:B------:R-:W-:Y:S01]  /*4850*/  HFMA2.MMA R151, R151, 1, 1, R164 ;  /* 0x3c003c0097977835 */ /* 0x000fe200000000a4 */
                                                                                                /* 0x000000a1641d7241 */
                                                                                                /* 0x000fe2000003801d */
[----:B------:R-:W-:Y:S01]  /*4870*/  HADD2 R154, R154, R85 ;  /* 0x000000559a9a7230 */ /* 0x000fe20000000000 */
                                                                                                /* 0x0000009392557241 */
                                                                                                /* 0x000fe200000003ff */
[----:B------:R-:W-:Y:S01]  /*4890*/  HFMA2.MMA R153, R153, 1, 1, R162 ;  /* 0x3c003c0099997835 */ /* 0x000fe200000000a2 */
                                                                                                /* 0x00000091907b7242 */
                                                                                                /* 0x000fe200002017ff */
[----:B------:R-:W-:Y:S01]  /*48b0*/  HADD2 R156, R156, R29 ;  /* 0x0000001d9c9c7230 */ /* 0x000fe20000000000 */
                                                                                                /* 0x0000008f791d7241 */
                                                                                                /* 0x000fe200000003ff */
[----:B------:R-:W-:Y:S01]  /*48d0*/  HFMA2.MMA R155, R155, 1, 1, R160 ;  /* 0x3c003c009b9b7835 */ /* 0x000fe200000000a0 */
                                                                                                /* 0x000000a1649e7241 */
                                                                                                /* 0x000fc40000000094 */
                                                                                                /* 0x0000009190657241 */
                                                                                                /* 0x000fe2000000107b */
[----:B------:R-:W-:Y:S01]  /*4900*/  IMAD R29, R29, 0x10, R124 ;  /* 0x000000101d1d7824 */ /* 0x000fe200078e027c */
                                                                                                /* 0x00000091907c7241 */
                                                                                                /* 0x000fe400000003ff */
                                                                                                /* 0x00000093927b7242 */
                                                                                                /* 0x000fe2000030977b */
[----:B------:R-:W-:Y:S01]  /*4930*/  HFMA2.MMA R157, R157, 1, 1, R158 ;  /* 0x3c003c009d9d7835 */ /* 0x000fe2000000009e */
                                                                                                /* 0x000000a164947241 */
                                                                                                /* 0x000fe20000008094 */
[----:B------:R-:W-:Y:S01]  /*4950*/  IMAD R124, R85, 0x10, R124 ;  /* 0x00000010557c7824 */ /* 0x000fe200078e027c */
                                                                                                /* 0x00000093929e7241 */
                                                                                                /* 0x000fe4000000907b */
[----:B------:R-:W-:Y:S01]  /*4970*/  LOP3.LUT R164, R102, 0x80008000, RZ, 0xfc, !PT ;  /* 0x8000800066a47812 */ /* 0x000fe200078efcff */
[----:B------:R-:W-:Y:S01]  /*4980*/  IMAD R29, R124, 0x100, R29 ;  /* 0x000001007c1d7824 */ /* 0x000fe200078e021d */
                                                                                                /* 0x0000008e957c7241 */
                                                                                                /* 0x000fe200000003ff */
[----:B------:R-:W-:Y:S01]  /*49a0*/  HADD2 R148, R141.H0_H0, R148.H0_H0 ;  /* 0x200000948d947230 */ /* 0x000fe20000000800 */
[----:B------:R-:W-:Y:S01]  /*49b0*/  LOP3.LUT R105, R84, 0xf8000000, R105, 0xe2, !PT ;  /* 0xf800000054697812 */ /* 0x000fe200078ee269 */
[----:B------:R-:W0:Y:S02]  /*49c0*/  LDC R141, c[0x0][0x40c] ;  /* 0x00010300ff8d7b82 */ /* 0x000e240000000800 */
[----:B------:R-:W-:Y:S01]  /*49d0*/  IMAD R29, R124, 0x10000, R29 ;  /* 0x000100007c1d7824 */ /* 0x000fe200078e021d */
                                                                                                /* 0x0000009f7a7c7242 */
                                                                                                /* 0x000fc800000017ff */
                                                                                                /* 0x0000009f7a557241 */
                                                                                                /* 0x000fe4000000107c */
                                                                                                /* 0x0000008f797c7242 */
                                                                                                /* 0x000fc8000010977c */
                                                                                                /* 0x0000008f797e7241 */
                                                                                                /* 0x000fc8000000907c */
                                                                                                /* 0x0000007e557d7242 */
                                                                                                /* 0x000fc800000017ff */
                                                                                                /* 0x0000007e55557241 */
                                                                                                /* 0x000fe4000000107d */
                                                                                                /* 0x200000ff7c7c7241 */
                                                                                                /* 0x000fe4000000107d */
                                                                                                /* 0x0000009e657d7242 */
                                                                                                /* 0x000fc800000017ff */
                                                                                                /* 0x0000009e659e7241 */
                                                                                                /* 0x000fe4000000107d */
                                                                                                /* 0x2400007c7b7c7241 */
                                                                                                /* 0x000fe4000000107d */
                                                                                                /* 0x0000009e55657242 */
                                                                                                /* 0x000fe200000017ff */
[----:B------:R-:W1:Y:S03]  /*4a90*/  POPC R123, R29 ;  /* 0x0000001d007b7309 */ /* 0x000e660000000000 */
                                                                                                /* 0x200000ff7c7c7241 */
                                                                                                /* 0x000fe40000001065 */
                                                                                                /* 0x0000009e55557241 */
                                                                                                /* 0x000fc40000001065 */
                                                                                                /* 0x0000008e957c7242 */
                                                                                                /* 0x000fc8000040977c */
                                                                                                /* 0x0000008e957e7241 */
                                                                                                /* 0x000fc8000000907c */
                                                                                                /* 0x0000007e55657242 */
                                                                                                /* 0x000fe400000017ff */
[----:B-1----:R-:W-:Y:S02]  /*4af0*/  LOP3.LUT R125, R123, 0x1, RZ, 0xc0, !PT ;  /* 0x000000017b7d7812 */ /* 0x002fe400078ec0ff */
                                                                                                /* 0x0000007e557b7241 */
                                                                                                /* 0x000fe40000001065 */
                                                                                                /* 0x200000ff7c557241 */
                                                                                                /* 0x000fe20000001065 */
[----:B------:R-:W-:Y:S02]  /*4b20*/  IMAD.MOV R124, RZ, RZ, -R125 ;  /* 0x000000ffff7c7224 */ /* 0x000fe400078e0a7d */
[----:B------:R-:W-:Y:S02]  /*4b30*/  HMUL2 R123, R123, R90 ;  /* 0x0000005a7b7b7232 */ /* 0x000fe40000000000 */
[----:B------:R-:W-:Y:S01]  /*4b40*/  IMAD.SHL.U32 R158, R85, 0x2, RZ ;  /* 0x00000002559e7824 */ /* 0x000fe200078e00ff */
[----:B------:R-:W-:-:S02]  /*4b50*/  LOP3.LUT R101, R29, 0x7ffff, R124, 0x78, !PT ;  /* 0x0007ffff1d657812 */ /* 0x000fc400078e787c */
[----:B------:R-:W-:Y:S02]  /*4b60*/  HMNMX2 R29, |R123|, 65504, 65504, PT ;  /* 0x7bff7bff7b1d7840 */ /* 0x000fe40003800200 */
[----:B------:R-:W-:Y:S02]  /*4b70*/  LOP3.LUT R158, R158, 0x3e, RZ, 0xc0, !PT ;  /* 0x0000003e9e9e7812 */ /* 0x000fe400078ec0ff */
                                                                                                /* 0x4040007474a07241 */
                                                                                                /* 0x000fe40000000065 */
[----:B------:R-:W-:Y:S02]  /*4b90*/  SHF.L.U32 R123, R115, R158, RZ ;  /* 0x0000009e737b7219 */ /* 0x000fe400000006ff */
[----:B------:R-:W-:Y:S02]  /*4ba0*/  LOP3.LUT R162, R29, 0x80008000, RZ, 0xfc, !PT ;  /* 0x800080001da27812 */ /* 0x000fe400078efcff */
[----:B------:R-:W-:-:S02]  /*4bb0*/  LOP3.LUT R160, R160, R123, RZ, 0xfc, !PT ;  /* 0x0000007ba0a07212 */ /* 0x000fc400078efcff */
[----:B------:R-:W-:Y:S02]  /*4bc0*/  SHF.L.U64.HI R115, R115, R158, RZ ;  /* 0x0000009e73737219 */ /* 0x000fe400000102ff */
                                                                                                /* 0x000000a21d7b7241 */
                                                                                                /* 0x000fe400000000a0 */
                                                                                                /* 0x4040007474747241 */
                                                                                                /* 0x000fc60000020065 */
[----:B------:R-:W-:Y:S01]  /*4bf0*/  HADD2 R123, R122, R123 ;  /* 0x0000007b7a7b7230 */ /* 0x000fe20000000000 */
                                                                                                /* 0x000000a21d7a7241 */
                                                                                                /* 0x000fe400000080a0 */
[----:B------:R-:W-:Y:S02]  /*4c10*/  LOP3.LUT R158, R116, R115, RZ, 0xfc, !PT ;  /* 0x00000073749e7212 */ /* 0x000fe400078efcff */
[C-C-:B------:R-:W-:Y:S02]  /*4c20*/  PRMT R125, R117.reuse, 0x5410, R123.reuse ;  /* 0x00005410757d7816 */ /* 0x140fe4000000007b */
[----:B------:R-:W-:Y:S01]  /*4c30*/  PRMT R123, R117, 0x7632, R123 ;  /* 0x00007632757b7816 */ /* 0x000fe2000000007b */
[----:B------:R-:W-:Y:S01]  /*4c40*/  HFMA2.MMA R159, R159, 1, 1, R122 ;  /* 0x3c003c009f9f7835 */ /* 0x000fe2000000007a */
[----:B------:R-:W-:Y:S01]  /*4c50*/  SHF.R.U32.HI R117, RZ, 0x1a, R103 ;  /* 0x0000001aff757819 */ /* 0x000fe20000011667 */
[----:B------:R1:W-:Y:S01]  /*4c60*/  STS [R118+UR8], R125 ;  /* 0x0000007d76007988 */ /* 0x0003e20008000808 */
[----:B------:R-:W-:Y:S01]  /*4c70*/  LOP3.LUT R122, R103, 0x7ffffff, RZ, 0xc0, !PT ;  /* 0x07ffffff677a7812 */ /* 0x000fe200078ec0ff */
[----:B------:R-:W-:Y:S01]  /*4c80*/  IMAD.MOV.U32 R103, RZ, RZ, -0x57df57e0 ;  /* 0xa820a820ff677424 */ /* 0x000fe200078e00ff */
[----:B------:R-:W-:Y:S01]  /*4c90*/  LOP3.LUT R124, R117, 0x3e, RZ, 0xc0, !PT ;  /* 0x0000003e757c7812 */ /* 0x000fe200078ec0ff */
[----:B------:R-:W-:Y:S01]  /*4ca0*/  IMAD.MOV.U32 R117, RZ, RZ, 0x1 ;  /* 0x00000001ff757424 */ /* 0x000fe200078e00ff */
[----:B------:R2:W-:Y:S01]  /*4cb0*/  STS [R119+UR8], R123 ;  /* 0x0000007b77007988 */ /* 0x0005e20008000808 */
                                                                                                /* 0x000000a21d747241 */
                                                                                                /* 0x000fc400000180a0 */
                                                                                                /* 0x4040006767a37241 */
                                                                                                /* 0x000fe4000002007a */
[----:B-1----:R-:W-:Y:S02]  /*4ce0*/  SHF.L.U64.HI R118, R117, R124, RZ ;  /* 0x0000007c75767219 */ /* 0x002fe400000102ff */
[----:B------:R-:W-:Y:S01]  /*4cf0*/  HFMA2.MMA R143, R143, 1, 1, R116 ;  /* 0x3c003c008f8f7835 */ /* 0x000fe20000000074 */
                                                                                                /* 0x000000a21d737241 */
                                                                                                /* 0x000fe400000200a0 */
[----:B------:R-:W-:Y:S02]  /*4d10*/  LOP3.LUT R163, R118, R163, RZ, 0xfc, !PT ;  /* 0x000000a376a37212 */ /* 0x000fe400078efcff */
                                                                                                /* 0x000000a21d767241 */
                                                                                                /* 0x000fe200000100a0 */
[----:B------:R-:W-:Y:S01]  /*4d30*/  HADD2 R115, R144, R115 ;  /* 0x0000007390737230 */ /* 0x000fe20000000000 */
[----:B--2---:R-:W-:-:S02]  /*4d40*/  PRMT R119, R150, 0x5410, R159 ;  /* 0x0000541096777816 */ /* 0x004fc4000000009f */
[----:B------:R-:W-:Y:S01]  /*4d50*/  PRMT R159, R150, 0x7632, R159 ;  /* 0x00007632969f7816 */ /* 0x000fe2000000009f */
[----:B------:R-:W-:Y:S01]  /*4d60*/  HADD2 R161, R121, R118 ;  /* 0x0000007679a17230 */ /* 0x000fe20000000000 */
                                                                                                /* 0x000000a21d967241 */
                                                                                                /* 0x000fe200000280a0 */
[----:B------:R-:W-:Y:S01]  /*4d80*/  STS [R120+UR8], R119 ;  /* 0x0000007778007988 */ /* 0x000fe20008000808 */
[----:B------:R-:W-:Y:S02]  /*4d90*/  SHF.R.U32.HI R116, RZ, 0x1a, R104 ;  /* 0x0000001aff747819 */ /* 0x000fe40000011668 */
[----:B------:R-:W-:Y:S01]  /*4da0*/  LOP3.LUT R144, R104, 0x7ffffff, RZ, 0xc0, !PT ;  /* 0x07ffffff68907812 */ /* 0x000fe200078ec0ff */
[----:B------:R1:W-:Y:S01]  /*4db0*/  STS [R83+UR8], R159 ;  /* 0x0000009f53007988 */ /* 0x0003e20008000808 */
[----:B------:R-:W-:Y:S01]  /*4dc0*/  HFMA2.MMA R145, R145, 1, 1, R150 ;  /* 0x3c003c0091917835 */ /* 0x000fe20000000096 */
[----:B------:R-:W-:Y:S01]  /*4dd0*/  LOP3.LUT R116, R116, 0x3e, RZ, 0xc0, !PT ;  /* 0x0000003e74747812 */ /* 0x000fe200078ec0ff */
[----:B------:R-:W2:Y:S01]  /*4de0*/  LDC R150, c[0x0][0x408] ;  /* 0x00010200ff967b82 */ /* 0x000ea20000000800 */
                                                                                                /* 0x4040006767687241 */
                                                                                                /* 0x000fc40000020090 */
                                                                                                /* 0x40400067677a7241 */
                                                                                                /* 0x000fe4000000007a */
[----:B------:R-:W-:Y:S02]  /*4e10*/  SHF.L.U32 R125, R117, R124, RZ ;  /* 0x0000007c757d7219 */ /* 0x000fe400000006ff */
[C-C-:B-1----:R-:W-:Y:S01]  /*4e20*/  PRMT R83, R151.reuse, 0x5410, R161.reuse ;  /* 0x0000541097537816 */ /* 0x142fe200000000a1 */
[----:B------:R-:W1:Y:S01]  /*4e30*/  LDC R159, c[0x0][0x448] ;  /* 0x00011200ff9f7b82 */ /* 0x000e620000000800 */
[----:B------:R-:W-:Y:S02]  /*4e40*/  PRMT R161, R151, 0x7632, R161 ;  /* 0x0000763297a17816 */ /* 0x000fe400000000a1 */
                                                                                                /* 0x000000a21d977241 */
                                                                                                /* 0x000fe200000300a0 */
[----:B------:R3:W-:Y:S01]  /*4e60*/  STS [R82+UR8], R83 ;  /* 0x0000005352007988 */ /* 0x0007e20008000808 */
                                                                                                /* 0x000000a21da07241 */
                                                                                                /* 0x000fc400000380a0 */
[----:B------:R-:W-:Y:S01]  /*4e80*/  LOP3.LUT R125, R122, R125, RZ, 0xfc, !PT ;  /* 0x0000007d7a7d7212 */ /* 0x000fe200078efcff */
[----:B------:R4:W-:Y:S01]  /*4e90*/  STS [R127+UR8], R161 ;  /* 0x000000a17f007988 */ /* 0x0009e20008000808 */
[----:B------:R-:W-:Y:S01]  /*4ea0*/  HADD2 R146, R146, R151 ;  /* 0x0000009792927230 */ /* 0x000fe20000000000 */
                                                                                                /* 0x000000a4667e7241 */
                                                                                                /* 0x000fe200000000a3 */
[----:B------:R-:W-:Y:S01]  /*4ec0*/  HFMA2.MMA R147, R147, 1, 1, R160 ;  /* 0x3c003c0093937835 */ /* 0x000fe200000000a0 */
                                                                                                /* 0x000000a466767241 */
                                                                                                /* 0x000fe2000000007d */
[----:B------:R-:W5:Y:S01]  /*4ee0*/  LDC R160, c[0x0][0x44c] ;  /* 0x00011300ffa07b82 */ /* 0x000f620000000800 */
                                                                                                /* 0x000000a21d537241 */
                                                                                                /* 0x008fe4000000809e */
                                                                                                /* 0x000000a21d527241 */
                                                                                                /* 0x000fe2000000009e */
[----:B------:R-:W-:Y:S01]  /*4f10*/  IMAD.SHL.U32 R162, R109, 0x8000000, RZ ;  /* 0x080000006da27824 */ /* 0x000fe200078e00ff */
[----:B----4-:R-:W-:Y:S01]  /*4f20*/  SHF.L.U64.HI R127, R117, R116, RZ ;  /* 0x00000074757f7219 */ /* 0x010fe200000102ff */
[----:B------:R-:W-:Y:S01]  /*4f30*/  HADD2 R83, R142.H0_H0, R83.H0_H0 ;  /* 0x200000538e537230 */ /* 0x000fe20000000800 */
[C-C-:B------:R-:W-:Y:S01]  /*4f40*/  PRMT R142, R152.reuse, 0x5410, R143.reuse ;  /* 0x00005410988e7816 */ /* 0x140fe2000000008f */
[----:B------:R-:W-:Y:S01]  /*4f50*/  HADD2 R82, R149, R82 ;  /* 0x0000005295527230 */ /* 0x000fe20000000000 */
[----:B------:R-:W-:-:S02]  /*4f60*/  PRMT R143, R152, 0x7632, R143 ;  /* 0x00007632988f7816 */ /* 0x000fc4000000008f */
[----:B------:R-:W-:Y:S01]  /*4f70*/  LOP3.LUT R104, R104, R127, RZ, 0xfc, !PT ;  /* 0x0000007f68687212 */ /* 0x000fe200078efcff */
[----:B------:R-:W-:Y:S01]  /*4f80*/  STS [R131+UR8], R142 ;  /* 0x0000008e83007988 */ /* 0x000fe20008000808 */
[----:B------:R-:W3:Y:S01]  /*4f90*/  LDC R127, c[0x0][0x3e8] ;  /* 0x0000fa00ff7f7b82 */ /* 0x000ee20000000800 */
[----:B------:R-:W-:Y:S02]  /*4fa0*/  PRMT R148, R148, 0x5410, R83 ;  /* 0x0000541094947816 */ /* 0x000fe40000000053 */
[----:B------:R4:W-:Y:S01]  /*4fb0*/  STS [R130+UR8], R143 ;  /* 0x0000008f82007988 */ /* 0x0009e20008000808 */
                                                                                                /* 0x000000a466777241 */
                                                                                                /* 0x000fe4000000807d */
                                                                                                /* 0x000000a466787241 */
                                                                                                /* 0x000fe4000001007d */
[----:B------:R-:W0:Y:S01]  /*4fe0*/  LDC R152, c[0x0][0x420] ;  /* 0x00010800ff987b82 */ /* 0x000e220000000800 */
                                                                                                /* 0x000000a466797241 */
                                                                                                /* 0x000fc4000001807d */
                                                                                                /* 0x000000a4667a7241 */
                                                                                                /* 0x000fe4000002007d */
[C-C-:B----4-:R-:W-:Y:S02]  /*5010*/  PRMT R130, R153.reuse, 0x5410, R115.reuse ;  /* 0x0000541099827816 */ /* 0x150fe40000000073 */
[----:B------:R-:W-:Y:S01]  /*5020*/  PRMT R115, R153, 0x7632, R115 ;  /* 0x0000763299737816 */ /* 0x000fe20000000073 */
[----:B------:R-:W4:Y:S01]  /*5030*/  LDC R143, c[0x0][0x424] ;  /* 0x00010900ff8f7b82 */ /* 0x000f220000000800 */
                                                                                                /* 0x000000a4667b7241 */
                                                                                                /* 0x000fe2000002807d */
[----:B------:R-:W-:Y:S01]  /*5050*/  STS [R129+UR8], R130 ;  /* 0x0000008281007988 */ /* 0x000fe20008000808 */
                                                                                                /* 0x000000a4667c7241 */
                                                                                                /* 0x000fe4000003007d */
                                                                                                /* 0x000000a4667d7241 */
                                                                                                /* 0x000fe2000003807d */
[----:B------:R0:W-:Y:S01]  /*5080*/  STS [R128+UR8], R115 ;  /* 0x0000007380007988 */ /* 0x0001e20008000808 */
[C---:B-1----:R-:W-:Y:S01]  /*5090*/  HSET2.BF.GE.AND R159, R16.reuse.H0_H0, R159, PT ;  /* 0x0000009f109f7233 */ /* 0x042fe20003806880 */
[----:B------:R-:W1:Y:S01]  /*50a0*/  LDC R142, c[0x0][0x3fc] ;  /* 0x0000ff00ff8e7b82 */ /* 0x000e620000000800 */
[----:B---3--:R-:W-:-:S02]  /*50b0*/  HSET2.BF.GE.AND R83, R16.H0_H0, R127, PT ;  /* 0x0000007f10537233 */ /* 0x008fc40003806880 */
                                                                                                /* 0x000000a466667241 */
                                                                                                /* 0x000fe200000080a3 */
[----:B------:R-:W-:Y:S02]  /*50d0*/  IMAD.SHL.U32 R163, R110, 0x8000000, RZ ;  /* 0x080000006ea37824 */ /* 0x000fe400078e00ff */
[--C-:B------:R-:W-:Y:S01]  /*50e0*/  HFMA2 R159, -R159, UR5.H0_H0, R99.reuse.H0_H0 ;  /* 0x200000059f9f7c31 */ /* 0x100fe20008040163 */
[----:B------:R-:W-:Y:S01]  /*50f0*/  SHF.L.U32 R161, R117, R116, RZ ;  /* 0x0000007475a17219 */ /* 0x000fe200000006ff */
[----:B------:R-:W-:Y:S01]  /*5100*/  HFMA2 R127, -R83, UR5.H0_H0, R99.H0_H0 ;  /* 0x20000005537f7c31 */ /* 0x000fe20008040163 */
[C-C-:B0-----:R-:W-:Y:S01]  /*5110*/  PRMT R115, R154.reuse, 0x5410, R145.reuse ;  /* 0x000054109a737816 */ /* 0x141fe20000000091 */
[----:B------:R-:W0:Y:S01]  /*5120*/  LDC R129, c[0x0][0x3f4] ;  /* 0x0000fd00ff817b82 */ /* 0x000e220000000800 */
[----:B------:R-:W-:Y:S01]  /*5130*/  PRMT R145, R154, 0x7632, R145 ;  /* 0x000076329a917816 */ /* 0x000fe20000000091 */
[----:B-----5:R-:W-:Y:S01]  /*5140*/  IDP.2A.LO.S16.S8 R116, R159, UR7, R160 ;  /* 0x000000079f747c26 */ /* 0x020fe200080016a0 */
[C-C-:B------:R-:W-:Y:S01]  /*5150*/  PRMT R128, R157.reuse, 0x5410, R82.reuse ;  /* 0x000054109d807816 */ /* 0x140fe20000000052 */
[----:B------:R3:W-:Y:S01]  /*5160*/  STS [R132+UR8], R115 ;  /* 0x0000007384007988 */ /* 0x0007e20008000808 */
[----:B------:R-:W-:-:S02]  /*5170*/  PRMT R82, R157, 0x7632, R82 ;  /* 0x000076329d527816 */ /* 0x000fc40000000052 */
[----:B------:R-:W-:Y:S01]  /*5180*/  LOP3.LUT R110, R163, 0xf8000000, R112, 0xe2, !PT ;  /* 0xf8000000a36e7812 */ /* 0x000fe200078ee270 */
[----:B------:R5:W-:Y:S01]  /*5190*/  STS [R133+UR8], R145 ;  /* 0x0000009185007988 */ /* 0x000be20008000808 */
[----:B------:R-:W0:Y:S01]  /*51a0*/  LDC R130, c[0x0][0x3ec] ;  /* 0x0000fb00ff827b82 */ /* 0x000e220000000800 */
                                                                                                /* 0x4040006767907241 */
                                                                                                /* 0x000fe40000000090 */
[----:B------:R-:W-:Y:S02]  /*51c0*/  LOP3.LUT R111, R162, 0xf8000000, R111, 0xe2, !PT ;  /* 0xf8000000a26f7812 */ /* 0x000fe400078ee26f */
[C-C-:B---3--:R-:W-:Y:S02]  /*51d0*/  PRMT R115, R155.reuse, 0x5410, R146.reuse ;  /* 0x000054109b737816 */ /* 0x148fe40000000092 */
[----:B------:R-:W-:Y:S01]  /*51e0*/  PRMT R146, R155, 0x7632, R146 ;  /* 0x000076329b927816 */ /* 0x000fe20000000092 */
[----:B------:R-:W3:Y:S01]  /*51f0*/  LDC R132, c[0x0][0x3f0] ;  /* 0x0000fc00ff847b82 */ /* 0x000ee20000000800 */
[----:B------:R-:W-:Y:S01]  /*5200*/  LOP3.LUT R144, R144, R161, RZ, 0xfc, !PT ;  /* 0x000000a190907212 */ /* 0x000fe200078efcff */
[----:B------:R1:W-:Y:S04]  /*5210*/  STS [R134+UR8], R115 ;  /* 0x0000007386007988 */ /* 0x0003e80008000808 */
[----:B------:R0:W-:Y:S02]  /*5220*/  STS [R135+UR8], R146 ;  /* 0x0000009287007988 */ /* 0x0001e40008000808 */
[----:B-----5:R-:W5:Y:S01]  /*5230*/  LDC R133, c[0x0][0x400] ;  /* 0x00010000ff857b82 */ /* 0x020f620000000800 */
[----:B-1----:R-:W-:-:S02]  /*5240*/  PRMT R115, R156, 0x5410, R147 ;  /* 0x000054109c737816 */ /* 0x002fc40000000093 */
[----:B------:R-:W-:-:S05]  /*5250*/  PRMT R147, R156, 0x7632, R147 ;  /* 0x000076329c937816 */ /* 0x000fca0000000093 */
[----:B------:R-:W1:Y:S01]  /*5260*/  LDC R134, c[0x0][0x3f8] ;  /* 0x0000fe00ff867b82 */ /* 0x000e620000000800 */
[----:B------:R2:W-:Y:S01]  /*5270*/  STS [R136+UR8], R115 ;  /* 0x0000007388007988 */ /* 0x0005e20008000808 */
[C---:B0-----:R-:W-:Y:S01]  /*5280*/  IDP.2A.LO.S16.S8 R131, R127.reuse, UR7, R130 ;  /* 0x000000077f837c26 */ /* 0x041fe20008001682 */
[C---:B------:R-:W-:Y:S02]  /*5290*/  HSET2.BF.GE.AND R130, R16.reuse.H0_H0, R141, PT ;  /* 0x0000008d10827233 */ /* 0x040fe40003806880 */
[----:B------:R-:W-:Y:S03]  /*52a0*/  STS [R137+UR8], R147 ;  /* 0x0000009389007988 */ /* 0x000fe60008000808 */
[----:B------:R-:W0:Y:S01]  /*52b0*/  LDC R146, c[0x0][0x404] ;  /* 0x00010100ff927b82 */ /* 0x000e220000000800 */
[----:B------:R5:W-:Y:S01]  /*52c0*/  STS [R139+UR8], R128 ;  /* 0x000000808b007988 */ /* 0x000be20008000808 */
[----:B---3--:R-:W-:Y:S01]  /*52d0*/  IDP.2A.HI.S16.S8 R127, R127, UR9, R132 ;  /* 0x000000097f7f7c26 */ /* 0x008fe20008003684 */
[----:B--2---:R-:W-:-:S02]  /*52e0*/  HSET2.BF.GE.AND R115, R16.H0_H0, R129, PT ;  /* 0x0000008110737233 */ /* 0x004fc40003806880 */
[----:B------:R2:W-:Y:S03]  /*52f0*/  STS [R140+UR8], R82 ;  /* 0x000000528c007988 */ /* 0x0005e60008000808 */
[----:B------:R-:W3:Y:S01]  /*5300*/  LDC R145, c[0x0][0x430] ;  /* 0x00010c00ff917b82 */ /* 0x000ee20000000800 */
[----:B------:R-:W-:Y:S01]  /*5310*/  HFMA2 R115, -R115, UR5.H0_H0, R99.H0_H0 ;  /* 0x2000000573737c31 */ /* 0x000fe20008040163 */
[----:B------:R4:W-:Y:S01]  /*5320*/  STS [R138+UR8], R148 ;  /* 0x000000948a007988 */ /* 0x0009e20008000808 */
[----:B-----5:R-:W-:Y:S01]  /*5330*/  HSET2.BF.GE.AND R128, R16.H0_H0, R133, PT ;  /* 0x0000008510807233 */ /* 0x020fe20003806880 */
[----:B------:R-:W-:-:S04]  /*5340*/  HFMA2 R139, -R130, UR5.H0_H0, R99.H0_H0 ;  /* 0x20000005828b7c31 */ /* 0x000fc80008040163 */
[----:B------:R-:W5:Y:S01]  /*5350*/  LDC R133, c[0x0][0x454] ;  /* 0x00011500ff857b82 */ /* 0x000f620000000800 */
[----:B------:R-:W-:Y:S02]  /*5360*/  HFMA2 R129, -R128, UR5.H0_H0, R99.H0_H0 ;  /* 0x2000000580817c31 */ /* 0x000fe40008040163 */
[----:B-1----:R-:W-:-:S05]  /*5370*/  IDP.2A.LO.S16.S8 R128, R115, UR7, R134 ;  /* 0x0000000773807c26 */ /* 0x002fca0008001686 */
[----:B------:R-:W-:Y:S08]  /*5380*/  BAR.SYNC 0x0 ;  /* 0x000000ff0000791d */ /* 0x000ff00000000000 */
[----:B--2---:R-:W1:Y:S01]  /*5390*/  LDC.64 R82, c[0x0][0x410] ;  /* 0x00010400ff527b82 */ /* 0x004e620000000a00 */
[----:B----4-:R-:W-:Y:S01]  /*53a0*/  HSET2.BF.GE.AND R138, R16.H0_H0, R143, PT ;  /* 0x0000008f108a7233 */ /* 0x010fe20003806880 */
[----:B------:R-:W-:Y:S01]  /*53b0*/  IDP.2A.HI.S16.S8 R115, R115, UR9, R142 ;  /* 0x0000000973737c26 */ /* 0x000fe2000800368e */
[----:B------:R-:W-:Y:S01]  /*53c0*/  LDS R147, [R128+UR8] ;  /* 0x0000000880937984 */ /* 0x000fe20008000800 */
[----:B0-----:R-:W-:-:S02]  /*53d0*/  IDP.2A.LO.S16.S8 R130, R129, UR7, R146 ;  /* 0x0000000781827c26 */ /* 0x001fc40008001692 */
[----:B------:R-:W-:Y:S01]  /*53e0*/  HFMA2 R141, -R138, UR5.H0_H0, R99.H0_H0 ;  /* 0x200000058a8d7c31 */ /* 0x000fe20008040163 */
[C---:B---3--:R-:W-:Y:S01]  /*53f0*/  HSET2.BF.GE.AND R142, R16.reuse.H0_H0, R145, PT ;  /* 0x00000091108e7233 */ /* 0x048fe20003806880 */
[----:B------:R-:W0:Y:S01]  /*5400*/  LDC R136, c[0x0][0x428] ;  /* 0x00010a00ff887b82 */ /* 0x000e220000000800 */
[----:B------:R-:W-:Y:S01]  /*5410*/  IDP.2A.HI.S16.S8 R129, R129, UR9, R150 ;  /* 0x0000000981817c26 */ /* 0x000fe20008003696 */
[----:B------:R-:W-:Y:S04]  /*5420*/  LDS R145, [R130+UR8] ;  /* 0x0000000882917984 */ /* 0x000fe80008000800 */
[----:B------:R-:W2:Y:S01]  /*5430*/  LDS R154, [R115+UR8] ;  /* 0x00000008739a7984 */ /* 0x000ea20008000800 */
[----:B-----5:R-:W-:Y:S01]  /*5440*/  HSET2.BF.GE.AND R143, R16.H0_H0, R133, PT ;  /* 0x00000085108f7233 */ /* 0x020fe20003806880 */
[----:B------:R-:W3:Y:S01]  /*5450*/  LDC R135, c[0x0][0x42c] ;  /* 0x00010b00ff877b82 */ /* 0x000ee20000000800 */
[----:B------:R-:W-:-:S02]  /*5460*/  HFMA2 R133, -R142, UR5.H0_H0, R99.H0_H0 ;  /* 0x200000058e857c31 */ /* 0x000fc40008040163 */
[----:B------:R-:W-:Y:S01]  /*5470*/  LDS R142, [R127+UR8] ;  /* 0x000000087f8e7984 */ /* 0x000fe20008000800 */
[----:B------:R-:W-:-:S04]  /*5480*/  HFMA2 R143, -R143, UR5.H0_H0, R99.H0_H0 ;  /* 0x200000058f8f7c31 */ /* 0x000fc80008040163 */
[----:B------:R-:W4:Y:S01]  /*5490*/  LDC R137, c[0x0][0x418] ;  /* 0x00010600ff897b82 */ /* 0x000f220000000800 */
[C---:B-1----:R-:W-:Y:S02]  /*54a0*/  IDP.2A.LO.S16.S8 R132, R139.reuse, UR7, R82 ;  /* 0x000000078b847c26 */ /* 0x042fe40008001652 */
[----:B------:R-:W-:-:S05]  /*54b0*/  IDP.2A.HI.S16.S8 R139, R139, UR9, R83 ;  /* 0x000000098b8b7c26 */ /* 0x000fca0008003653 */
[----:B------:R-:W1:Y:S01]  /*54c0*/  LDC R140, c[0x0][0x43c] ;  /* 0x00010f00ff8c7b82 */ /* 0x000e620000000800 */
[C---:B0-----:R-:W-:Y:S01]  /*54d0*/  IDP.2A.LO.S16.S8 R136, R141.reuse, UR7, R136 ;  /* 0x000000078d887c26 */ /* 0x041fe20008001688 */
[----:B------:R-:W-:Y:S04]  /*54e0*/  LDS R149, [R139+UR8] ;  /* 0x000000088b957984 */ /* 0x000fe80008000800 */
[----:B------:R-:W-:Y:S02]  /*54f0*/  LDS R158, [R136+UR8] ;  /* 0x00000008889e7984 */ /* 0x000fe40008000800 */
[----:B------:R-:W0:Y:S01]  /*5500*/  LDC R134, c[0x0][0x434] ;  /* 0x00010d00ff867b82 */ /* 0x000e220000000800 */
[----:B---3--:R-:W-:Y:S02]  /*5510*/  IDP.2A.HI.S16.S8 R135, R141, UR9, R135 ;  /* 0x000000098d877c26 */ /* 0x008fe40008003687 */
[----:B------:R-:W-:Y:S04]  /*5520*/  LDS R141, [R131+UR8] ;  /* 0x00000008838d7984 */ /* 0x000fe80008000800 */
[----:B------:R-:W3:Y:S01]  /*5530*/  LDS R151, [R135+UR8] ;  /* 0x0000000887977984 */ /* 0x000ee20008000800 */
[----:B------:R-:W5:Y:S01]  /*5540*/  LDC R146, c[0x0][0x438] ;  /* 0x00010e00ff927b82 */ /* 0x000f620000000800 */
[----:B----4-:R-:W-:-:S05]  /*5550*/  HSET2.BF.GE.AND R137, R16.H0_H0, R137, PT ;  /* 0x0000008910897233 */ /* 0x010fca0003806880 */
[----:B------:R-:W-:Y:S01]  /*5560*/  HFMA2 R137, -R137, UR5.H0_H0, R99.H0_H0 ;  /* 0x2000000589897c31 */ /* 0x000fe20008040163 */
[C-C-:B--2---:R-:W-:Y:S01]  /*5570*/  PRMT R160, R147.reuse, 0x5410, R154.reuse ;  /* 0x0000541093a07816 */ /* 0x144fe2000000009a */
[----:B------:R-:W2:Y:S01]  /*5580*/  LDC R148, c[0x0][0x41c] ;  /* 0x00010700ff947b82 */ /* 0x000ea20000000800 */
[----:B-1----:R-:W-:Y:S02]  /*5590*/  HSET2.BF.GE.AND R140, R16.H0_H0, R140, PT ;  /* 0x0000008c108c7233 */ /* 0x002fe40003806880 */
[----:B------:R-:W-:Y:S01]  /*55a0*/  PRMT R147, R147, 0x7632, R154 ;  /* 0x0000763293937816 */ /* 0x000fe2000000009a */
[----:B------:R-:W-:Y:S02]  /*55b0*/  HADD2 R119, R160, -R119 ;  /* 0x80000077a0777230 */ /* 0x000fe40000000000 */
[----:B------:R-:W-:Y:S02]  /*55c0*/  HFMA2 R140, -R140, UR5.H0_H0, R99.H0_H0 ;  /* 0x200000058c8c7c31 */ /* 0x000fe40008040163 */
[----:B------:R-:W1:Y:S01]  /*55d0*/  LDC.64 R82, c[0x0][0x440] ;  /* 0x00011000ff527b82 */ /* 0x000e620000000a00 */
[----:B0-----:R-:W-:-:S05]  /*55e0*/  IDP.2A.LO.S16.S8 R134, R133, UR7, R134 ;  /* 0x0000000785867c26 */ /* 0x001fca0008001686 */
[----:B------:R-:W-:Y:S02]  /*55f0*/  LDS R155, [R134+UR8] ;  /* 0x00000008869b7984 */ /* 0x000fe40008000800 */
[----:B------:R-:W0:Y:S01]  /*5600*/  LDC R150, c[0x0][0x458] ;  /* 0x00011600ff967b82 */ /* 0x000e220000000800 */
[----:B-----5:R-:W-:Y:S02]  /*5610*/  IDP.2A.HI.S16.S8 R133, R133, UR9, R146 ;  /* 0x0000000985857c26 */ /* 0x020fe40008003692 */
[----:B------:R-:W4:Y:S05]  /*5620*/  LDS R146, [R129+UR8] ;  /* 0x0000000881927984 */ /* 0x000f2a0008000800 */
[----:B------:R-:W5:Y:S01]  /*5630*/  LDC R157, c[0x0][0x450] ;  /* 0x00011400ff9d7b82 */ /* 0x000f620000000800 */
[----:B--2---:R-:W-:-:S02]  /*5640*/  IDP.2A.LO.S16.S8 R138, R137, UR7, R148 ;  /* 0x00000007898a7c26 */ /* 0x004fc40008001694 */
[----:B------:R-:W-:Y:S01]  /*5650*/  IDP.2A.HI.S16.S8 R137, R137, UR9, R152 ;  /* 0x0000000989897c26 */ /* 0x000fe20008003698 */
[----:B------:R-:W2:Y:S01]  /*5660*/  LDS R148, [R132+UR8] ;  /* 0x0000000884947984 */ /* 0x000ea20008000800 */
[----:B---3--:R-:W-:-:S03]  /*5670*/  PRMT R154, R158, 0x5410, R151 ;  /* 0x000054109e9a7816 */ /* 0x008fc60000000097 */
[----:B------:R-:W3:Y:S01]  /*5680*/  LDS R152, [R133+UR8] ;  /* 0x0000000885987984 */ /* 0x000ee20008000800 */
[----:B-1----:R-:W-:Y:S01]  /*5690*/  IDP.2A.LO.S16.S8 R82, R140, UR7, R82 ;  /* 0x000000078c527c26 */ /* 0x002fe20008001652 */
[----:B------:R-:W-:Y:S01]  /*56a0*/  PRMT R158, R158, 0x7632, R151 ;  /* 0x000076329e9e7816 */ /* 0x000fe20000000097 */
[----:B------:R-:W-:Y:S01]  /*56b0*/  IDP.2A.HI.S16.S8 R140, R140, UR9, R83 ;  /* 0x000000098c8c7c26 */ /* 0x000fe20008003653 */
[----:B------:R-:W-:Y:S01]  /*56c0*/  LDS R156, [R137+UR8] ;  /* 0x00000008899c7984 */ /* 0x000fe20008000800 */
[----:B------:R-:W-:Y:S02]  /*56d0*/  HADD2 R123, R154, -R123 ;  /* 0x8000007b9a7b7230 */ /* 0x000fe40000000000 */
[----:B0-----:R-:W-:Y:S01]  /*56e0*/  IDP.2A.LO.S16.S8 R83, R143, UR7, R150 ;  /* 0x000000078f537c26 */ /* 0x001fe20008001696 */
[----:B------:R-:W-:Y:S04]  /*56f0*/  LDS R153, [R82+UR8] ;  /* 0x0000000852997984 */ /* 0x000fe80008000800 */
[----:B------:R-:W0:Y:S01]  /*5700*/  LDS R143, [R138+UR8] ;  /* 0x000000088a8f7984 */ /* 0x000e220008000800 */
[----:B-----5:R-:W-:-:S03]  /*5710*/  IDP.2A.HI.S16.S8 R109, R159, UR9, R157 ;  /* 0x000000099f6d7c26 */ /* 0x020fc6000800369d */
[----:B------:R-:W1:Y:S01]  /*5720*/  LDS R112, [R83+UR8] ;  /* 0x0000000853707984 */ /* 0x000e620008000800 */
[C-C-:B------:R-:W-:Y:S02]  /*5730*/  PRMT R157, R141.reuse, 0x5410, R142.reuse ;  /* 0x000054108d9d7816 */ /* 0x140fe4000000008e */
[----:B------:R-:W-:Y:S01]  /*5740*/  PRMT R141, R141, 0x7632, R142 ;  /* 0x000076328d8d7816 */ /* 0x000fe2000000008e */
[----:B------:R-:W5:Y:S03]  /*5750*/  LDS R150, [R140+UR8] ;  /* 0x000000088c967984 */ /* 0x000f660008000800 */
[----:B------:R-:W-:Y:S01]  /*5760*/  HFMA2.MMA R118, R157, 1, 1, -R118 ;  /* 0x3c003c009d767835 */ /* 0x000fe20000100076 */
[----:B------:R-:W-:Y:S01]  /*5770*/  LDS R142, [R116+UR8] ;  /* 0x00000008748e7984 */ /* 0x000fe20008000800 */
[----:B----4-:R-:W-:-:S03]  /*5780*/  PRMT R161, R145, 0x5410, R146 ;  /* 0x0000541091a17816 */ /* 0x010fc60000000092 */
[----:B------:R-:W4:Y:S01]  /*5790*/  LDS R159, [R109+UR8] ;  /* 0x000000086d9f7984 */ /* 0x000f220008000800 */
[----:B------:R-:W-:Y:S02]  /*57a0*/  PRMT R145, R145, 0x7632, R146 ;  /* 0x0000763291917816 */ /* 0x000fe40000000092 */
[----:B------:R-:W-:Y:S01]  /*57b0*/  HFMA2.MMA R120, R161, 1, 1, -R120 ;  /* 0x3c003c00a1787835 */ /* 0x000fe20000100078 */
[C-C-:B--2---:R-:W-:Y:S02]  /*57c0*/  PRMT R146, R148.reuse, 0x5410, R149.reuse ;  /* 0x0000541094927816 */ /* 0x144fe40000000095 */
[----:B------:R-:W-:Y:S02]  /*57d0*/  PRMT R148, R148, 0x7632, R149 ;  /* 0x0000763294947816 */ /* 0x000fe40000000095 */
[----:B---3--:R-:W-:Y:S01]  /*57e0*/  PRMT R151, R155, 0x5410, R152 ;  /* 0x000054109b977816 */ /* 0x008fe20000000098 */
[----:B------:R-:W-:Y:S01]  /*57f0*/  HADD2 R121, R146, -R121 ;  /* 0x8000007992797230 */ /* 0x000fe20000000000 */
                                                                                                /* 0x0000007776927241 */
                                                                                                /* 0x000fc400000003ff */
[----:B------:R-:W-:Y:S02]  /*5810*/  PRMT R155, R155, 0x7632, R152 ;  /* 0x000076329b9b7816 */ /* 0x000fe40000000098 */
[----:B------:R-:W-:Y:S01]  /*5820*/  HFMA2.MMA R124, R151, 1, 1, -R124 ;  /* 0x3c003c00977c7835 */ /* 0x000fe2000010007c */
[----:B------:R-:W-:Y:S02]  /*5830*/  PRMT R151, R151, 0x5410, R108 ;  /* 0x0000541097977816 */ /* 0x000fe4000000006c */
[C-C-:B0-----:R-:W-:Y:S02]  /*5840*/  PRMT R149, R143.reuse, 0x5410, R156.reuse ;  /* 0x000054108f957816 */ /* 0x141fe4000000009c */
[----:B------:R-:W-:Y:S02]  /*5850*/  PRMT R143, R143, 0x7632, R156 ;  /* 0x000076328f8f7816 */ /* 0x000fe4000000009c */
[----:B-1----:R-:W-:Y:S02]  /*5860*/  PRMT R151, R112, 0x7610, R151 ;  /* 0x0000761070977816 */ /* 0x002fe40000000097 */
[----:B------:R-:W-:Y:S01]  /*5870*/  HFMA2.MMA R122, R149, 1, 1, -R122 ;  /* 0x3c003c00957a7835 */ /* 0x000fe2000010007a */
                                                                                                /* 0x0000007978957241 */
                                                                                                /* 0x000fc400000003ff */
[C-C-:B-----5:R-:W-:Y:S02]  /*5890*/  PRMT R152, R153.reuse, 0x5410, R150.reuse ;  /* 0x0000541099987816 */ /* 0x160fe40000000096 */
[----:B------:R-:W-:Y:S01]  /*58a0*/  PRMT R150, R153, 0x7632, R150 ;  /* 0x0000763299967816 */ /* 0x000fe20000000096 */
[----:B------:R-:W-:Y:S01]  /*58b0*/  IMAD R149, R149, 0x10, R146 ;  /* 0x0000001095957824 */ /* 0x000fe200078e0292 */
[----:B------:R-:W-:Y:S01]  /*58c0*/  HFMA2.MMA R146, R151, 1, 1, -R102 ;  /* 0x3c003c0097927835 */ /* 0x000fe20000100066 */
[----:B------:R-:W-:Y:S01]  /*58d0*/  HADD2 R125, R152, -R125 ;  /* 0x8000007d987d7230 */ /* 0x000fe20000000000 */
[----:B----4-:R-:W-:Y:S02]  /*58e0*/  PRMT R151, R142, 0x5410, R159 ;  /* 0x000054108e977816 */ /* 0x010fe4000000009f */
                                                                                                /* 0x0000007b7a9a7242 */
                                                                                                /* 0x000fe400002017ff */
                                                                                                /* 0x0000007d7c667241 */
                                                                                                /* 0x000fe200000003ff */
[----:B------:R-:W-:Y:S01]  /*5910*/  HADD2 R126, R151, -R126 ;  /* 0x8000007e977e7230 */ /* 0x000fe20000000000 */
                                                                                                /* 0x0000007b7a977241 */
                                                                                                /* 0x000fc400000003ff */
                                                                                                /* 0x0000007b7a987241 */
                                                                                                /* 0x000fe4000000109a */
                                                                                                /* 0x0000007d7c9a7242 */
                                                                                                /* 0x000fe2000030979a */
[----:B------:R-:W-:Y:S01]  /*5950*/  IMAD R102, R102, 0x10, R151 ;  /* 0x0000001066667824 */ /* 0x000fe200078e0297 */
                                                                                                /* 0x000000927e977241 */
                                                                                                /* 0x000fe400000003ff */
                                                                                                /* 0x0000007d7c9d7241 */
                                                                                                /* 0x000fe2000000909a */
[----:B------:R-:W-:Y:S01]  /*5980*/  IMAD R102, R102, 0x100, R149 ;  /* 0x0000010066667824 */ /* 0x000fe200078e0295 */
                                                                                                /* 0x0000007776957242 */
                                                                                                /* 0x000fe400000017ff */
[----:B------:R-:W-:Y:S01]  /*59a0*/  PRMT R159, R142, 0x7632, R159 ;  /* 0x000076328e9f7816 */ /* 0x000fe2000000009f */
[----:B------:R-:W-:Y:S01]  /*59b0*/  IMAD R151, R151, 0x10000, R102 ;  /* 0x0001000097977824 */ /* 0x000fe200078e0266 */
                                                                                                /* 0x0000007776667241 */
                                                                                                /* 0x000fc40000001095 */
                                                                                                /* 0x0000007978957242 */
                                                                                                /* 0x000fe20000109795 */
[----:B------:R-:W0:Y:S03]  /*59e0*/  POPC R142, R151 ;  /* 0x00000097008e7309 */ /* 0x000e260000000000 */
                                                                                                /* 0x0000007978997241 */
                                                                                                /* 0x000fc80000009095 */
                                                                                                /* 0x00000099669c7242 */
                                                                                                /* 0x000fc800000017ff */
                                                                                                /* 0x0000009966667241 */
                                                                                                /* 0x000fe4000000109c */
                                                                                                /* 0x0000009d98997242 */
                                                                                                /* 0x000fe400000017ff */
                                                                                                /* 0x200000ff95957241 */
                                                                                                /* 0x000fe4000000109c */
                                                                                                /* 0x0000009d989d7241 */
                                                                                                /* 0x000fe40000001099 */
                                                                                                /* 0x240000959a997241 */
                                                                                                /* 0x000fe40000001099 */
                                                                                                /* 0x0000009d66987242 */
                                                                                                /* 0x000fc400000017ff */
[----:B0-----:R-:W-:Y:S02]  /*5a70*/  LOP3.LUT R142, R142, 0x1, RZ, 0xc0, !PT ;  /* 0x000000018e8e7812 */ /* 0x001fe400078ec0ff */
                                                                                                /* 0x0000009d66957241 */
                                                                                                /* 0x000fe40000001098 */
[----:B------:R-:W-:Y:S01]  /*5a90*/  LOP3.LUT R102, R27, 0x80008000, RZ, 0xfc, !PT ;  /* 0x800080001b667812 */ /* 0x000fe200078efcff */
[----:B------:R-:W-:Y:S01]  /*5aa0*/  IMAD.MOV R142, RZ, RZ, -R142 ;  /* 0x000000ffff8e7224 */ /* 0x000fe200078e0a8e */
                                                                                                /* 0x200000ff99997241 */
                                                                                                /* 0x000fe40000001098 */
                                                                                                /* 0x000000661b987241 */
                                                                                                /* 0x000fe40000000090 */
                                                                                                /* 0x000000661b9c7241 */
                                                                                                /* 0x000fc40000010090 */
                                                                                                /* 0x000000661ba07241 */
                                                                                                /* 0x000fe40000008090 */
[----:B------:R-:W-:Y:S01]  /*5af0*/  HFMA2.MMA R141, R141, 1, 1, -R152 ;  /* 0x3c003c008d8d7835 */ /* 0x000fe20000100098 */
                                                                                                /* 0x000000661ba17241 */
                                                                                                /* 0x000fe20000018090 */
[----:B------:R-:W-:Y:S01]  /*5b10*/  HFMA2.MMA R145, R145, 1, 1, -R156 ;  /* 0x3c003c0091917835 */ /* 0x000fe2000010009c */
                                                                                                /* 0x000000661b9a7241 */
                                                                                                /* 0x000fe20000020090 */
[----:B------:R-:W-:Y:S01]  /*5b30*/  HADD2 R147, R147, -R160 ;  /* 0x800000a093937230 */ /* 0x000fe20000000000 */
                                                                                                /* 0x000000661b9d7241 */
                                                                                                /* 0x000fe20000028090 */
[----:B------:R-:W-:Y:S01]  /*5b50*/  HADD2 R148, R148, -R161 ;  /* 0x800000a194947230 */ /* 0x000fe20000000000 */
                                                                                                /* 0x000000661b987241 */
                                                                                                /* 0x000fe40000030090 */
                                                                                                /* 0x000000661ba37241 */
                                                                                                /* 0x000fe20000038090 */
[----:B------:R-:W-:Y:S01]  /*5b80*/  HFMA2.MMA R143, R143, 1, 1, -R154 ;  /* 0x3c003c008f8f7835 */ /* 0x000fe2000010009a */
                                                                                                /* 0x000000661b907241 */
                                                                                                /* 0x000fe20000000068 */
[----:B------:R-:W-:Y:S01]  /*5ba0*/  HADD2 R157, R158, -R157 ;  /* 0x8000009d9e9d7230 */ /* 0x000fe20000000000 */
                                                                                                /* 0x000000661b1b7241 */
                                                                                                /* 0x000fe20000008068 */
[----:B------:R-:W-:Y:S01]  /*5bc0*/  HFMA2.MMA R152, R155, 1, 1, -R152 ;  /* 0x3c003c009b987835 */ /* 0x000fe20000100098 */
[----:B------:R-:W-:Y:S01]  /*5bd0*/  PRMT R104, R104, 0x5410, R108 ;  /* 0x0000541068687816 */ /* 0x000fe2000000006c */
[----:B------:R-:W-:Y:S01]  /*5be0*/  HADD2 R150, R150, -R163 ;  /* 0x800000a396967230 */ /* 0x000fe20000000000 */
                                                                                                /* 0x000000938d667241 */
                                                                                                /* 0x000fe200000003ff */
[----:B------:R-:W-:Y:S01]  /*5c00*/  HADD2 R144, R159, -R144 ;  /* 0x800000909f907230 */ /* 0x000fe20000000000 */
[----:B------:R-:W-:-:S02]  /*5c10*/  PRMT R104, R112, 0x7632, R104 ;  /* 0x0000763270687816 */ /* 0x000fc40000000068 */
                                                                                                /* 0x0000009d8f9b7241 */
                                                                                                /* 0x000fe400000003ff */
                                                                                                /* 0x000000938d6c7242 */
                                                                                                /* 0x000fe400000017ff */
[----:B------:R-:W-:Y:S01]  /*5c40*/  HFMA2.MMA R104, R104, 1, 1, -R27 ;  /* 0x3c003c0068687835 */ /* 0x000fe2000010001b */
                                                                                                /* 0x00000094911b7241 */
                                                                                                /* 0x000fe400000003ff */
                                                                                                /* 0x000000938d707241 */
                                                                                                /* 0x000fe4000000106c */
                                                                                                /* 0x00000094916c7242 */
                                                                                                /* 0x000fe2000010976c */
[----:B------:R-:W-:Y:S01]  /*5c80*/  IMAD R27, R27, 0x10, R102 ;  /* 0x000000101b1b7824 */ /* 0x000fe200078e0266 */
                                                                                                /* 0x0000009698667241 */
                                                                                                /* 0x000fc400000003ff */
                                                                                                /* 0x0000009491a17241 */
                                                                                                /* 0x000fe4000000906c */
                                                                                                /* 0x000000927e997242 */
                                                                                                /* 0x000fe20000409799 */
[----:B------:R-:W-:Y:S01]  /*5cc0*/  IMAD R102, R102, 0x10, R155 ;  /* 0x0000001066667824 */ /* 0x000fe200078e029b */
                                                                                                /* 0x0000009d8f9b7242 */
                                                                                                /* 0x000fe400002017ff */
                                                                                                /* 0x000000a170a37242 */
                                                                                                /* 0x000fe200000017ff */
[----:B------:R-:W-:Y:S01]  /*5cf0*/  IMAD R102, R102, 0x100, R27 ;  /* 0x0000010066667824 */ /* 0x000fe200078e021b */
                                                                                                /* 0x0000009d8f9a7241 */
                                                                                                /* 0x000fe4000000109b */
                                                                                                /* 0x00000096989b7242 */
                                                                                                /* 0x000fc4000030979b */
                                                                                                /* 0x200000ff6c6c7241 */
                                                                                                /* 0x000fe400000010a3 */
                                                                                                /* 0x0000009698a57241 */
                                                                                                /* 0x000fe4000000909b */
                                                                                                /* 0x000000a170707241 */
                                                                                                /* 0x000fe400000010a3 */
                                                                                                /* 0x000000a59a9c7242 */
                                                                                                /* 0x000fe400000017ff */
[----:B------:R-:W-:Y:S02]  /*5d60*/  LOP3.LUT R142, R151, 0x7ffff, R142, 0x78, !PT ;  /* 0x0007ffff978e7812 */ /* 0x000fe400078e788e */
                                                                                                /* 0x2400006c9b6c7241 */
                                                                                                /* 0x000fc4000000109c */
                                                                                                /* 0x00000068909b7241 */
                                                                                                /* 0x000fe400000003ff */
                                                                                                /* 0x000000a59aa17241 */
                                                                                                /* 0x000fc6000000109c */
[----:B------:R-:W-:Y:S01]  /*5da0*/  IMAD R102, R155, 0x10000, R102 ;  /* 0x000100009b667824 */ /* 0x000fe200078e0266 */
                                                                                                /* 0x000000a1709f7242 */
                                                                                                /* 0x000fc600000017ff */
[----:B------:R-:W0:Y:S01]  /*5dc0*/  POPC R156, R102 ;  /* 0x00000066009c7309 */ /* 0x000e220000000000 */
                                                                                                /* 0x000000a1701b7241 */
                                                                                                /* 0x000fe4000000109f */
                                                                                                /* 0x200000ff6c9f7241 */
                                                                                                /* 0x000fe4000000109f */
                                                                                                /* 0x000000927e6c7241 */
                                                                                                /* 0x000fe40000009099 */
                                                                                                /* 0x00000068909f7242 */
                                                                                                /* 0x000fe4000040979f */
                                                                                                /* 0x0000006c95707242 */
                                                                                                /* 0x000fe400000017ff */
                                                                                                /* 0x00000068909a7241 */
                                                                                                /* 0x000fc4000000909f */
                                                                                                /* 0x0000006c959b7241 */
                                                                                                /* 0x000fe40000001070 */
                                                                                                /* 0x200000ff99977241 */
                                                                                                /* 0x000fe40000001070 */
[----:B0-----:R-:W-:Y:S02]  /*5e50*/  LOP3.LUT R156, R156, 0x1, RZ, 0xc0, !PT ;  /* 0x000000019c9c7812 */ /* 0x001fe400078ec0ff */
                                                                                                /* 0x0000009a1b6c7242 */
                                                                                                /* 0x000fc600000017ff */
[----:B------:R-:W-:Y:S01]  /*5e70*/  IMAD.MOV R153, RZ, RZ, -R156 ;  /* 0x000000ffff997224 */ /* 0x000fe200078e0a9c */
                                                                                                /* 0x0000009a1b1b7241 */
                                                                                                /* 0x000fe4000000106c */
                                                                                                /* 0x200000ff9f957241 */
                                                                                                /* 0x000fe4000000106c */
[----:B------:R-:W-:Y:S01]  /*5ea0*/  LOP3.LUT R108, R102, 0x7ffff, R153, 0x78, !PT ;  /* 0x0007ffff666c7812 */ /* 0x000fe200078e7899 */
[----:B------:R-:W-:Y:S01]  /*5eb0*/  IMAD.SHL.U32 R102, R151, 0x2, RZ ;  /* 0x0000000297667824 */ /* 0x000fe200078e00ff */
                                                                                                /* 0x40400067679f7241 */
                                                                                                /* 0x000fe2000002008e */
[----:B------:R-:W-:Y:S02]  /*5ed0*/  IMAD.SHL.U32 R112, R149, 0x2, RZ ;  /* 0x0000000295707824 */ /* 0x000fe400078e00ff */
[----:B------:R-:W-:-:S02]  /*5ee0*/  HMUL2 R27, R27, R90 ;  /* 0x0000005a1b1b7232 */ /* 0x000fc40000000000 */
[----:B------:R-:W-:Y:S01]  /*5ef0*/  IMAD.SHL.U32 R149, R149, 0x8000000, RZ ;  /* 0x0800000095957824 */ /* 0x000fe200078e00ff */
[----:B------:R-:W-:Y:S02]  /*5f00*/  LOP3.LUT R102, R102, 0x3e, RZ, 0xc0, !PT ;  /* 0x0000003e66667812 */ /* 0x000fe400078ec0ff */
[----:B------:R-:W-:Y:S02]  /*5f10*/  LOP3.LUT R112, R112, 0x3e, RZ, 0xc0, !PT ;  /* 0x0000003e70707812 */ /* 0x000fe400078ec0ff */
[CC--:B------:R-:W-:Y:S02]  /*5f20*/  SHF.L.U64.HI R154, R117.reuse, R102.reuse, RZ ;  /* 0x00000066759a7219 */ /* 0x0c0fe400000102ff */
[C---:B------:R-:W-:Y:S01]  /*5f30*/  SHF.L.U32 R156, R117.reuse, R102, RZ ;  /* 0x00000066759c7219 */ /* 0x040fe200000006ff */
[----:B------:R-:W-:Y:S01]  /*5f40*/  HMUL2 R102, R155, R90 ;  /* 0x0000005a9b667232 */ /* 0x000fe20000000000 */
[CC--:B------:R-:W-:Y:S02]  /*5f50*/  SHF.L.U64.HI R161, R117.reuse, R112.reuse, RZ ;  /* 0x0000007075a17219 */ /* 0x0c0fe400000102ff */
[----:B------:R-:W-:-:S02]  /*5f60*/  SHF.L.U32 R153, R117, R112, RZ ;  /* 0x0000007075997219 */ /* 0x000fc400000006ff */
[----:B------:R-:W-:Y:S02]  /*5f70*/  HMNMX2 R102, |R102|, 65504, 65504, PT ;  /* 0x7bff7bff66667840 */ /* 0x000fe40003800200 */
                                                                                                /* 0x4040006767757241 */
                                                                                                /* 0x000fe4000000008e */
[----:B------:R-:W-:Y:S02]  /*5f90*/  LOP3.LUT R159, R159, R154, RZ, 0xfc, !PT ;  /* 0x0000009a9f9f7212 */ /* 0x000fe400078efcff */
                                                                                                /* 0x4040006767707241 */
                                                                                                /* 0x000fe4000002006c */
                                                                                                /* 0x40400067679a7241 */
                                                                                                /* 0x000fe4000000006c */
[----:B------:R-:W-:-:S02]  /*5fc0*/  LOP3.LUT R117, R117, R156, RZ, 0xfc, !PT ;  /* 0x0000009c75757212 */ /* 0x000fc400078efcff */
[----:B------:R-:W-:Y:S02]  /*5fd0*/  LOP3.LUT R103, R102, 0x80008000, RZ, 0xfc, !PT ;  /* 0x8000800066677812 */ /* 0x000fe400078efcff */
[----:B------:R-:W-:Y:S02]  /*5fe0*/  HMNMX2 R27, |R27|, 65504, 65504, PT ;  /* 0x7bff7bff1b1b7840 */ /* 0x000fe40003800200 */
                                                                                                /* 0x0000006766a37241 */
                                                                                                /* 0x000fe40000000075 */
[----:B------:R-:W-:Y:S02]  /*6000*/  LOP3.LUT R154, R154, R153, RZ, 0xfc, !PT ;  /* 0x000000999a9a7212 */ /* 0x000fe400078efcff */
[----:B------:R-:W-:Y:S02]  /*6010*/  LOP3.LUT R112, R112, R161, RZ, 0xfc, !PT ;  /* 0x000000a170707212 */ /* 0x000fe400078efcff */
[----:B------:R-:W-:Y:S01]  /*6020*/  HFMA2.MMA R118, R118, 1, 1, R163 ;  /* 0x3c003c0076767835 */ /* 0x000fe200000000a3 */
[----:B------:R-:W-:-:S02]  /*6030*/  LOP3.LUT R163, R27, 0x80008000, RZ, 0xfc, !PT ;  /* 0x800080001ba37812 */ /* 0x000fc400078efcff */
                                                                                                /* 0x0000006766a17241 */
                                                                                                /* 0x000fe40000010075 */
                                                                                                /* 0x000000a31ba47241 */
                                                                                                /* 0x000fe4000000009a */
                                                                                                /* 0x00000067669b7241 */
                                                                                                /* 0x000fe40000020075 */
                                                                                                /* 0x0000006766997241 */
                                                                                                /* 0x000fe20000030075 */
[----:B------:R-:W-:Y:S01]  /*6080*/  HFMA2.MMA R120, R120, 1, 1, R161 ;  /* 0x3c003c0078787835 */ /* 0x000fe200000000a1 */
                                                                                                /* 0x0000006766a27241 */
                                                                                                /* 0x000fe20000008075 */
[----:B------:R-:W-:Y:S01]  /*60a0*/  HFMA2.MMA R141, R141, 1, 1, R164 ;  /* 0x3c003c008d8d7835 */ /* 0x000fe200000000a4 */
                                                                                                /* 0x0000006766a07241 */
                                                                                                /* 0x000fe20000018075 */
[----:B------:R-:W-:Y:S01]  /*60c0*/  HFMA2.MMA R122, R122, 1, 1, R155 ;  /* 0x3c003c007a7a7835 */ /* 0x000fe2000000009b */
                                                                                                /* 0x00000067669e7241 */
                                                                                                /* 0x000fe20000028075 */
[----:B------:R-:W-:Y:S01]  /*60e0*/  HADD2 R119, R119, R162 ;  /* 0x000000a277777230 */ /* 0x000fe20000000000 */
                                                                                                /* 0x00000067669c7241 */
                                                                                                /* 0x000fe20000038075 */
[----:B------:R-:W-:Y:S01]  /*6100*/  HADD2 R121, R121, R160 ;  /* 0x000000a079797230 */ /* 0x000fe20000000000 */
                                                                                                /* 0x0000006766757241 */
                                                                                                /* 0x000fe2000000009f */
[----:B------:R-:W-:Y:S01]  /*6120*/  HADD2 R123, R123, R158 ;  /* 0x0000009e7b7b7230 */ /* 0x000fe20000000000 */
                                                                                                /* 0x0000006766677241 */
                                                                                                /* 0x000fe2000000809f */
[----:B------:R-:W-:Y:S01]  /*6140*/  HFMA2.MMA R124, R124, 1, 1, R153 ;  /* 0x3c003c007c7c7835 */ /* 0x000fe20000000099 */
[----:B------:R-:W-:Y:S01]  /*6150*/  HADD2 R125, R125, R156 ;  /* 0x0000009c7d7d7230 */ /* 0x000fe20000000000 */
                                                                                                /* 0x000000a31b9c7241 */
                                                                                                /* 0x000fe2000000809a */
[----:B------:R-:W-:Y:S01]  /*6170*/  HFMA2.MMA R117, R126, 1, 1, R117 ;  /* 0x3c003c007e757835 */ /* 0x000fe20000000075 */
                                                                                                /* 0x000000a31ba27241 */
                                                                                                /* 0x000fe2000001009a */
[----:B------:R-:W-:Y:S01]  /*6190*/  HADD2 R103, R146.H0_H0, R103.H0_H0 ;  /* 0x2000006792677230 */ /* 0x000fe20000000800 */
                                                                                                /* 0x000000a31b9b7241 */
                                                                                                /* 0x000fe2000001809a */
[----:B------:R-:W-:Y:S01]  /*61b0*/  HADD2 R147, R147, R156 ;  /* 0x0000009c93937230 */ /* 0x000fe20000000000 */
                                                                                                /* 0x000000a31ba07241 */
                                                                                                /* 0x000fc4000002009a */
                                                                                                /* 0x000000a31b9e7241 */
                                                                                                /* 0x000fe2000002809a */
[----:B------:R-:W-:Y:S01]  /*61e0*/  HFMA2.MMA R145, R145, 1, 1, R162 ;  /* 0x3c003c0091917835 */ /* 0x000fe200000000a2 */
                                                                                                /* 0x000000a31b997241 */
                                                                                                /* 0x000fe2000003009a */
[----:B------:R-:W-:Y:S01]  /*6200*/  HADD2 R148, R148, R155 ;  /* 0x0000009b94947230 */ /* 0x000fe20000000000 */
                                                                                                /* 0x000000a31ba17241 */
                                                                                                /* 0x000fe2000003809a */
[----:B------:R-:W-:Y:S01]  /*6220*/  HFMA2.MMA R143, R143, 1, 1, R160 ;  /* 0x3c003c008f8f7835 */ /* 0x000fe200000000a0 */
                                                                                                /* 0x000000a31b9f7241 */
                                                                                                /* 0x000fe20000000070 */
[----:B------:R-:W-:Y:S01]  /*6240*/  HADD2 R157, R157, R158 ;  /* 0x0000009e9d9d7230 */ /* 0x000fe20000000000 */
                                                                                                /* 0x000000a31ba37241 */
                                                                                                /* 0x000fe20000008070 */
[----:B------:R-:W-:Y:S01]  /*6260*/  HFMA2.MMA R152, R152, 1, 1, R153 ;  /* 0x3c003c0098987835 */ /* 0x000fe20000000099 */
[----:B------:R-:W0:Y:S01]  /*6270*/  LDC R112, c[0x0][0x25c] ;  /* 0x00009700ff707b82 */ /* 0x000e220000000800 */
[----:B------:R-:W-:Y:S01]  /*6280*/  HADD2 R150, R150, R161 ;  /* 0x000000a196967230 */ /* 0x000fe20000000000 */
[----:B------:R-:W-:Y:S01]  /*6290*/  HFMA2.MMA R144, R144, 1, 1, R159 ;  /* 0x3c003c0090907835 */ /* 0x000fe2000000009f */
[----:B------:R-:W-:Y:S01]  /*62a0*/  HADD2 R163, R104.H0_H0, R163.H0_H0 ;  /* 0x200000a368a37230 */ /* 0x000fe20000000800 */
[----:B------:R-:W-:-:S02]  /*62b0*/  PRMT R104, R118, 0x5410, R141 ;  /* 0x0000541076687816 */ /* 0x000fc4000000008d */
[----:B------:R-:W-:Y:S02]  /*62c0*/  PRMT R141, R118, 0x7632, R141 ;  /* 0x00007632768d7816 */ /* 0x000fe4000000008d */
[----:B------:R-:W-:Y:S01]  /*62d0*/  PRMT R103, R103, 0x5410, R163 ;  /* 0x0000541067677816 */ /* 0x000fe200000000a3 */
[----:B------:R1:W-:Y:S04]  /*62e0*/  STS [R131+UR8], R104 ;  /* 0x0000006883007988 */ /* 0x0003e80008000808 */
[----:B------:R2:W-:Y:S01]  /*62f0*/  STS [R127+UR8], R141 ;  /* 0x0000008d7f007988 */ /* 0x0005e20008000808 */
[----:B-1----:R-:W1:Y:S01]  /*6300*/  LDC R104, c[0x0][0x228] ;  /* 0x00008a00ff687b82 */ /* 0x002e620000000800 */
[C-C-:B--2---:R-:W-:Y:S02]  /*6310*/  PRMT R127, R119.reuse, 0x5410, R147.reuse ;  /* 0x00005410777f7816 */ /* 0x144fe40000000093 */
[----:B------:R-:W-:-:S02]  /*6320*/  PRMT R147, R119, 0x7632, R147 ;  /* 0x0000763277937816 */ /* 0x000fc40000000093 */
[----:B0-----:R-:W-:Y:S01]  /*6330*/  ISETP.NE.AND P1, PT, R112, 0x4, PT ;  /* 0x000000047000780c */ /* 0x001fe20003f25270 */
[----:B------:R-:W-:Y:S04]  /*6340*/  STS [R128+UR8], R127 ;  /* 0x0000007f80007988 */ /* 0x000fe80008000808 */
[----:B------:R0:W-:Y:S02]  /*6350*/  STS [R115+UR8], R147 ;  /* 0x0000009373007988 */ /* 0x0001e40008000808 */
[C-C-:B0-----:R-:W-:Y:S02]  /*6360*/  PRMT R115, R120.reuse, 0x5410, R145.reuse ;  /* 0x0000541078737816 */ /* 0x141fe40000000091 */
[----:B------:R-:W-:Y:S02]  /*6370*/  PRMT R145, R120, 0x7632, R145 ;  /* 0x0000763278917816 */ /* 0x000fe40000000091 */
[----:B-1----:R-:W-:Y:S01]  /*6380*/  ISETP.LE.AND P0, PT, R104, UR4, PT ;  /* 0x0000000468007c0c */ /* 0x002fe2000bf03270 */
[----:B------:R0:W-:Y:S01]  /*6390*/  STS [R130+UR8], R115 ;  /* 0x0000007382007988 */ /* 0x0001e20008000808 */
[----:B------:R-:W-:-:S03]  /*63a0*/  LOP3.LUT R104, R149, 0xf8000000, R108, 0xe2, !PT ;  /* 0xf800000095687812 */ /* 0x000fc600078ee26c */
[----:B------:R-:W-:Y:S01]  /*63b0*/  STS [R129+UR8], R145 ;  /* 0x0000009181007988 */ /* 0x000fe20008000808 */
[C-C-:B0-----:R-:W-:Y:S02]  /*63c0*/  PRMT R115, R121.reuse, 0x5410, R148.reuse ;  /* 0x0000541079737816 */ /* 0x141fe40000000094 */
[----:B------:R-:W-:-:S03]  /*63d0*/  PRMT R148, R121, 0x7632, R148 ;  /* 0x0000763279947816 */ /* 0x000fc60000000094 */
[----:B------:R0:W-:Y:S04]  /*63e0*/  STS [R132+UR8], R115 ;  /* 0x0000007384007988 */ /* 0x0001e80008000808 */
        /* <DEDUP_REMOVED lines=17> */
[--C-:B0-----:R-:W-:Y:S01]  /*6500*/  PRMT R115, R117, 0x5410, R144.reuse ;  /* 0x0000541075737816 */ /* 0x101fe20000000090 */
[----:B------:R-:W-:Y:S01]  /*6510*/  IMAD.SHL.U32 R82, R113, 0x8000000, RZ ;  /* 0x0800000071527824 */ /* 0x000fe200078e00ff */
[----:B------:R-:W-:Y:S01]  /*6520*/  PRMT R144, R117, 0x7632, R144 ;  /* 0x0000763275907816 */ /* 0x000fe20000000090 */
[----:B------:R-:W-:Y:S02]  /*6530*/  IMAD.SHL.U32 R117, R114, 0x8000000, RZ ;  /* 0x0800000072757824 */ /* 0x000fe400078e00ff */
[----:B------:R-:W-:Y:S01]  /*6540*/  STS [R116+UR8], R115 ;  /* 0x0000007374007988 */ /* 0x000fe20008000808 */
[----:B------:R-:W-:Y:S01]  /*6550*/  LOP3.LUT R107, R82, 0xf8000000, R107, 0xe2, !PT ;  /* 0xf8000000526b7812 */ /* 0x000fe200078ee26b */
[----:B------:R-:W-:Y:S01]  /*6560*/  IMAD.SHL.U32 R82, R85, 0x8000000, RZ ;  /* 0x0800000055527824 */ /* 0x000fe200078e00ff */
[----:B------:R-:W-:Y:S01]  /*6570*/  LOP3.LUT R106, R117, 0xf8000000, R106, 0xe2, !PT ;  /* 0xf8000000756a7812 */ /* 0x000fe200078ee26a */
[----:B------:R-:W-:Y:S03]  /*6580*/  STS [R109+UR8], R144 ;  /* 0x000000906d007988 */ /* 0x000fe60008000808 */
[----:B------:R-:W-:Y:S01]  /*6590*/  LOP3.LUT R101, R82, 0xf8000000, R101, 0xe2, !PT ;  /* 0xf800000052657812 */ /* 0x000fe200078ee265 */
[----:B------:R0:W-:Y:S02]  /*65a0*/  STS [R83+UR8], R103 ;  /* 0x0000006753007988 */ /* 0x0001e40008000808 */
[----:B0-----:R-:W-:-:S05]  /*65b0*/  IMAD.SHL.U32 R103, R151, 0x8000000, RZ ;  /* 0x0800000097677824 */ /* 0x001fca00078e00ff */
[----:B------:R-:W-:Y:S01]  /*65c0*/  LOP3.LUT R103, R103, 0xf8000000, R142, 0xe2, !PT ;  /* 0xf800000067677812 */ /* 0x000fe200078ee28e */
[----:B------:R-:W-:Y:S06]  /*65d0*/  BAR.SYNC 0x0 ;  /* 0x000000ff0000791d */ /* 0x000fec0000000000 */
[----:B------:R-:W-:Y:S05]  /*65e0*/  @!P1 BRA `(.L_x_94) ;  /* 0x0000011000689947 */ /* 0x000fea0003800000 */
[----:B------:R-:W0:Y:S01]  /*65f0*/  LDC R82, c[0x0][0x460] ;  /* 0x00011800ff527b82 */ /* 0x000e220000000800 */
[----:B------:R-:W-:Y:S01]  /*6600*/  UMOV UR7, 0x4 ;  /* 0x0000000400077882 */ /* 0x000fe20000000000 */
[----:B------:R-:W-:Y:S01]  /*6610*/  UMOV UR9, 0x4000000 ;  /* 0x0400000000097882 */ /* 0x000fe20000000000 */
[----:B------:R-:W-:-:S05]  /*6620*/  LOP3.LUT R114, R25, 0x80008000, RZ, 0xfc, !PT ;  /* 0x8000800019727812 */ /* 0x000fca00078efcff */
        /* <DEDUP_REMOVED lines=13> */
                                                                                                /* 0x00000072196d7241 */
                                                                                                /* 0x000fe2000000006d */
[----:B0-----:R-:W-:Y:S01]  /*6710*/  IDP.2A.LO.S16.S8 R84, R84, UR7, R113 ;  /* 0x0000000754547c26 */ /* 0x001fe20008001671 */
[----:B------:R-:W-:Y:S02]  /*6720*/  SHF.R.U32.HI R113, RZ, 0x10, R22 ;  /* 0x00000010ff717819 */ /* 0x000fe40000011616 */
[----:B------:R-:W-:-:S03]  /*6730*/  LOP3.LUT R22, R23, 0x80008000, RZ, 0xfc, !PT ;  /* 0x8000800017167812 */ /* 0x000fc600078efcff */
[----:B------:R-:W0:Y:S01]  /*6740*/  LDS R84, [R84+UR8] ;  /* 0x0000000854547984 */ /* 0x000e220008000800 */
                                                                                                /* 0x0000001617717241 */
                                                                                                /* 0x000fe40000000071 */
[C-C-:B-1----:R-:W-:Y:S02]  /*6760*/  PRMT R22, R85.reuse, 0x5410, R108.reuse ;  /* 0x0000541055167816 */ /* 0x142fe4000000006c */
[----:B------:R-:W-:-:S04]  /*6770*/  PRMT R114, R85, 0x7632, R108 ;  /* 0x0000763255727816 */ /* 0x000fc8000000006c */
[----:B------:R-:W-:Y:S01]  /*6780*/  HFMA2.MMA R22, R22, 1, 1, -R109 ;  /* 0x3c003c0016167835 */ /* 0x000fe2000010006d */
[----:B------:R-:W-:Y:S02]  /*6790*/  HADD2 R114, R114, -R113 ;  /* 0x8000007172727230 */ /* 0x000fe40000000000 */
[----:B------:R-:W-:Y:S01]  /*67a0*/  IMAD.MOV.U32 R109, RZ, RZ, 0x28a028a ;  /* 0x028a028aff6d7424 */ /* 0x000fe200078e00ff */
[----:B0-----:R-:W-:-:S04]  /*67b0*/  PRMT R91, R84, 0x7610, R91 ;  /* 0x00007610545b7816 */ /* 0x001fc8000000005b */
[----:B------:R-:W-:Y:S02]  /*67c0*/  PRMT R84, R84, 0x7632, R91 ;  /* 0x0000763254547816 */ /* 0x000fe4000000005b */
                                                                                                /* 0x0000005b16177241 */
                                                                                                /* 0x000fe400000003ff */
                                                                                                /* 0x0000005472737241 */
                                                                                                /* 0x000fe400000003ff */
[----:B------:R-:W0:Y:S01]  /*67f0*/  POPC R25, R23 ;  /* 0x0000001700197309 */ /* 0x000e220000000000 */
                                                                                                /* 0x0000005472717242 */
                                                                                                /* 0x000fc800000017ff */
                                                                                                /* 0x0000005472757241 */
                                                                                                /* 0x000fe20000001071 */
[----:B------:R-:W-:Y:S02]  /*6820*/  IMAD.SHL.U32 R118, R113, 0x2, RZ ;  /* 0x0000000271767824 */ /* 0x000fe400078e00ff */
[----:B------:R-:W1:Y:S01]  /*6830*/  POPC R85, R115 ;  /* 0x0000007300557309 */ /* 0x000e620000000000 */
[----:B0-----:R-:W-:-:S04]  /*6840*/  LOP3.LUT R25, R25, 0x1, RZ, 0xc0, !PT ;  /* 0x0000000119197812 */ /* 0x001fc800078ec0ff */
[----:B------:R-:W-:Y:S02]  /*6850*/  ISETP.NE.U32.AND P1, PT, R25, 0x1, PT ;  /* 0x000000011900780c */ /* 0x000fe40003f25070 */
                                                                                                /* 0x0000005b16197242 */
                                                                                                /* 0x000fe400000017ff */
[----:B-1----:R-:W-:Y:S02]  /*6870*/  LOP3.LUT R116, R85, 0x1, RZ, 0xc0, !PT ;  /* 0x0000000155747812 */ /* 0x002fe400078ec0ff */
                                                                                                /* 0x0000005b16557241 */
                                                                                                /* 0x000fe20000001019 */
[----:B------:R-:W-:Y:S01]  /*6890*/  IMAD.SHL.U32 R25, R25, 0x2, RZ ;  /* 0x0000000219197824 */ /* 0x000fe200078e00ff */
[----:B------:R-:W-:Y:S02]  /*68a0*/  SEL R108, R109, 0xa820a820, !P1 ;  /* 0xa820a8206d6c7807 */ /* 0x000fe40004800000 */
[----:B------:R-:W-:-:S02]  /*68b0*/  ISETP.NE.U32.AND P1, PT, R116, 0x1, PT ;  /* 0x000000017400780c */ /* 0x000fc40003f25070 */
[----:B------:R-:W-:Y:S01]  /*68c0*/  LOP3.LUT R113, R25, 0x1e, RZ, 0xc0, !PT ;  /* 0x0000001e19717812 */ /* 0x000fe200078ec0ff */
[----:B------:R-:W-:Y:S01]  /*68d0*/  HFMA2.MMA R25, R85, R90, -RZ ;  /* 0x0000005a55197235 */ /* 0x000fe200001000ff */
                                                                                                /* 0x4040006c6c547241 */
                                                                                                /* 0x000fe20000000017 */
[----:B------:R-:W-:Y:S02]  /*68f0*/  IMAD.MOV.U32 R108, RZ, RZ, 0x1 ;  /* 0x00000001ff6c7424 */ /* 0x000fe400078e00ff */
[----:B------:R-:W-:Y:S01]  /*6900*/  HMUL2 R23, R117, R90 ;  /* 0x0000005a75177232 */ /* 0x000fe20000000000 */
[----:B------:R-:W-:Y:S02]  /*6910*/  SEL R116, R109, 0xa820a820, !P1 ;  /* 0xa820a8206d747807 */ /* 0x000fe40004800000 */
[----:B------:R-:W-:Y:S02]  /*6920*/  LOP3.LUT R117, R118, 0x1e, RZ, 0xc0, !PT ;  /* 0x0000001e76757812 */ /* 0x000fe400078ec0ff */
[----:B------:R-:W-:-:S02]  /*6930*/  SHF.L.U32 R113, R108, R113, RZ ;  /* 0x000000716c717219 */ /* 0x000fc400000006ff */
[----:B------:R-:W-:Y:S02]  /*6940*/  HMNMX2 R25, |R25|, 65504, 65504, PT ;  /* 0x7bff7bff19197840 */ /* 0x000fe40003800200 */
[----:B------:R-:W-:Y:S02]  /*6950*/  LOP3.LUT R84, R84, R113, RZ, 0xfc, !PT ;  /* 0x0000007154547212 */ /* 0x000fe400078efcff */
                                                                                                /* 0x4040007474737241 */
                                                                                                /* 0x000fe40000000073 */
[----:B------:R-:W-:Y:S02]  /*6970*/  LOP3.LUT R85, R25, 0x80008000, RZ, 0xfc, !PT ;  /* 0x8000800019557812 */ /* 0x000fe400078efcff */
[----:B------:R-:W-:Y:S02]  /*6980*/  HMNMX2 R23, |R23|, 65504, 65504, PT ;  /* 0x7bff7bff17177840 */ /* 0x000fe40003800200 */
[----:B------:R-:W-:-:S02]  /*6990*/  SHF.L.U32 R116, R108, R117, RZ ;  /* 0x000000756c747219 */ /* 0x000fc400000006ff */
                                                                                                /* 0x0000005519557241 */
                                                                                                /* 0x000fe40000000054 */
[----:B------:R-:W-:Y:S02]  /*69b0*/  LOP3.LUT R116, R115, R116, RZ, 0xfc, !PT ;  /* 0x0000007473747212 */ /* 0x000fe400078efcff */
[----:B------:R-:W-:Y:S02]  /*69c0*/  LOP3.LUT R113, R23, 0x80008000, RZ, 0xfc, !PT ;  /* 0x8000800017717812 */ /* 0x000fe400078efcff */
[----:B------:R-:W-:Y:S01]  /*69d0*/  HFMA2.MMA R22, R22, 1, 1, R85 ;  /* 0x3c003c0016167835 */ /* 0x000fe20000000055 */
[----:B------:R-:W-:Y:S02]  /*69e0*/  ISETP.NE.AND P1, PT, R112, 0x5, PT ;  /* 0x000000057000780c */ /* 0x000fe40003f25270 */
                                                                                                /* 0x0000007117717241 */
                                                                                                /* 0x000fe40000000074 */
[----:B------:R-:W-:-:S03]  /*6a00*/  LOP3.LUT R85, R84, 0xffff, RZ, 0xc0, !PT ;  /* 0x0000ffff54557812 */ /* 0x000fc600078ec0ff */
[----:B------:R-:W-:-:S05]  /*6a10*/  HADD2 R113, R114, R113 ;  /* 0x0000007172717230 */ /* 0x000fca0000000000 */
        /* <DEDUP_REMOVED lines=13> */
                                                                                                /* 0x0000007e13807241 */
                                                                                                /* 0x000fe4000000007f */
                                                                                                /* 0x0000007e13817241 */
                                                                                                /* 0x000fc4000000807f */
                                                                                                /* 0x0000007e13827241 */
                                                                                                /* 0x000fe4000001007f */
                                                                                                /* 0x0000007e13837241 */
                                                                                                /* 0x000fe2000001807f */
[----:B------:R-:W2:Y:S01]  /*6b30*/  LDC R84, c[0x0][0x478] ;  /* 0x00011e00ff547b82 */ /* 0x000ea20000000800 */
                                                                                                /* 0x0000001215137241 */
                                                                                                /* 0x000fe4000000007d */
                                                                                                /* 0x00000012157e7241 */
                                                                                                /* 0x000fe4000000807d */
                                                                                                /* 0x00000012157f7241 */
                                                                                                /* 0x000fe4000001007d */
                                                                                                /* 0x0000001215157241 */
                                                                                                /* 0x000fe2000001807d */
[----:B------:R-:W3:Y:S01]  /*6b80*/  LDC R117, c[0x0][0x49c] ;  /* 0x00012700ff757b82 */ /* 0x000ee20000000800 */
[----:B0-----:R-:W-:-:S02]  /*6b90*/  HSET2.BF.GE.AND R113, R16.H0_H0, R113, PT ;  /* 0x0000007110717233 */ /* 0x001fc40003806880 */
[----:B------:R-:W-:-:S03]  /*6ba0*/  PRMT R21, R21, 0x5410, RZ ;  /* 0x0000541015157816 */ /* 0x000fc600000000ff */
        /* <DEDUP_REMOVED lines=13> */
[----:B-1----:R-:W-:-:S07]  /*6c80*/  IDP.2A.HI.S16.S8 R115, R115, UR9, R124 ;  /* 0x0000000973737c26 */ /* 0x002fce000800367c */
[----:B------:R-:W1:Y:S01]  /*6c90*/  LDC R120, c[0x0][0x480] ;  /* 0x00012000ff787b82 */ /* 0x000e620000000800 */
[C---:B--2---:R-:W-:Y:S02]  /*6ca0*/  IDP.2A.LO.S16.S8 R114, R116.reuse, UR7, R119 ;  /* 0x0000000774727c26 */ /* 0x044fe40008001677 */
[----:B------:R-:W-:Y:S05]  /*6cb0*/  LDS R119, [R113+UR8] ;  /* 0x0000000871777984 */ /* 0x000fea0008000800 */
[----:B------:R-:W2:Y:S01]  /*6cc0*/  LDC.64 R82, c[0x0][0x4a0] ;  /* 0x00012800ff527b82 */ /* 0x000ea20000000a00 */
[----:B---3--:R-:W-:Y:S02]  /*6cd0*/  IDP.2A.LO.S16.S8 R84, R85, UR7, R118 ;  /* 0x0000000755547c26 */ /* 0x008fe40008001676 */
[----:B0-----:R-:W-:-:S02]  /*6ce0*/  IDP.2A.HI.S16.S8 R116, R116, UR9, R121 ;  /* 0x0000000974747c26 */ /* 0x001fc40008003679 */
[----:B------:R-:W-:Y:S04]  /*6cf0*/  LDS R121, [R114+UR8] ;  /* 0x0000000872797984 */ /* 0x000fe80008000800 */
[----:B------:R-:W-:Y:S01]  /*6d00*/  LDS R122, [R116+UR8] ;  /* 0x00000008747a7984 */ /* 0x000fe20008000800 */
[----:B-1----:R-:W-:-:S03]  /*6d10*/  IDP.2A.HI.S16.S8 R85, R85, UR9, R120 ;  /* 0x0000000955557c26 */ /* 0x002fc60008003678 */
[----:B------:R-:W0:Y:S04]  /*6d20*/  LDS R120, [R115+UR8] ;  /* 0x0000000873787984 */ /* 0x000e280008000800 */
[----:B------:R-:W-:Y:S01]  /*6d30*/  LDS R118, [R85+UR8] ;  /* 0x0000000855767984 */ /* 0x000fe20008000800 */
[C---:B--2---:R-:W-:Y:S02]  /*6d40*/  IDP.2A.LO.S16.S8 R82, R117.reuse, UR7, R82 ;  /* 0x0000000775527c26 */ /* 0x044fe40008001652 */
[----:B------:R-:W-:Y:S02]  /*6d50*/  IDP.2A.HI.S16.S8 R83, R117, UR9, R83 ;  /* 0x0000000975537c26 */ /* 0x000fe40008003653 */
[----:B------:R-:W1:Y:S04]  /*6d60*/  LDS R117, [R84+UR8] ;  /* 0x0000000854757984 */ /* 0x000e680008000800 */
[----:B------:R1:W-:Y:S04]  /*6d70*/  LDS R124, [R83+UR8] ;  /* 0x00000008537c7984 */ /* 0x0003e80008000800 */
[----:B------:R-:W2:Y:S01]  /*6d80*/  LDS R123, [R82+UR8] ;  /* 0x00000008527b7984 */ /* 0x000ea20008000800 */
[----:B0-----:R-:W-:-:S02]  /*6d90*/  PRMT R125, R119, 0x5410, R120 ;  /* 0x00005410777d7816 */ /* 0x001fc40000000078 */
[----:B------:R-:W-:Y:S02]  /*6da0*/  PRMT R134, R119, 0x7632, R120 ;  /* 0x0000763277867816 */ /* 0x000fe40000000078 */
[C-C-:B------:R-:W-:Y:S02]  /*6db0*/  PRMT R120, R121.reuse, 0x5410, R122.reuse ;  /* 0x0000541079787816 */ /* 0x140fe4000000007a */
[----:B------:R-:W-:Y:S01]  /*6dc0*/  PRMT R121, R121, 0x7632, R122 ;  /* 0x0000763279797816 */ /* 0x000fe2000000007a */
[----:B------:R-:W-:Y:S01]  /*6dd0*/  HFMA2.MMA R122, R125, 1, 1, -R126 ;  /* 0x3c003c007d7a7835 */ /* 0x000fe2000010007e */
[C-C-:B-1----:R-:W-:Y:S02]  /*6de0*/  PRMT R83, R117.reuse, 0x7632, R118.reuse ;  /* 0x0000763275537816 */ /* 0x142fe40000000076 */
[----:B------:R-:W-:Y:S02]  /*6df0*/  PRMT R18, R117, 0x5410, R118 ;  /* 0x0000541075127816 */ /* 0x000fe40000000076 */
[----:B------:R-:W-:Y:S01]  /*6e00*/  PRMT R117, R131, 0x5410, RZ ;  /* 0x0000541083757816 */ /* 0x000fe200000000ff */
[----:B------:R-:W-:Y:S01]  /*6e10*/  HADD2 R118, R83, -R128 ;  /* 0x8000008053767230 */ /* 0x000fe20000000000 */
[----:B------:R-:W-:Y:S01]  /*6e20*/  HFMA2.MMA R83, R121, 1, 1, -R130 ;  /* 0x3c003c0079537835 */ /* 0x000fe20000100082 */
[----:B------:R-:W-:Y:S01]  /*6e30*/  HADD2 R121, R120, -R127 ;  /* 0x8000007f78797230 */ /* 0x000fe20000000000 */
[C-C-:B--2---:R-:W-:Y:S01]  /*6e40*/  PRMT R132, R123.reuse, 0x5410, R124.reuse ;  /* 0x000054107b847816 */ /* 0x144fe2000000007c */
[----:B------:R-:W-:Y:S01]  /*6e50*/  HFMA2.MMA R119, R18, 1, 1, -R19 ;  /* 0x3c003c0012777835 */ /* 0x000fe20000100013 */
[----:B------:R-:W-:Y:S01]  /*6e60*/  PRMT R124, R123, 0x7632, R124 ;  /* 0x000076327b7c7816 */ /* 0x000fe2000000007c */
[----:B------:R-:W-:-:S03]  /*6e70*/  HADD2 R18, R134, -R129 ;  /* 0x8000008186127230 */ /* 0x000fc60000000000 */
[----:B------:R-:W-:Y:S01]  /*6e80*/  HFMA2.MMA R120, R132, 1, 1, -R21 ;  /* 0x3c003c0084787835 */ /* 0x000fe20000100015 */
[----:B------:R-:W-:Y:S01]  /*6e90*/  HADD2 R117, R124, -R117 ;  /* 0x800000757c757230 */ /* 0x000fe20000000000 */
                                                                                                /* 0x00000012767c7241 */
                                                                                                /* 0x000fe400000003ff */
                                                                                                /* 0x00000012767b7242 */
                                                                                                /* 0x000fe400000017ff */
                                                                                                /* 0x0000007553137241 */
                                                                                                /* 0x000fe400000003ff */
                                                                                                /* 0x0000007553807242 */
                                                                                                /* 0x000fe4000010977b */
                                                                                                /* 0x0000007a77157242 */
                                                                                                /* 0x000fe200000017ff */
[----:B------:R-:W-:Y:S01]  /*6ef0*/  IMAD R127, R19, 0x10, R124 ;  /* 0x00000010137f7824 */ /* 0x000fe200078e027c */
                                                                                                /* 0x0000007a777c7241 */
                                                                                                /* 0x000fc400000003ff */
                                                                                                /* 0x0000007879137241 */
                                                                                                /* 0x000fe200000003ff */
[----:B------:R-:W0:Y:S01]  /*6f20*/  POPC R130, R127 ;  /* 0x0000007f00827309 */ /* 0x000e220000000000 */
                                                                                                /* 0x00000012767e7241 */
                                                                                                /* 0x000fe4000000107b */
                                                                                                /* 0x0000007553817241 */
                                                                                                /* 0x000fe20000009080 */
[----:B------:R-:W-:Y:S01]  /*6f50*/  IMAD R19, R19, 0x10, R124 ;  /* 0x0000001013137824 */ /* 0x000fe200078e027c */
                                                                                                /* 0x00000078797b7242 */
                                                                                                /* 0x000fe40000109715 */
                                                                                                /* 0x000000817e837242 */
                                                                                                /* 0x000fe200000017ff */
[----:B------:R-:W1:Y:S01]  /*6f80*/  POPC R125, R19 ;  /* 0x00000013007d7309 */ /* 0x000e620000000000 */
                                                                                                /* 0x0000007a77157241 */
                                                                                                /* 0x000fc40000001015 */
                                                                                                /* 0x00000078797c7241 */
                                                                                                /* 0x000fe4000000907b */
                                                                                                /* 0x000000817e817241 */
                                                                                                /* 0x000fe40000001083 */
                                                                                                /* 0x0000007c157e7242 */
                                                                                                /* 0x000fe400000017ff */
[----:B0-----:R-:W-:Y:S02]  /*6fd0*/  LOP3.LUT R130, R130, 0x1, RZ, 0xc0, !PT ;  /* 0x0000000182827812 */ /* 0x001fe400078ec0ff */
                                                                                                /* 0x200000ff7b7b7241 */
                                                                                                /* 0x000fe2000000107e */
[----:B------:R-:W-:Y:S01]  /*6ff0*/  HFMA2.MMA R129, R129, R90, -RZ ;  /* 0x0000005a81817235 */ /* 0x000fe200001000ff */
[----:B------:R-:W-:-:S02]  /*7000*/  ISETP.NE.U32.AND P1, PT, R130, 0x1, PT ;  /* 0x000000018200780c */ /* 0x000fc40003f25070 */
                                                                                                /* 0x200000ff80807241 */
                                                                                                /* 0x000fe20000001083 */
[----:B------:R-:W-:Y:S01]  /*7020*/  IMAD.SHL.U32 R123, R123, 0x2, RZ ;  /* 0x000000027b7b7824 */ /* 0x000fe200078e00ff */
[----:B-1----:R-:W-:Y:S02]  /*7030*/  LOP3.LUT R125, R125, 0x1, RZ, 0xc0, !PT ;  /* 0x000000017d7d7812 */ /* 0x002fe400078ec0ff */
                                                                                                /* 0x0000007c15157241 */
                                                                                                /* 0x000fe2000000107e */
[----:B------:R-:W-:Y:S01]  /*7050*/  IMAD.SHL.U32 R128, R128, 0x2, RZ ;  /* 0x0000000280807824 */ /* 0x000fe200078e00ff */
[----:B------:R-:W-:Y:S02]  /*7060*/  SEL R130, R109, 0xa820a820, !P1 ;  /* 0xa820a8206d827807 */ /* 0x000fe40004800000 */
[----:B------:R-:W-:Y:S01]  /*7070*/  ISETP.NE.U32.AND P1, PT, R125, 0x1, PT ;  /* 0x000000017d00780c */ /* 0x000fe20003f25070 */
[----:B------:R-:W-:Y:S01]  /*7080*/  HMUL2 R21, R21, R90 ;  /* 0x0000005a15157232 */ /* 0x000fe20000000000 */
[----:B------:R-:W-:-:S02]  /*7090*/  LOP3.LUT R123, R123, 0x1e, RZ, 0xc0, !PT ;  /* 0x0000001e7b7b7812 */ /* 0x000fc400078ec0ff */
[----:B------:R-:W-:Y:S02]  /*70a0*/  SEL R124, R109, 0xa820a820, !P1 ;  /* 0xa820a8206d7c7807 */ /* 0x000fe40004800000 */
[----:B------:R-:W-:Y:S02]  /*70b0*/  LOP3.LUT R125, R128, 0x1e, RZ, 0xc0, !PT ;  /* 0x0000001e807d7812 */ /* 0x000fe400078ec0ff */
                                                                                                /* 0x4040007c7c7c7241 */
                                                                                                /* 0x000fe40000000013 */
[----:B------:R-:W-:Y:S02]  /*70d0*/  HMNMX2 R21, |R21|, 65504, 65504, PT ;  /* 0x7bff7bff15157840 */ /* 0x000fe40003800200 */
[----:B------:R-:W-:Y:S02]  /*70e0*/  SHF.L.U32 R123, R108, R123, RZ ;  /* 0x0000007b6c7b7219 */ /* 0x000fe400000006ff */
                                                                                                /* 0x40400082827f7241 */
                                                                                                /* 0x000fc4000000007f */
[----:B------:R-:W-:Y:S02]  /*7100*/  HMNMX2 R19, |R129|, 65504, 65504, PT ;  /* 0x7bff7bff81137840 */ /* 0x000fe40003800200 */
[----:B------:R-:W-:Y:S02]  /*7110*/  SHF.L.U32 R126, R108, R125, RZ ;  /* 0x0000007d6c7e7219 */ /* 0x000fe400000006ff */
[----:B------:R-:W-:Y:S02]  /*7120*/  LOP3.LUT R124, R123, R124, RZ, 0xfc, !PT ;  /* 0x0000007c7b7c7212 */ /* 0x000fe400078efcff */
[----:B------:R-:W-:Y:S02]  /*7130*/  LOP3.LUT R123, R21, 0x80008000, RZ, 0xfc, !PT ;  /* 0x80008000157b7812 */ /* 0x000fe400078efcff */
[----:B------:R-:W-:Y:S02]  /*7140*/  LOP3.LUT R128, R126, R127, RZ, 0xfc, !PT ;  /* 0x0000007f7e807212 */ /* 0x000fe400078efcff */
[----:B------:R-:W-:-:S02]  /*7150*/  LOP3.LUT R127, R19, 0x80008000, RZ, 0xfc, !PT ;  /* 0x80008000137f7812 */ /* 0x000fc400078efcff */
                                                                                                /* 0x0000007b157d7241 */
                                                                                                /* 0x000fe4000000807c */
                                                                                                /* 0x0000007f13817241 */
                                                                                                /* 0x000fe40000000080 */
                                                                                                /* 0x0000007b157e7241 */
                                                                                                /* 0x000fe4000000007c */
[----:B------:R-:W-:Y:S01]  /*7190*/  HFMA2.MMA R122, R122, 1, 1, R125 ;  /* 0x3c003c007a7a7835 */ /* 0x000fe2000000007d */
                                                                                                /* 0x0000007f137d7241 */
                                                                                                /* 0x000fe20000008080 */
[----:B------:R-:W-:Y:S01]  /*71b0*/  HADD2 R129, R118, R129 ;  /* 0x0000008176817230 */ /* 0x000fe20000000000 */
                                                                                                /* 0x0000007b15767241 */
                                                                                                /* 0x000fe2000001007c */
[----:B------:R-:W-:Y:S01]  /*71d0*/  HADD2 R119, R119, R126 ;  /* 0x0000007e77777230 */ /* 0x000fe20000000000 */
                                                                                                /* 0x0000007f13827241 */
                                                                                                /* 0x000fc40000018080 */
[----:B------:R-:W-:Y:S01]  /*71f0*/  HFMA2.MMA R18, R18, 1, 1, R125 ;  /* 0x3c003c0012127835 */ /* 0x000fe2000000007d */
                                                                                                /* 0x0000007f137e7241 */
                                                                                                /* 0x000fe20000010080 */
[----:B------:R-:W-:Y:S01]  /*7210*/  HFMA2.MMA R118, R121, 1, 1, R118 ;  /* 0x3c003c0079767835 */ /* 0x000fe20000000076 */
[----:B------:R-:W-:Y:S01]  /*7220*/  HADD2 R130, R117.H0_H0, R130.H0_H0 ;  /* 0x2000008275827230 */ /* 0x000fe20000000800 */
                                                                                                /* 0x0000007b157b7241 */
                                                                                                /* 0x000fe4000001807c */
[C-C-:B------:R-:W-:Y:S01]  /*7240*/  PRMT R117, R119.reuse, 0x5410, R129.reuse ;  /* 0x0000541077757816 */ /* 0x140fe20000000081 */
[----:B------:R-:W-:Y:S01]  /*7250*/  HADD2 R83, R83, R126 ;  /* 0x0000007e53537230 */ /* 0x000fe20000000000 */
[----:B------:R-:W-:Y:S01]  /*7260*/  PRMT R129, R119, 0x7632, R129 ;  /* 0x0000763277817816 */ /* 0x000fe20000000081 */
[----:B------:R-:W-:Y:S01]  /*7270*/  HADD2 R123, R120.H0_H0, R123.H0_H0 ;  /* 0x2000007b787b7230 */ /* 0x000fe20000000800 */
[----:B------:R-:W-:Y:S01]  /*7280*/  ISETP.NE.AND P1, PT, R112, 0x6, PT ;  /* 0x000000067000780c */ /* 0x000fe20003f25270 */
[----:B------:R0:W-:Y:S03]  /*7290*/  STS [R84+UR8], R117 ;  /* 0x0000007554007988 */ /* 0x0001e60008000808 */
[----:B------:R-:W-:Y:S01]  /*72a0*/  PRMT R123, R123, 0x5410, R130 ;  /* 0x000054107b7b7816 */ /* 0x000fe20000000082 */
[----:B------:R1:W-:Y:S01]  /*72b0*/  STS [R85+UR8], R129 ;  /* 0x0000008155007988 */ /* 0x0003e20008000808 */
[----:B0-----:R-:W-:-:S02]  /*72c0*/  PRMT R84, R122, 0x5410, R18 ;  /* 0x000054107a547816 */ /* 0x001fc40000000012 */
[----:B------:R-:W-:Y:S02]  /*72d0*/  PRMT R122, R122, 0x7632, R18 ;  /* 0x000076327a7a7816 */ /* 0x000fe40000000012 */
[C-C-:B-1----:R-:W-:Y:S01]  /*72e0*/  PRMT R85, R118.reuse, 0x5410, R83.reuse ;  /* 0x0000541076557816 */ /* 0x142fe20000000053 */
[----:B------:R0:W-:Y:S01]  /*72f0*/  STS [R113+UR8], R84 ;  /* 0x0000005471007988 */ /* 0x0001e20008000808 */
[----:B------:R-:W-:-:S03]  /*7300*/  PRMT R83, R118, 0x7632, R83 ;  /* 0x0000763276537816 */ /* 0x000fc60000000053 */
[----:B------:R1:W-:Y:S04]  /*7310*/  STS [R115+UR8], R122 ;  /* 0x0000007a73007988 */ /* 0x0003e80008000808 */
[----:B------:R1:W-:Y:S01]  /*7320*/  STS [R114+UR8], R85 ;  /* 0x0000005572007988 */ /* 0x0003e20008000808 */
[----:B0-----:R-:W-:-:S03]  /*7330*/  LOP3.LUT R113, R124, 0xffff, RZ, 0xc0, !PT ;  /* 0x0000ffff7c717812 */ /* 0x001fc600078ec0ff */
[----:B------:R1:W-:Y:S01]  /*7340*/  STS [R116+UR8], R83 ;  /* 0x0000005374007988 */ /* 0x0003e20008000808 */
[----:B------:R-:W-:-:S03]  /*7350*/  PRMT R18, R128, 0x1054, R113 ;  /* 0x0000105480127816 */ /* 0x000fc60000000071 */
        /* <DEDUP_REMOVED lines=16> */
[----:B---3--:R-:W-:-:S07]  /*7460*/  HSET2.BF.GE.AND R115, R16.H0_H0, R115, PT ;  /* 0x0000007310737233 */ /* 0x008fce0003806880 */
[----:B------:R-:W3:Y:S01]  /*7470*/  LDC R120, c[0x0][0x4b8] ;  /* 0x00012e00ff787b82 */ /* 0x000ee20000000800 */
[----:B0-----:R-:W-:-:S05]  /*7480*/  IDP.2A.LO.S16.S8 R84, R85, UR7, R116 ;  /* 0x0000000755547c26 */ /* 0x001fca0008001674 */
[----:B------:R-:W-:Y:S02]  /*7490*/  LDS R121, [R84+UR8] ;  /* 0x0000000854797984 */ /* 0x000fe40008000800 */
[----:B------:R-:W0:Y:S01]  /*74a0*/  LDC R122, c[0x0][0x4bc] ;  /* 0x00012f00ff7a7b82 */ /* 0x000e220000000800 */
[----:B-1----:R-:W-:Y:S02]  /*74b0*/  IDP.2A.HI.S16.S8 R85, R85, UR9, R118 ;  /* 0x0000000955557c26 */ /* 0x002fe40008003676 */
[----:B------:R-:W-:-:S05]  /*74c0*/  HFMA2 R118, -R115, UR5.H0_H0, R99.H0_H0 ;  /* 0x2000000573767c31 */ /* 0x000fca0008040163 */
[----:B------:R-:W1:Y:S01]  /*74d0*/  LDC R126, c[0x0][0x4c8] ;  /* 0x00013200ff7e7b82 */ /* 0x000e620000000800 */
[----:B--2---:R-:W-:Y:S02]  /*74e0*/  IDP.2A.LO.S16.S8 R115, R117, UR7, R124 ;  /* 0x0000000775737c26 */ /* 0x004fe4000800167c */
[----:B------:R-:W2:Y:S04]  /*74f0*/  LDS R124, [R85+UR8] ;  /* 0x00000008557c7984 */ /* 0x000ea80008000800 */
[----:B------:R-:W-:Y:S01]  /*7500*/  LDS R125, [R115+UR8] ;  /* 0x00000008737d7984 */ /* 0x000fe20008000800 */
[----:B------:R-:W4:Y:S01]  /*7510*/  LDC.64 R82, c[0x0][0x4d0] ;  /* 0x00013400ff527b82 */ /* 0x000f220000000a00 */
[----:B---3--:R-:W-:Y:S01]  /*7520*/  IDP.2A.LO.S16.S8 R114, R113, UR7, R120 ;  /* 0x0000000771727c26 */ /* 0x008fe20008001678 */
[----:B------:R-:W-:-:S04]  /*7530*/  LOP3.LUT R120, R0, 0x80008000, RZ, 0xfc, !PT ;  /* 0x8000800000787812 */ /* 0x000fc800078efcff */
[----:B------:R-:W-:Y:S02]  /*7540*/  LDS R123, [R114+UR8] ;  /* 0x00000008727b7984 */ /* 0x000fe40008000800 */
[----:B------:R-:W3:Y:S01]  /*7550*/  LDC R119, c[0x0][0x4d8] ;  /* 0x00013600ff777b82 */ /* 0x000ee20000000800 */
[----:B0-----:R-:W-:-:S05]  /*7560*/  IDP.2A.HI.S16.S8 R116, R113, UR9, R122 ;  /* 0x0000000971747c26 */ /* 0x001fca000800367a */
[----:B------:R-:W0:Y:S01]  /*7570*/  LDS R128, [R116+UR8] ;  /* 0x0000000874807984 */ /* 0x000e220008000800 */
[----:B-1----:R-:W-:Y:S01]  /*7580*/  IDP.2A.HI.S16.S8 R117, R117, UR9, R126 ;  /* 0x0000000975757c26 */ /* 0x002fe2000800367e */
[----:B------:R-:W1:Y:S04]  /*7590*/  LDC R129, c[0x0][0x4dc] ;  /* 0x00013700ff817b82 */ /* 0x000e680000000800 */
[----:B------:R-:W5:Y:S01]  /*75a0*/  LDS R130, [R117+UR8] ;  /* 0x0000000875827984 */ /* 0x000f620008000800 */
[C---:B----4-:R-:W-:Y:S02]  /*75b0*/  IDP.2A.LO.S16.S8 R82, R118.reuse, UR7, R82 ;  /* 0x0000000776527c26 */ /* 0x050fe40008001652 */
[----:B------:R-:W-:-:S03]  /*75c0*/  IDP.2A.HI.S16.S8 R83, R118, UR9, R83 ;  /* 0x0000000976537c26 */ /* 0x000fc60008003653 */
[----:B------:R-:W-:Y:S01]  /*75d0*/  LDS R113, [R82+UR8] ;  /* 0x0000000852717984 */ /* 0x000fe20008000800 */
[----:B---3--:R-:W-:-:S03]  /*75e0*/  HSET2.BF.GE.AND R118, R16.H0_H0, R119, PT ;  /* 0x0000007710767233 */ /* 0x008fc60003806880 */
[----:B------:R-:W3:Y:S01]  /*75f0*/  LDS R122, [R83+UR8] ;  /* 0x00000008537a7984 */ /* 0x000ee20008000800 */
[----:B------:R-:W-:Y:S02]  /*7600*/  SHF.R.U32.HI R119, RZ, 0x1a, R2 ;  /* 0x0000001aff777819 */ /* 0x000fe40000011602 */
[----:B--2---:R-:W-:Y:S01]  /*7610*/  PRMT R131, R121, 0x7632, R124 ;  /* 0x0000763279837816 */ /* 0x004fe2000000007c */
[----:B------:R-:W-:Y:S01]  /*7620*/  HFMA2 R118, -R118, UR5.H0_H0, R99.H0_H0 ;  /* 0x2000000576767c31 */ /* 0x000fe20008040163 */
[----:B------:R-:W-:Y:S02]  /*7630*/  LOP3.LUT R127, R119, 0x3e, RZ, 0xc0, !PT ;  /* 0x0000003e777f7812 */ /* 0x000fe400078ec0ff */
[----:B------:R-:W-:Y:S02]  /*7640*/  SHF.R.U32.HI R119, RZ, 0x15, R2 ;  /* 0x00000015ff777819 */ /* 0x000fe40000011602 */
[----:B------:R-:W-:Y:S01]  /*7650*/  SHF.L.U32 R127, R108, R127, RZ ;  /* 0x0000007f6c7f7219 */ /* 0x000fe200000006ff */
[----:B-1----:R-:W-:Y:S01]  /*7660*/  IDP.2A.LO.S16.S8 R118, R118, UR7, R129 ;  /* 0x0000000776767c26 */ /* 0x002fe20008001681 */
[----:B------:R-:W-:-:S02]  /*7670*/  LOP3.LUT R119, R119, 0x3e, RZ, 0xc0, !PT ;  /* 0x0000003e77777812 */ /* 0x000fc400078ec0ff */
[----:B------:R-:W-:Y:S01]  /*7680*/  LOP3.LUT R127, R127, 0xaaaaa, R2, 0xf8, !PT ;  /* 0x000aaaaa7f7f7812 */ /* 0x000fe200078ef802 */
[----:B------:R-:W-:Y:S01]  /*7690*/  IMAD.SHL.U32 R2, R2, 0x2, RZ ;  /* 0x0000000202027824 */ /* 0x000fe200078e00ff */
[----:B------:R-:W-:Y:S01]  /*76a0*/  SHF.L.U32 R119, R108, R119, RZ ;  /* 0x000000776c777219 */ /* 0x000fe200000006ff */
[----:B------:R1:W2:Y:S01]  /*76b0*/  LDS R126, [R118+UR8] ;  /* 0x00000008767e7984 */ /* 0x0002a20008000800 */
                                                                                                /* 0x0000007800817241 */
                                                                                                /* 0x000fe4000001007f */
[----:B------:R-:W-:Y:S02]  /*76d0*/  LOP3.LUT R132, R119, 0xaaaaa, R2, 0xf8, !PT ;  /* 0x000aaaaa77847812 */ /* 0x000fe400078ef802 */
                                                                                                /* 0x0000007800027241 */
                                                                                                /* 0x000fe4000000007f */
                                                                                                /* 0x0000007800777241 */
                                                                                                /* 0x000fc4000000807f */
                                                                                                /* 0x00000078007f7241 */
                                                                                                /* 0x000fe4000001807f */
[----:B-1----:R-:W-:Y:S01]  /*7710*/  HFMA2.MMA R118, R131, 1, 1, -R2 ;  /* 0x3c003c0083767835 */ /* 0x002fe20000100002 */
[----:B0-----:R-:W-:Y:S02]  /*7720*/  PRMT R120, R123, 0x7632, R128 ;  /* 0x000076327b787816 */ /* 0x001fe40000000080 */
[--C-:B-----5:R-:W-:Y:S02]  /*7730*/  PRMT R2, R125, 0x7632, R130.reuse ;  /* 0x000076327d027816 */ /* 0x120fe40000000082 */
[----:B------:R-:W-:Y:S01]  /*7740*/  LOP3.LUT R0, R17, 0x80008000, RZ, 0xfc, !PT ;  /* 0x8000800011007812 */ /* 0x000fe200078efcff */
[----:B------:R-:W-:Y:S01]  /*7750*/  HADD2 R120, R120, -R119 ;  /* 0x8000007778787230 */ /* 0x000fe20000000000 */
[----:B------:R-:W-:Y:S02]  /*7760*/  PRMT R130, R125, 0x5410, R130 ;  /* 0x000054107d827816 */ /* 0x000fe40000000082 */
[----:B------:R-:W-:Y:S01]  /*7770*/  HFMA2.MMA R119, R2, 1, 1, -R129 ;  /* 0x3c003c0002777835 */ /* 0x000fe20000100081 */
                                                                                                /* 0x0000000011817241 */
                                                                                                /* 0x000fc40000008084 */
                                                                                                /* 0x0000000011837241 */
                                                                                                /* 0x000fe40000010084 */
[----:B---3--:R-:W-:Y:S02]  /*77a0*/  PRMT R2, R113, 0x7632, R122 ;  /* 0x0000763271027816 */ /* 0x008fe4000000007a */
[----:B------:R-:W-:Y:S02]  /*77b0*/  PRMT R128, R123, 0x5410, R128 ;  /* 0x000054107b807816 */ /* 0x000fe40000000080 */
[----:B------:R-:W-:Y:S01]  /*77c0*/  PRMT R125, R113, 0x5410, R122 ;  /* 0x00005410717d7816 */ /* 0x000fe2000000007a */
[----:B------:R-:W-:Y:S01]  /*77d0*/  HADD2 R2, R2, -R127 ;  /* 0x8000007f02027230 */ /* 0x000fe20000000000 */
                                                                                                /* 0x00000000117f7241 */
                                                                                                /* 0x000fe20000000084 */
[----:B------:R-:W-:Y:S01]  /*77f0*/  HFMA2.MMA R123, R130, 1, 1, -R131 ;  /* 0x3c003c00827b7835 */ /* 0x000fe20000100083 */
                                                                                                /* 0x0000000011007241 */
                                                                                                /* 0x000fe20000018084 */
[----:B------:R-:W-:Y:S01]  /*7810*/  HADD2 R122, R128, -R129 ;  /* 0x80000081807a7230 */ /* 0x000fe20000000000 */
[----:B------:R-:W-:-:S02]  /*7820*/  PRMT R132, R121, 0x5410, R124 ;  /* 0x0000541079847816 */ /* 0x000fc4000000007c */
                                                                                                /* 0x00000078767c7241 */
                                                                                                /* 0x000fe400000003ff */
                                                                                                /* 0x0000000277117241 */
                                                                                                /* 0x000fe400000003ff */
[----:B------:R-:W-:Y:S01]  /*7850*/  HFMA2.MMA R121, R132, 1, 1, -R127 ;  /* 0x3c003c0084797835 */ /* 0x000fe2000010007f */
                                                                                                /* 0x00000078767f7242 */
                                                                                                /* 0x000fe400000017ff */
[----:B------:R-:W-:Y:S02]  /*7870*/  IMAD R113, R17, 0x10, R124 ;  /* 0x0000001011717824 */ /* 0x000fe400078e027c */
[----:B------:R-:W-:Y:S01]  /*7880*/  HADD2 R124, R125, -R0 ;  /* 0x800000007d7c7230 */ /* 0x000fe20000000000 */
[----:B--2---:R-:W-:-:S02]  /*7890*/  PRMT R0, R126, 0x7632, R91 ;  /* 0x000076327e007816 */ /* 0x004fc4000000005b */
[----:B------:R-:W-:Y:S02]  /*78a0*/  PRMT R91, R126, 0x7610, R91 ;  /* 0x000076107e5b7816 */ /* 0x000fe4000000005b */
                                                                                                /* 0x0000007c7b117241 */
                                                                                                /* 0x000fe400000003ff */
                                                                                                /* 0x0000007a79807241 */
                                                                                                /* 0x000fe400000003ff */
                                                                                                /* 0x000000ff00827241 */
                                                                                                /* 0x000fe400000003ff */
                                                                                                /* 0x000000ff5b7e7241 */
                                                                                                /* 0x000fe200000003ff */
[----:B------:R-:W-:Y:S01]  /*78f0*/  IMAD R17, R17, 0x10, R128 ;  /* 0x0000001011117824 */ /* 0x000fe200078e0280 */
                                                                                                /* 0x0000000277847242 */
                                                                                                /* 0x000fe2000010977f */
[----:B------:R-:W-:Y:S01]  /*7910*/  IMAD R130, R130, 0x100, R113 ;  /* 0x0000010082827824 */ /* 0x000fe200078e0271 */
                                                                                                /* 0x0000007a79717242 */
                                                                                                /* 0x000fe200000017ff */
[----:B------:R-:W-:Y:S01]  /*7930*/  IMAD R17, R126, 0x100, R17 ;  /* 0x000001007e117824 */ /* 0x000fe200078e0211 */
                                                                                                /* 0x0000007876837241 */
                                                                                                /* 0x000fe2000000107f */
[----:B------:R-:W0:Y:S01]  /*7950*/  POPC R135, R130 ;  /* 0x0000008200877309 */ /* 0x000e220000000000 */
                                                                                                /* 0x0000007c7b7e7242 */
                                                                                                /* 0x000fc40000109771 */
                                                                                                /* 0x0000007a797d7241 */
                                                                                                /* 0x000fe20000001071 */
[----:B------:R-:W-:Y:S01]  /*7980*/  IMAD.MOV.U32 R113, RZ, RZ, 0x9080000 ;  /* 0x09080000ff717424 */ /* 0x000fe200078e00ff */
                                                                                                /* 0x0000007c7b807241 */
                                                                                                /* 0x000fe4000000907e */
                                                                                                /* 0x0000000277867241 */
                                                                                                /* 0x000fe20000009084 */
[----:B------:R-:W1:Y:S01]  /*79b0*/  POPC R129, R17 ;  /* 0x0000001100817309 */ /* 0x000e620000000000 */
                                                                                                /* 0x000000807d7f7242 */
                                                                                                /* 0x000fe400000017ff */
                                                                                                /* 0x0000008683857242 */
                                                                                                /* 0x000fe400000017ff */
                                                                                                /* 0x000000807d807241 */
                                                                                                /* 0x000fc4000000107f */
                                                                                                /* 0x0000008683837241 */
                                                                                                /* 0x000fe40000001085 */
                                                                                                /* 0x200000717e7e7241 */
                                                                                                /* 0x000fe4000000107f */
[----:B0-----:R-:W-:Y:S02]  /*7a10*/  LOP3.LUT R135, R135, 0x1, RZ, 0xc0, !PT ;  /* 0x0000000187877812 */ /* 0x001fe400078ec0ff */
                                                                                                /* 0x20000071847d7241 */
                                                                                                /* 0x000fe40000001085 */
                                                                                                /* 0x0000005b807f7242 */
                                                                                                /* 0x000fe400000017ff */
[----:B-1----:R-:W-:-:S02]  /*7a40*/  LOP3.LUT R129, R129, 0x1, RZ, 0xc0, !PT ;  /* 0x0000000181817812 */ /* 0x002fc400078ec0ff */
                                                                                                /* 0x0000000083847242 */
                                                                                                /* 0x000fe400000017ff */
[----:B------:R-:W-:Y:S02]  /*7a60*/  ISETP.NE.U32.AND P2, PT, R135, 0x1, PT ;  /* 0x000000018700780c */ /* 0x000fe40003f45070 */
[----:B------:R-:W-:Y:S02]  /*7a70*/  ISETP.NE.U32.AND P1, PT, R129, 0x1, PT ;  /* 0x000000018100780c */ /* 0x000fe40003f25070 */
                                                                                                /* 0x0000005b80817241 */
                                                                                                /* 0x000fe4000000107f */
                                                                                                /* 0x200000ff7d7d7241 */
                                                                                                /* 0x000fe40000001084 */
[----:B------:R-:W-:-:S02]  /*7aa0*/  SEL R133, R109, 0xa820a820, !P2 ;  /* 0xa820a8206d857807 */ /* 0x000fc40005000000 */
                                                                                                /* 0x200000ff7e7e7241 */
                                                                                                /* 0x000fe2000000107f */
[----:B------:R-:W-:Y:S01]  /*7ac0*/  HFMA2.MMA R129, R129, R90, -RZ ;  /* 0x0000005a81817235 */ /* 0x000fe200001000ff */
                                                                                                /* 0x0000000083837241 */
                                                                                                /* 0x000fe20000001084 */
[----:B------:R-:W-:Y:S01]  /*7ae0*/  IMAD.SHL.U32 R132, R125, 0x2, RZ ;  /* 0x000000027d847824 */ /* 0x000fe200078e00ff */
                                                                                                /* 0x40400085857f7241 */
                                                                                                /* 0x000fe20000000082 */
[----:B------:R-:W-:Y:S01]  /*7b00*/  IMAD.SHL.U32 R130, R126, 0x2, RZ ;  /* 0x000000027e827824 */ /* 0x000fe200078e00ff */
[----:B------:R-:W-:Y:S01]  /*7b10*/  SEL R128, R109, 0xa820a820, !P1 ;  /* 0xa820a8206d807807 */ /* 0x000fe20004800000 */
[----:B------:R-:W-:Y:S01]  /*7b20*/  HMUL2 R0, R131, R90 ;  /* 0x0000005a83007232 */ /* 0x000fe20000000000 */
[----:B------:R-:W-:Y:S01]  /*7b30*/  LOP3.LUT R133, R132, 0x1e, RZ, 0xc0, !PT ;  /* 0x0000001e84857812 */ /* 0x000fe200078ec0ff */
[----:B------:R-:W-:Y:S01]  /*7b40*/  IMAD.SHL.U32 R126, R126, 0x400000, RZ ;  /* 0x004000007e7e7824 */ /* 0x000fe200078e00ff */
[----:B------:R-:W-:-:S02]  /*7b50*/  LOP3.LUT R131, R130, 0x1e, RZ, 0xc0, !PT ;  /* 0x0000001e82837812 */ /* 0x000fc400078ec0ff */
[----:B------:R-:W-:Y:S02]  /*7b60*/  HMNMX2 R0, |R0|, 65504, 65504, PT ;  /* 0x7bff7bff00007840 */ /* 0x000fe40003800200 */
                                                                                                /* 0x4040008080807241 */
                                                                                                /* 0x000fe40000000011 */
[C---:B------:R-:W-:Y:S02]  /*7b80*/  SHF.L.U32 R130, R108.reuse, R133, RZ ;  /* 0x000000856c827219 */ /* 0x040fe400000006ff */
[----:B------:R-:W-:Y:S02]  /*7b90*/  HMNMX2 R17, |R129|, 65504, 65504, PT ;  /* 0x7bff7bff81117840 */ /* 0x000fe40003800200 */
[----:B------:R-:W-:Y:S02]  /*7ba0*/  SHF.L.U32 R131, R108, R131, RZ ;  /* 0x000000836c837219 */ /* 0x000fe400000006ff */
[----:B------:R-:W-:-:S02]  /*7bb0*/  LOP3.LUT R132, R0, 0x80008000, RZ, 0xfc, !PT ;  /* 0x8000800000847812 */ /* 0x000fc400078efcff */
[----:B------:R-:W-:Y:S02]  /*7bc0*/  LOP3.LUT R133, R130, R127, RZ, 0xfc, !PT ;  /* 0x0000007f82857212 */ /* 0x000fe400078efcff */
[----:B------:R-:W-:Y:S02]  /*7bd0*/  LOP3.LUT R129, R17, 0x80008000, RZ, 0xfc, !PT ;  /* 0x8000800011817812 */ /* 0x000fe400078efcff */
[----:B------:R-:W-:Y:S02]  /*7be0*/  LOP3.LUT R130, R131, R128, RZ, 0xfc, !PT ;  /* 0x0000008083827212 */ /* 0x000fe400078efcff */
                                                                                                /* 0x0000008400877241 */
                                                                                                /* 0x000fe40000000085 */
                                                                                                /* 0x0000008400897241 */
                                                                                                /* 0x000fe40000008085 */
                                                                                                /* 0x0000008400887241 */
                                                                                                /* 0x000fe20000010085 */
[----:B------:R-:W-:Y:S01]  /*7c20*/  HADD2 R118, R118, R135 ;  /* 0x0000008776767230 */ /* 0x000fe20000000000 */
                                                                                                /* 0x0000008400857241 */
                                                                                                /* 0x000fc40000018085 */
                                                                                                /* 0x0000008111847241 */
                                                                                                /* 0x000fe20000000082 */
[----:B------:R-:W-:Y:S01]  /*7c50*/  HFMA2.MMA R120, R120, 1, 1, R137 ;  /* 0x3c003c0078787835 */ /* 0x000fe20000000089 */
                                                                                                /* 0x0000008111837241 */
                                                                                                /* 0x000fe20000008082 */
[----:B------:R-:W-:Y:S01]  /*7c70*/  HFMA2.MMA R119, R119, 1, 1, R136 ;  /* 0x3c003c0077777835 */ /* 0x000fe20000000088 */
                                                                                                /* 0x0000008111867241 */
                                                                                                /* 0x000fe20000010082 */
[----:B------:R-:W-:Y:S01]  /*7c90*/  HADD2 R121, R121, R132 ;  /* 0x0000008479797230 */ /* 0x000fe20000000000 */
                                                                                                /* 0x0000008111817241 */
                                                                                                /* 0x000fe20000018082 */
        /* <DEDUP_REMOVED lines=35> */
                                                                                                /* 0x0000007c037e7241 */
                                                                                                /* 0x000fe4000000007d */
                                                                                                /* 0x0000007c037f7241 */
                                                                                                /* 0x000fc4000000807d */
                                                                                                /* 0x0000007c037c7241 */
                                                                                                /* 0x000fe4000001007d */
                                                                                                /* 0x0000000504037241 */
                                                                                                /* 0x000fe20000000080 */
[----:B------:R-:W2:Y:S01]  /*7f20*/  LDC R116, c[0x0][0x4fc] ;  /* 0x00013f00ff747b82 */ /* 0x000ea20000000800 */
                                                                                                /* 0x00000005047d7241 */
                                                                                                /* 0x000fe40000008080 */
                                                                                                /* 0x0000000504047241 */
                                                                                                /* 0x000fca0000010080 */
        /* <DEDUP_REMOVED lines=31> */
[----:B------:R-:W-:Y:S01]  /*8140*/  HADD2 R118, R128, -R127 ;  /* 0x8000007f80767230 */ /* 0x000fe20000000000 */
[C-C-:B--2---:R-:W-:Y:S02]  /*8150*/  PRMT R129, R116.reuse, 0x5410, R119.reuse ;  /* 0x0000541074817816 */ /* 0x144fe40000000077 */
[----:B------:R-:W-:-:S05]  /*8160*/  PRMT R116, R116, 0x7632, R119 ;  /* 0x0000763274747816 */ /* 0x000fca0000000077 */
[----:B---3--:R-:W-:Y:S01]  /*8170*/  HADD2 R117, R116, -R3 ;  /* 0x8000000374757230 */ /* 0x008fe20000000000 */
[C-C-:B0-----:R-:W-:Y:S02]  /*8180*/  PRMT R3, R120.reuse, 0x7632, R123.reuse ;  /* 0x0000763278037816 */ /* 0x141fe4000000007b */
[----:B------:R-:W-:Y:S01]  /*8190*/  PRMT R119, R120, 0x5410, R123 ;  /* 0x0000541078777816 */ /* 0x000fe2000000007b */
[----:B------:R-:W-:Y:S01]  /*81a0*/  HFMA2.MMA R120, R129, 1, 1, -R126 ;  /* 0x3c003c0081787835 */ /* 0x000fe2000010007e */
                                                                                                /* 0x0000000575797241 */
                                                                                                /* 0x000fe200000003ff */
[----:B------:R-:W-:Y:S01]  /*81c0*/  HADD2 R116, R3, -R4 ;  /* 0x8000000403747230 */ /* 0x000fe20000000000 */
[C-C-:B----4-:R-:W-:Y:S02]  /*81d0*/  PRMT R3, R122.reuse, 0x7632, R91.reuse ;  /* 0x000076327a037816 */ /* 0x150fe4000000005b */
[----:B------:R-:W-:Y:S01]  /*81e0*/  HFMA2.MMA R119, R119, 1, 1, -R124 ;  /* 0x3c003c0077777835 */ /* 0x000fe2000010007c */
[----:B------:R-:W-:-:S02]  /*81f0*/  PRMT R91, R122, 0x7610, R91 ;  /* 0x000076107a5b7816 */ /* 0x000fc4000000005b */
                                                                                                /* 0x0000000374047241 */
                                                                                                /* 0x000fe400000003ff */
                                                                                                /* 0x00000005757a7242 */
                                                                                                /* 0x000fc600000017ff */
[----:B------:R-:W-:Y:S01]  /*8220*/  IMAD R125, R4, 0x10, R121 ;  /* 0x00000010047d7824 */ /* 0x000fe200078e0279 */
                                                                                                /* 0x0000007678797241 */
                                                                                                /* 0x000fe400000003ff */
                                                                                                /* 0x0000005b77047241 */
                                                                                                /* 0x000fe200000003ff */
[----:B------:R-:W0:Y:S01]  /*8250*/  POPC R124, R125 ;  /* 0x0000007d007c7309 */ /* 0x000e220000000000 */
                                                                                                /* 0x00000003747f7242 */
                                                                                                /* 0x000fe4000010977a */
                                                                                                /* 0x00000005757e7241 */
                                                                                                /* 0x000fe2000000107a */
[----:B------:R-:W-:Y:S01]  /*8280*/  IMAD R4, R4, 0x10, R121 ;  /* 0x0000001004047824 */ /* 0x000fe200078e0279 */
                                                                                                /* 0x0000007678797242 */
                                                                                                /* 0x000fe400000017ff */
                                                                                                /* 0x0000000374037241 */
                                                                                                /* 0x000fe2000000907f */
[----:B------:R-:W1:Y:S01]  /*82b0*/  POPC R123, R4 ;  /* 0x00000004007b7309 */ /* 0x000e620000000000 */
                                                                                                /* 0x0000005b777a7242 */
                                                                                                /* 0x000fc40000109779 */
                                                                                                /* 0x000000037e807242 */
                                                                                                /* 0x000fe400000017ff */
                                                                                                /* 0x0000007678797241 */
                                                                                                /* 0x000fe40000001079 */
                                                                                                /* 0x000000037e817241 */
                                                                                                /* 0x000fe40000001080 */
[----:B0-----:R-:W-:Y:S02]  /*8300*/  LOP3.LUT R130, R124, 0x1, RZ, 0xc0, !PT ;  /* 0x000000017c827812 */ /* 0x001fe400078ec0ff */
                                                                                                /* 0x0000005b777c7241 */
                                                                                                /* 0x000fe2000000907a */
[----:B------:R-:W-:Y:S01]  /*8320*/  HMUL2 R129, R129, R90 ;  /* 0x0000005a81817232 */ /* 0x000fe20000000000 */
[----:B------:R-:W-:-:S02]  /*8330*/  ISETP.NE.U32.AND P1, PT, R130, 0x1, PT ;  /* 0x000000018200780c */ /* 0x000fc40003f25070 */
                                                                                                /* 0x0000007c79037242 */
                                                                                                /* 0x000fe400000017ff */
[----:B-1----:R-:W-:Y:S02]  /*8350*/  LOP3.LUT R123, R123, 0x1, RZ, 0xc0, !PT ;  /* 0x000000017b7b7812 */ /* 0x002fe400078ec0ff */
                                                                                                /* 0x0000007c79797241 */
                                                                                                /* 0x000fe40000001003 */
                                                                                                /* 0x200000ff7a037241 */
                                                                                                /* 0x000fe40000001003 */
                                                                                                /* 0x200000ff7f7f7241 */
                                                                                                /* 0x000fe40000001080 */
[----:B------:R-:W-:Y:S01]  /*8390*/  SEL R126, R109, 0xa820a820, !P1 ;  /* 0xa820a8206d7e7807 */ /* 0x000fe20004800000 */
[----:B------:R-:W-:Y:S01]  /*83a0*/  IMAD.SHL.U32 R122, R3, 0x2, RZ ;  /* 0x00000002037a7824 */ /* 0x000fe200078e00ff */
[----:B------:R-:W-:Y:S01]  /*83b0*/  HFMA2.MMA R3, R121, R90, -RZ ;  /* 0x0000005a79037235 */ /* 0x000fe200001000ff */
[----:B------:R-:W-:Y:S01]  /*83c0*/  ISETP.NE.U32.AND P1, PT, R123, 0x1, PT ;  /* 0x000000017b00780c */ /* 0x000fe20003f25070 */
[----:B------:R-:W-:Y:S01]  /*83d0*/  IMAD.SHL.U32 R127, R127, 0x2, RZ ;  /* 0x000000027f7f7824 */ /* 0x000fe200078e00ff */
                                                                                                /* 0x4040007e7e7d7241 */
                                                                                                /* 0x000fc4000000007d */
[----:B------:R-:W-:Y:S02]  /*83f0*/  SEL R123, R109, 0xa820a820, !P1 ;  /* 0xa820a8206d7b7807 */ /* 0x000fe40004800000 */
[----:B------:R-:W-:Y:S02]  /*8400*/  LOP3.LUT R121, R122, 0x1e, RZ, 0xc0, !PT ;  /* 0x0000001e7a797812 */ /* 0x000fe400078ec0ff */
                                                                                                /* 0x4040007b7b7b7241 */
                                                                                                /* 0x000fe40000000004 */
[----:B------:R-:W-:Y:S02]  /*8420*/  HMNMX2 R3, |R3|, 65504, 65504, PT ;  /* 0x7bff7bff03037840 */ /* 0x000fe40003800200 */
[----:B------:R-:W-:Y:S02]  /*8430*/  SHF.L.U32 R122, R108, R121, RZ ;  /* 0x000000796c7a7219 */ /* 0x000fe400000006ff */
[----:B------:R-:W-:-:S02]  /*8440*/  LOP3.LUT R127, R127, 0x1e, RZ, 0xc0, !PT ;  /* 0x0000001e7f7f7812 */ /* 0x000fc400078ec0ff */
[----:B------:R-:W-:Y:S02]  /*8450*/  LOP3.LUT R122, R122, R123, RZ, 0xfc, !PT ;  /* 0x0000007b7a7a7212 */ /* 0x000fe400078efcff */
[----:B------:R-:W-:Y:S02]  /*8460*/  LOP3.LUT R121, R3, 0x80008000, RZ, 0xfc, !PT ;  /* 0x8000800003797812 */ /* 0x000fe400078efcff */
[----:B------:R-:W-:Y:S02]  /*8470*/  HMNMX2 R4, |R129|, 65504, 65504, PT ;  /* 0x7bff7bff81047840 */ /* 0x000fe40003800200 */
[----:B------:R-:W-:Y:S02]  /*8480*/  SHF.L.U32 R124, R108, R127, RZ ;  /* 0x0000007f6c7c7219 */ /* 0x000fe400000006ff */
                                                                                                /* 0x00000079037b7241 */
                                                                                                /* 0x000fe4000000007a */
[----:B------:R-:W-:-:S02]  /*84a0*/  LOP3.LUT R125, R124, R125, RZ, 0xfc, !PT ;  /* 0x0000007d7c7d7212 */ /* 0x000fc400078efcff */
[----:B------:R-:W-:Y:S02]  /*84b0*/  LOP3.LUT R124, R4, 0x80008000, RZ, 0xfc, !PT ;  /* 0x80008000047c7812 */ /* 0x000fe400078efcff */
[----:B------:R-:W-:Y:S01]  /*84c0*/  HFMA2.MMA R123, R120, 1, 1, R123 ;  /* 0x3c003c00787b7835 */ /* 0x000fe2000000007b */
                                                                                                /* 0x0000007903787241 */
                                                                                                /* 0x000fe4000001007a */
                                                                                                /* 0x0000007c047e7241 */
                                                                                                /* 0x000fe4000000007d */
                                                                                                /* 0x0000007c047f7241 */
                                                                                                /* 0x000fe4000001007d */
                                                                                                /* 0x0000007c04807241 */
                                                                                                /* 0x000fe2000000807d */
[----:B------:R-:W-:Y:S01]  /*8510*/  HADD2 R126, R117, R126 ;  /* 0x0000007e757e7230 */ /* 0x000fe20000000000 */
                                                                                                /* 0x0000007903757241 */
                                                                                                /* 0x000fe2000000807a */
[----:B------:R-:W-:Y:S01]  /*8530*/  HFMA2.MMA R119, R119, 1, 1, R120 ;  /* 0x3c003c0077777835 */ /* 0x000fe20000000078 */
[----:B------:R-:W-:Y:S01]  /*8540*/  ISETP.NE.AND P1, PT, R112, 0x8, PT ;  /* 0x000000087000780c */ /* 0x000fe20003f25270 */
[----:B------:R-:W-:Y:S01]  /*8550*/  HFMA2.MMA R116, R116, 1, 1, R127 ;  /* 0x3c003c0074747835 */ /* 0x000fe2000000007f */
[C-C-:B------:R-:W-:Y:S01]  /*8560*/  PRMT R121, R123.reuse, 0x5410, R126.reuse ;  /* 0x000054107b797816 */ /* 0x140fe2000000007e */
[----:B------:R-:W-:Y:S01]  /*8570*/  HADD2 R5, R5, R128 ;  /* 0x0000008005057230 */ /* 0x000fe20000000000 */
[----:B------:R-:W-:Y:S01]  /*8580*/  PRMT R126, R123, 0x7632, R126 ;  /* 0x000076327b7e7816 */ /* 0x000fe2000000007e */
[----:B------:R-:W-:Y:S01]  /*8590*/  HADD2 R117, R118, R117 ;  /* 0x0000007576757230 */ /* 0x000fe20000000000 */
[----:B------:R-:W-:Y:S01]  /*85a0*/  LOP3.LUT R122, R122, 0xffff, RZ, 0xc0, !PT ;  /* 0x0000ffff7a7a7812 */ /* 0x000fe200078ec0ff */
[----:B------:R0:W-:Y:S04]  /*85b0*/  STS [R82+UR8], R121 ;  /* 0x0000007952007988 */ /* 0x0001e80008000808 */
[----:B------:R1:W-:Y:S01]  /*85c0*/  STS [R114+UR8], R126 ;  /* 0x0000007e72007988 */ /* 0x0003e20008000808 */
[----:B0-----:R-:W-:-:S02]  /*85d0*/  PRMT R82, R117, 0x5410, R5 ;  /* 0x0000541075527816 */ /* 0x001fc40000000005 */
[----:B-1----:R-:W-:-:S03]  /*85e0*/  PRMT R114, R117, 0x7632, R5 ;  /* 0x0000763275727816 */ /* 0x002fc60000000005 */
[----:B------:R0:W-:Y:S01]  /*85f0*/  STS [R83+UR8], R82 ;  /* 0x0000005253007988 */ /* 0x0001e20008000808 */
[C-C-:B------:R-:W-:Y:S02]  /*8600*/  PRMT R117, R119.reuse, 0x5410, R116.reuse ;  /* 0x0000541077757816 */ /* 0x140fe40000000074 */
[----:B------:R-:W-:Y:S01]  /*8610*/  PRMT R116, R119, 0x7632, R116 ;  /* 0x0000763277747816 */ /* 0x000fe20000000074 */
[----:B------:R0:W-:Y:S01]  /*8620*/  STS [R115+UR8], R114 ;  /* 0x0000007273007988 */ /* 0x0001e20008000808 */
[----:B------:R-:W-:-:S03]  /*8630*/  PRMT R5, R125, 0x1054, R122 ;  /* 0x000010547d057816 */ /* 0x000fc6000000007a */
        /* <DEDUP_REMOVED lines=9> */
[----:B------:R-:W-:Y:S02]  /*86d0*/  LOP3.LUT R134, R135, 0xaaaaa, R8, 0xf8, !PT ;  /* 0x000aaaaa87867812 */ /* 0x000fe400078ef808 */
[----:B------:R-:W-:Y:S01]  /*86e0*/  LOP3.LUT R135, R7, 0x80008000, RZ, 0xfc, !PT ;  /* 0x8000800007877812 */ /* 0x000fe200078efcff */
[----:B------:R-:W2:Y:S03]  /*86f0*/  LDC R116, c[0x0][0x520] ;  /* 0x00014800ff747b82 */ /* 0x000ea60000000800 */
                                                                                                /* 0x0000008707887241 */
                                                                                                /* 0x000fe40000008086 */
                                                                                                /* 0x0000008707897241 */
                                                                                                /* 0x000fc60000010086 */
        /* <DEDUP_REMOVED lines=14> */
[----:B------:R-:W-:-:S05]  /*8800*/  IDP.2A.HI.S16.S8 R83, R114, UR9, R83 ;  /* 0x0000000972537c26 */ /* 0x000fca0008003653 */
[----:B------:R-:W0:Y:S01]  /*8810*/  LDC R123, c[0x0][0x528] ;  /* 0x00014a00ff7b7b82 */ /* 0x000e220000000800 */
[----:B-1----:R-:W-:-:S05]  /*8820*/  HSET2.BF.GE.AND R118, R16.H0_H0, R118, PT ;  /* 0x0000007610767233 */ /* 0x002fca0003806880 */
[----:B------:R-:W-:Y:S02]  /*8830*/  HFMA2 R118, -R118, UR5.H0_H0, R99.H0_H0 ;  /* 0x2000000576767c31 */ /* 0x000fe40008040163 */
[----:B------:R-:W1:Y:S01]  /*8840*/  LDC.64 R84, c[0x0][0x530] ;  /* 0x00014c00ff547b82 */ /* 0x000e620000000a00 */
[----:B--2---:R-:W-:Y:S02]  /*8850*/  IDP.2A.LO.S16.S8 R115, R116, UR7, R121 ;  /* 0x0000000774737c26 */ /* 0x004fe40008001679 */
[----:B------:R-:W-:Y:S04]  /*8860*/  LDS R121, [R83+UR8] ;  /* 0x0000000853797984 */ /* 0x000fe80008000800 */
[----:B------:R-:W-:Y:S01]  /*8870*/  LDS R126, [R115+UR8] ;  /* 0x00000008737e7984 */ /* 0x000fe20008000800 */
[----:B------:R-:W2:Y:S01]  /*8880*/  LDC R125, c[0x0][0x53c] ;  /* 0x00014f00ff7d7b82 */ /* 0x000ea20000000800 */
[----:B---3--:R-:W-:-:S02]  /*8890*/  IDP.2A.LO.S16.S8 R114, R119, UR7, R120 ;  /* 0x0000000777727c26 */ /* 0x008fc40008001678 */
[----:B------:R-:W3:Y:S04]  /*88a0*/  LDS R120, [R82+UR8] ;  /* 0x0000000852787984 */ /* 0x000ee80008000800 */
[----:B------:R-:W-:Y:S01]  /*88b0*/  LDS R128, [R114+UR8] ;  /* 0x0000000872807984 */ /* 0x000fe20008000800 */
[----:B------:R-:W4:Y:S01]  /*88c0*/  LDC R127, c[0x0][0x540] ;  /* 0x00015000ff7f7b82 */ /* 0x000f220000000800 */
[----:B0-----:R-:W-:-:S05]  /*88d0*/  IDP.2A.HI.S16.S8 R116, R116, UR9, R123 ;  /* 0x0000000974747c26 */ /* 0x001fca000800367b */
[----:B------:R-:W0:Y:S02]  /*88e0*/  LDS R129, [R116+UR8] ;  /* 0x0000000874817984 */ /* 0x000e240008000800 */
[----:B------:R-:W5:Y:S01]  /*88f0*/  LDC R122, c[0x0][0x54c] ;  /* 0x00015300ff7a7b82 */ /* 0x000f620000000800 */
[C---:B-1----:R-:W-:Y:S02]  /*8900*/  IDP.2A.LO.S16.S8 R84, R117.reuse, UR7, R84 ;  /* 0x0000000775547c26 */ /* 0x042fe40008001654 */
[----:B------:R-:W-:-:S03]  /*8910*/  IDP.2A.HI.S16.S8 R117, R117, UR9, R85 ;  /* 0x0000000975757c26 */ /* 0x000fc60008003655 */
[----:B------:R-:W-:Y:S01]  /*8920*/  LDS R124, [R84+UR8] ;  /* 0x00000008547c7984 */ /* 0x000fe20008000800 */
[----:B--2---:R-:W-:-:S03]  /*8930*/  IDP.2A.LO.S16.S8 R85, R118, UR7, R125 ;  /* 0x0000000776557c26 */ /* 0x004fc6000800167d */
[----:B------:R-:W1:Y:S01]  /*8940*/  LDS R125, [R117+UR8] ;  /* 0x00000008757d7984 */ /* 0x000e620008000800 */
[----:B----4-:R-:W-:Y:S01]  /*8950*/  IDP.2A.HI.S16.S8 R118, R118, UR9, R127 ;  /* 0x0000000976767c26 */ /* 0x010fe2000800367f */
[----:B------:R-:W-:-:S04]  /*8960*/  SHF.R.U32.HI R127, RZ, 0x15, R8 ;  /* 0x00000015ff7f7819 */ /* 0x000fc80000011608 */
[----:B------:R-:W-:Y:S01]  /*8970*/  LDS R123, [R118+UR8] ;  /* 0x00000008767b7984 */ /* 0x000fe20008000800 */
[----:B------:R-:W-:Y:S01]  /*8980*/  LOP3.LUT R133, R127, 0x3e, RZ, 0xc0, !PT ;  /* 0x0000003e7f857812 */ /* 0x000fe200078ec0ff */
[----:B------:R-:W-:Y:S02]  /*8990*/  IMAD.SHL.U32 R127, R8, 0x2, RZ ;  /* 0x00000002087f7824 */ /* 0x000fe400078e00ff */
[----:B-----5:R-:W-:Y:S01]  /*89a0*/  IDP.2A.HI.S16.S8 R119, R119, UR9, R122 ;  /* 0x0000000977777c26 */ /* 0x020fe2000800367a */
[----:B------:R-:W-:Y:S01]  /*89b0*/  SHF.L.U32 R130, R108, R133, RZ ;  /* 0x000000856c827219 */ /* 0x000fe200000006ff */
[----:B------:R-:W2:Y:S03]  /*89c0*/  LDS R122, [R85+UR8] ;  /* 0x00000008557a7984 */ /* 0x000ea60008000800 */
[----:B------:R-:W-:Y:S01]  /*89d0*/  LOP3.LUT R127, R130, 0xaaaaa, R127, 0xf8, !PT ;  /* 0x000aaaaa827f7812 */ /* 0x000fe200078ef87f */
[----:B------:R4:W5:Y:S01]  /*89e0*/  LDS R131, [R119+UR8] ;  /* 0x0000000877837984 */ /* 0x0009620008000800 */
[----:B------:R-:W-:-:S04]  /*89f0*/  LOP3.LUT R130, R6, 0x80008000, RZ, 0xfc, !PT ;  /* 0x8000800006827812 */ /* 0x000fc800078efcff */
                                                                                                /* 0x0000008206087241 */
                                                                                                /* 0x000fe4000000007f */
                                                                                                /* 0x0000008206847241 */
                                                                                                /* 0x000fe4000001007f */
                                                                                                /* 0x0000008206777241 */
                                                                                                /* 0x010fe4000000807f */
                                                                                                /* 0x0000008206857241 */
                                                                                                /* 0x000fe4000001807f */
                                                                                                /* 0x0000008206067241 */
                                                                                                /* 0x000fe4000002007f */
                                                                                                /* 0x0000008707827241 */
                                                                                                /* 0x000fc40000000086 */
                                                                                                /* 0x00000087077f7241 */
                                                                                                /* 0x000fe40000018086 */
                                                                                                /* 0x0000008707867241 */
                                                                                                /* 0x000fe40000020086 */
[C-C-:B---3--:R-:W-:Y:S02]  /*8a80*/  PRMT R7, R120.reuse, 0x5410, R121.reuse ;  /* 0x0000541078077816 */ /* 0x148fe40000000079 */
[----:B------:R-:W-:Y:S02]  /*8a90*/  PRMT R135, R120, 0x7632, R121 ;  /* 0x0000763278877816 */ /* 0x000fe40000000079 */
[----:B0-----:R-:W-:Y:S01]  /*8aa0*/  PRMT R120, R126, 0x5410, R129 ;  /* 0x000054107e787816 */ /* 0x001fe20000000081 */
[----:B------:R-:W-:Y:S01]  /*8ab0*/  HADD2 R8, R7, -R8 ;  /* 0x8000000807087230 */ /* 0x000fe20000000000 */
[----:B-1----:R-:W-:-:S02]  /*8ac0*/  PRMT R7, R124, 0x5410, R125 ;  /* 0x000054107c077816 */ /* 0x002fc4000000007d */
[----:B------:R-:W-:Y:S02]  /*8ad0*/  PRMT R6, R6, 0x5410, RZ ;  /* 0x0000541006067816 */ /* 0x000fe400000000ff */
[----:B------:R-:W-:Y:S01]  /*8ae0*/  HFMA2.MMA R119, R120, 1, 1, -R119 ;  /* 0x3c003c0078777835 */ /* 0x000fe20000100077 */
[----:B------:R-:W-:Y:S01]  /*8af0*/  HADD2 R120, R7, -R132 ;  /* 0x8000008407787230 */ /* 0x000fe20000000000 */
[----:B------:R-:W-:Y:S02]  /*8b00*/  PRMT R129, R126, 0x7632, R129 ;  /* 0x000076327e817816 */ /* 0x000fe40000000081 */
[----:B--2---:R-:W-:Y:S02]  /*8b10*/  PRMT R132, R122, 0x5410, R123 ;  /* 0x000054107a847816 */ /* 0x004fe4000000007b */
[----:B-----5:R-:W-:-:S04]  /*8b20*/  PRMT R138, R128, 0x7632, R131 ;  /* 0x00007632808a7816 */ /* 0x020fc80000000083 */
[----:B------:R-:W-:Y:S01]  /*8b30*/  HFMA2.MMA R121, R132, 1, 1, -R133 ;  /* 0x3c003c0084797835 */ /* 0x000fe20000100085 */
[----:B------:R-:W-:Y:S02]  /*8b40*/  PRMT R133, R128, 0x5410, R131 ;  /* 0x0000541080857816 */ /* 0x000fe40000000083 */
[----:B------:R-:W-:Y:S02]  /*8b50*/  PRMT R128, R124, 0x7632, R125 ;  /* 0x000076327c807816 */ /* 0x000fe4000000007d */
[----:B------:R-:W-:Y:S01]  /*8b60*/  PRMT R132, R122, 0x7632, R123 ;  /* 0x000076327a847816 */ /* 0x000fe2000000007b */
[----:B------:R-:W-:Y:S01]  /*8b70*/  HADD2 R122, R135, -R130 ;  /* 0x80000082877a7230 */ /* 0x000fe20000000000 */
                                                                                                /* 0x00000077087e7241 */
                                                                                                /* 0x000fe200000003ff */
[----:B------:R-:W-:Y:S01]  /*8b90*/  HFMA2.MMA R124, R133, 1, 1, -R6 ;  /* 0x3c003c00857c7835 */ /* 0x000fe20000100006 */
[----:B------:R-:W-:Y:S01]  /*8ba0*/  PRMT R123, R134, 0x5410, RZ ;  /* 0x00005410867b7816 */ /* 0x000fe200000000ff */
[----:B------:R-:W-:Y:S01]  /*8bb0*/  HFMA2.MMA R125, R128, 1, 1, -R137 ;  /* 0x3c003c00807d7835 */ /* 0x000fe20000100089 */
                                                                                                /* 0x0000007978077241 */
                                                                                                /* 0x000fe200000003ff */
[----:B------:R-:W-:-:S02]  /*8bd0*/  HFMA2.MMA R127, R132, 1, 1, -R127 ;  /* 0x3c003c00847f7835 */ /* 0x000fc4000010007f */
[----:B------:R-:W-:Y:S02]  /*8be0*/  HADD2 R123, R138, -R123 ;  /* 0x8000007b8a7b7230 */ /* 0x000fe40000000000 */
[----:B------:R-:W-:Y:S02]  /*8bf0*/  IMAD R7, R7, 0x10, R126 ;  /* 0x0000001007077824 */ /* 0x000fe400078e027e */
[----:B------:R-:W-:Y:S01]  /*8c00*/  HADD2 R126, R129, -R136 ;  /* 0x80000088817e7230 */ /* 0x000fe20000000000 */
                                                                                                /* 0x000000ff7c067241 */
                                                                                                /* 0x000fe400000003ff */
                                                                                                /* 0x000000ff7b827241 */
                                                                                                /* 0x000fe400000003ff */
                                                                                                /* 0x0000007e7a817241 */
                                                                                                /* 0x000fe200000003ff */
[----:B------:R-:W-:Y:S01]  /*8c40*/  IMAD R6, R6, 0x100, R7 ;  /* 0x0000010006067824 */ /* 0x000fe200078e0207 */
                                                                                                /* 0x0000007f7d807241 */
                                                                                                /* 0x000fc400000003ff */
                                                                                                /* 0x0000007e7a837242 */
                                                                                                /* 0x000fe200000017ff */
[----:B------:R-:W-:Y:S02]  /*8c70*/  POPC R132, R6 ;  /* 0x0000000600847309 */ /* 0x000fe40000000000 */
[----:B------:R-:W-:Y:S01]  /*8c80*/  IMAD R7, R128, 0x10, R129 ;  /* 0x0000001080077824 */ /* 0x000fe200078e0281 */
                                                                                                /* 0x0000007708807242 */
                                                                                                /* 0x000fe400000017ff */
                                                                                                /* 0x0000007f7d867242 */
                                                                                                /* 0x000fe20000109783 */
[----:B------:R-:W-:Y:S01]  /*8cb0*/  IMAD R7, R130, 0x100, R7 ;  /* 0x0000010082077824 */ /* 0x000fe200078e0207 */
                                                                                                /* 0x0000007978827242 */
                                                                                                /* 0x000fe40000109780 */
                                                                                                /* 0x0000007e7a857241 */
                                                                                                /* 0x000fe20000001083 */
[----:B------:R-:W0:Y:S01]  /*8ce0*/  POPC R137, R7 ;  /* 0x0000000700897309 */ /* 0x000e220000000000 */
                                                                                                /* 0x0000007f7d887241 */
                                                                                                /* 0x000fc40000009086 */
                                                                                                /* 0x0000007708807241 */
                                                                                                /* 0x000fe40000001080 */
                                                                                                /* 0x0000007978817241 */
                                                                                                /* 0x000fe40000009082 */
                                                                                                /* 0x0000008885877242 */
                                                                                                /* 0x000fe400000017ff */
                                                                                                /* 0x0000008180837242 */
                                                                                                /* 0x000fe400000017ff */
                                                                                                /* 0x0000008885887241 */
                                                                                                /* 0x000fe40000001087 */
                                                                                                /* 0x0000008180817241 */
                                                                                                /* 0x000fc40000001083 */
                                                                                                /* 0x2000007182807241 */
                                                                                                /* 0x000fe40000001083 */
[----:B0-----:R-:W-:Y:S02]  /*8d70*/  LOP3.LUT R137, R137, 0x1, RZ, 0xc0, !PT ;  /* 0x0000000189897812 */ /* 0x001fe400078ec0ff */
[----:B------:R-:W-:Y:S02]  /*8d80*/  LOP3.LUT R132, R132, 0x1, RZ, 0xc0, !PT ;  /* 0x0000000184847812 */ /* 0x000fe400078ec0ff */
[----:B------:R-:W-:Y:S02]  /*8d90*/  ISETP.NE.U32.AND P2, PT, R137, 0x1, PT ;  /* 0x000000018900780c */ /* 0x000fe40003f45070 */
                                                                                                /* 0x0000007b88897242 */
                                                                                                /* 0x000fe400000017ff */
                                                                                                /* 0x0000007c81837242 */
                                                                                                /* 0x000fc400000017ff */
                                                                                                /* 0x2000007186867241 */
                                                                                                /* 0x000fe40000001087 */
                                                                                                /* 0x0000007b888b7241 */
                                                                                                /* 0x000fe40000001089 */
[----:B------:R-:W-:Y:S02]  /*8de0*/  ISETP.NE.U32.AND P1, PT, R132, 0x1, PT ;  /* 0x000000018400780c */ /* 0x000fe40003f25070 */
                                                                                                /* 0x0000007c81857241 */
                                                                                                /* 0x000fe40000001083 */
                                                                                                /* 0x200000ff80807241 */
                                                                                                /* 0x000fe20000001083 */
[----:B------:R-:W-:Y:S01]  /*8e10*/  HFMA2.MMA R139, R139, R90, -RZ ;  /* 0x0000005a8b8b7235 */ /* 0x000fe200001000ff */
                                                                                                /* 0x200000ff86817241 */
                                                                                                /* 0x000fc40000001089 */
[C---:B------:R-:W-:Y:S01]  /*8e30*/  SEL R135, R109.reuse, 0xa820a820, !P1 ;  /* 0xa820a8206d877807 */ /* 0x040fe20004800000 */
[C---:B------:R-:W-:Y:S01]  /*8e40*/  IMAD.SHL.U32 R131, R128.reuse, 0x2, RZ ;  /* 0x0000000280837824 */ /* 0x040fe200078e00ff */
[----:B------:R-:W-:Y:S01]  /*8e50*/  SEL R132, R109, 0xa820a820, !P2 ;  /* 0xa820a8206d847807 */ /* 0x000fe20005000000 */
[----:B------:R-:W-:Y:S01]  /*8e60*/  IMAD.SHL.U32 R134, R129, 0x2, RZ ;  /* 0x0000000281867824 */ /* 0x000fe200078e00ff */
                                                                                                /* 0x4040008787827241 */
                                                                                                /* 0x000fe20000000006 */
[----:B------:R-:W-:Y:S01]  /*8e80*/  HMUL2 R6, R133, R90 ;  /* 0x0000005a85067232 */ /* 0x000fe20000000000 */
[----:B------:R-:W-:Y:S01]  /*8e90*/  LOP3.LUT R133, R131, 0x1e, RZ, 0xc0, !PT ;  /* 0x0000001e83857812 */ /* 0x000fe200078ec0ff */
[----:B------:R-:W-:Y:S01]  /*8ea0*/  IMAD.SHL.U32 R128, R128, 0x400000, RZ ;  /* 0x0040000080807824 */ /* 0x000fe200078e00ff */
[----:B------:R-:W-:Y:S02]  /*8eb0*/  LOP3.LUT R135, R134, 0x1e, RZ, 0xc0, !PT ;  /* 0x0000001e86877812 */ /* 0x000fe400078ec0ff */
                                                                                                /* 0x4040008484837241 */
                                                                                                /* 0x000fc40000000007 */
[----:B------:R-:W-:Y:S02]  /*8ed0*/  HMNMX2 R6, |R6|, 65504, 65504, PT ;  /* 0x7bff7bff06067840 */ /* 0x000fe40003800200 */
[----:B------:R-:W-:Y:S02]  /*8ee0*/  HMNMX2 R7, |R139|, 65504, 65504, PT ;  /* 0x7bff7bff8b077840 */ /* 0x000fe40003800200 */
[C---:B------:R-:W-:Y:S02]  /*8ef0*/  SHF.L.U32 R133, R108.reuse, R133, RZ ;  /* 0x000000856c857219 */ /* 0x040fe400000006ff */
[----:B------:R-:W-:Y:S02]  /*8f00*/  SHF.L.U32 R134, R108, R135, RZ ;  /* 0x000000876c867219 */ /* 0x000fe400000006ff */
[----:B------:R-:W-:Y:S02]  /*8f10*/  LOP3.LUT R132, R6, 0x80008000, RZ, 0xfc, !PT ;  /* 0x8000800006847812 */ /* 0x000fe400078efcff */
[----:B------:R-:W-:-:S02]  /*8f20*/  LOP3.LUT R133, R133, R130, RZ, 0xfc, !PT ;  /* 0x0000008285857212 */ /* 0x000fc400078efcff */
[----:B------:R-:W-:Y:S02]  /*8f30*/  LOP3.LUT R139, R7, 0x80008000, RZ, 0xfc, !PT ;  /* 0x80008000078b7812 */ /* 0x000fe400078efcff */
[----:B------:R-:W-:Y:S02]  /*8f40*/  LOP3.LUT R138, R134, R131, RZ, 0xfc, !PT ;  /* 0x00000083868a7212 */ /* 0x000fe400078efcff */
                                                                                                /* 0x0000008406867241 */
                                                                                                /* 0x000fe40000008085 */
                                                                                                /* 0x0000008b078f7241 */
                                                                                                /* 0x000fe4000000808a */
                                                                                                /* 0x0000008406877241 */
                                                                                                /* 0x000fe40000000085 */
                                                                                                /* 0x0000008b078d7241 */
                                                                                                /* 0x000fe2000000008a */
[----:B------:R-:W-:Y:S01]  /*8f90*/  HFMA2.MMA R119, R119, 1, 1, R134 ;  /* 0x3c003c0077777835 */ /* 0x000fe20000000086 */
                                                                                                /* 0x0000008406897241 */
                                                                                                /* 0x000fe20000010085 */
[----:B------:R-:W-:Y:S01]  /*8fb0*/  HADD2 R8, R8, R135 ;  /* 0x0000008708087230 */ /* 0x000fe20000000000 */
                                                                                                /* 0x0000008406887241 */
                                                                                                /* 0x000fe20000018085 */
[----:B------:R-:W-:Y:S01]  /*8fd0*/  HADD2 R122, R122, R141 ;  /* 0x0000008d7a7a7230 */ /* 0x000fe20000000000 */
                                                                                                /* 0x0000008406857241 */
                                                                                                /* 0x000fe20000020085 */
[----:B------:R-:W-:Y:S01]  /*8ff0*/  HFMA2.MMA R126, R126, 1, 1, R143 ;  /* 0x3c003c007e7e7835 */ /* 0x000fe2000000008f */
                                                                                                /* 0x0000008b07847241 */
                                                                                                /* 0x000fe2000001008a */
[----:B------:R-:W-:Y:S01]  /*9010*/  HADD2 R120, R120, R137 ;  /* 0x0000008978787230 */ /* 0x000fe20000000000 */
                                                                                                /* 0x0000008b078c7241 */
                                                                                                /* 0x000fe2000001808a */
[----:B------:R-:W-:Y:S01]  /*9030*/  HFMA2.MMA R121, R121, 1, 1, R136 ;  /* 0x3c003c0079797835 */ /* 0x000fe20000000088 */
                                                                                                /* 0x0000008b078a7241 */
                                                                                                /* 0x000fe2000002008a */
[----:B------:R-:W-:Y:S01]  /*9050*/  HADD2 R125, R125, R132 ;  /* 0x000000847d7d7230 */ /* 0x000fe20000000000 */
[----:B------:R-:W-:Y:S01]  /*9060*/  ISETP.NE.AND P1, PT, R112, 0x9, PT ;  /* 0x000000097000780c */ /* 0x000fe20003f25270 */
[----:B------:R-:W-:Y:S01]  /*9070*/  HADD2 R133, R124.H0_H0, R133.H0_H0 ;  /* 0x200000857c857230 */ /* 0x000fe20000000800 */
[----:B------:R-:W-:Y:S01]  /*9080*/  HFMA2.MMA R127, R127, 1, 1, R140 ;  /* 0x3c003c007f7f7835 */ /* 0x000fe2000000008c */
[----:B------:R-:W-:Y:S01]  /*9090*/  HADD2 R138, R123.H0_H0, R138.H0_H0 ;  /* 0x2000008a7b8a7230 */ /* 0x000fe20000000800 */
[----:B------:R-:W-:-:S02]  /*90a0*/  PRMT R123, R8, 0x5410, R122 ;  /* 0x00005410087b7816 */ /* 0x000fc4000000007a */
[----:B------:R-:W-:Y:S02]  /*90b0*/  PRMT R122, R8, 0x7632, R122 ;  /* 0x00007632087a7816 */ /* 0x000fe4000000007a */
[C-C-:B------:R-:W-:Y:S01]  /*90c0*/  PRMT R8, R119.reuse, 0x5410, R126.reuse ;  /* 0x0000541077087816 */ /* 0x140fe2000000007e */
[----:B------:R-:W-:Y:S01]  /*90d0*/  STS [R82+UR8], R123 ;  /* 0x0000007b52007988 */ /* 0x000fe20008000808 */
[----:B------:R-:W-:Y:S02]  /*90e0*/  PRMT R126, R119, 0x7632, R126 ;  /* 0x00007632777e7816 */ /* 0x000fe4000000007e */
[----:B------:R-:W-:Y:S01]  /*90f0*/  LOP3.LUT R130, R130, 0xaaaaa, RZ, 0xc0, !PT ;  /* 0x000aaaaa82827812 */ /* 0x000fe200078ec0ff */
[----:B------:R0:W-:Y:S01]  /*9100*/  STS [R83+UR8], R122 ;  /* 0x0000007a53007988 */ /* 0x0001e20008000808 */
[----:B------:R-:W-:Y:S02]  /*9110*/  PRMT R133, R133, 0x5410, R138 ;  /* 0x0000541085857816 */ /* 0x000fe4000000008a */
[----:B------:R-:W-:Y:S01]  /*9120*/  LOP3.LUT R131, R131, 0xaaaaa, RZ, 0xc0, !PT ;  /* 0x000aaaaa83837812 */ /* 0x000fe200078ec0ff */
[----:B------:R1:W-:Y:S04]  /*9130*/  STS [R115+UR8], R8 ;  /* 0x0000000873007988 */ /* 0x0003e80008000808 */
[----:B------:R-:W-:Y:S01]  /*9140*/  STS [R116+UR8], R126 ;  /* 0x0000007e74007988 */ /* 0x000fe20008000808 */
[----:B0-----:R-:W-:-:S02]  /*9150*/  PRMT R83, R120, 0x5410, R125 ;  /* 0x0000541078537816 */ /* 0x001fc4000000007d */
[----:B------:R-:W-:Y:S02]  /*9160*/  PRMT R125, R120, 0x7632, R125 ;  /* 0x00007632787d7816 */ /* 0x000fe4000000007d */
[C-C-:B-1----:R-:W-:Y:S01]  /*9170*/  PRMT R8, R121.reuse, 0x5410, R127.reuse ;  /* 0x0000541079087816 */ /* 0x142fe2000000007f */
[----:B------:R0:W-:Y:S01]  /*9180*/  STS [R84+UR8], R83 ;  /* 0x0000005354007988 */ /* 0x0001e20008000808 */
[----:B------:R-:W-:-:S03]  /*9190*/  PRMT R127, R121, 0x7632, R127 ;  /* 0x00007632797f7816 */ /* 0x000fc6000000007f */
[----:B------:R-:W-:Y:S04]  /*91a0*/  STS [R117+UR8], R125 ;  /* 0x0000007d75007988 */ /* 0x000fe80008000808 */
[----:B------:R1:W-:Y:S01]  /*91b0*/  STS [R85+UR8], R8 ;  /* 0x0000000855007988 */ /* 0x0003e20008000808 */
[----:B0-----:R-:W-:-:S03]  /*91c0*/  LOP3.LUT R83, R128, 0x7c00000, RZ, 0xc0, !PT ;  /* 0x07c0000080537812 */ /* 0x001fc600078ec0ff */
[----:B------:R0:W-:Y:S01]  /*91d0*/  STS [R118+UR8], R127 ;  /* 0x0000007f76007988 */ /* 0x0001e20008000808 */
[----:B------:R-:W-:-:S03]  /*91e0*/  LEA.HI R130, R130, R83, RZ, 0x1f ;  /* 0x0000005382827211 */ /* 0x000fc600078ff8ff */
[----:B------:R0:W-:Y:S02]  /*91f0*/  STS [R114+UR8], R133 ;  /* 0x0000008572007988 */ /* 0x0001e40008000808 */
[----:B------:R-:W-:-:S04]  /*9200*/  IMAD R130, R129, 0x8000000, R130 ;  /* 0x0800000081827824 */ /* 0x000fc800078e0282 */
[----:B-1----:R-:W-:Y:S01]  /*9210*/  IMAD.IADD R8, R131, 0x1, R130 ;  /* 0x0000000183087824 */ /* 0x002fe200078e0282 */
[----:B------:R-:W-:Y:S06]  /*9220*/  BAR.SYNC 0x0 ;  /* 0x000000ff0000791d */ /* 0x000fec0000000000 */
[----:B0-----:R-:W-:Y:S05]  /*9230*/  @!P1 BRA `(.L_x_94) ;  /* 0x000000e400549947 */ /* 0x001fea0003800000 */
        /* <DEDUP_REMOVED lines=9> */
[----:B------:R-:W1:Y:S01]  /*92d0*/  LDC.64 R82, c[0x0][0x560] ;  /* 0x00015800ff527b82 */ /* 0x000e620000000a00 */
[----:B--2---:R-:W-:-:S05]  /*92e0*/  HSET2.BF.GE.AND R115, R16.H0_H0, R115, PT ;  /* 0x0000007310737233 */ /* 0x004fca0003806880 */
[----:B------:R-:W-:Y:S02]  /*92f0*/  HFMA2 R115, -R115, UR5.H0_H0, R99.H0_H0 ;  /* 0x2000000573737c31 */ /* 0x000fe40008040163 */
[----:B------:R-:W2:Y:S01]  /*9300*/  LDC R120, c[0x0][0x558] ;  /* 0x00015600ff787b82 */ /* 0x000ea20000000800 */
[----:B---3--:R-:W-:-:S05]  /*9310*/  HSET2.BF.GE.AND R116, R16.H0_H0, R116, PT ;  /* 0x0000007410747233 */ /* 0x008fca0003806880 */
[----:B------:R-:W-:Y:S02]  /*9320*/  HFMA2 R117, -R116, UR5.H0_H0, R99.H0_H0 ;  /* 0x2000000574757c31 */ /* 0x000fe40008040163 */
[----:B------:R-:W3:Y:S01]  /*9330*/  LDC R122, c[0x0][0x56c] ;  /* 0x00015b00ff7a7b82 */ /* 0x000ee20000000800 */
[----:B0-----:R-:W-:-:S05]  /*9340*/  IDP.2A.LO.S16.S8 R84, R85, UR7, R118 ;  /* 0x0000000755547c26 */ /* 0x001fca0008001676 */
[----:B------:R-:W-:Y:S02]  /*9350*/  LDS R125, [R84+UR8] ;  /* 0x00000008547d7984 */ /* 0x000fe40008000800 */
[----:B------:R-:W0:Y:S01]  /*9360*/  LDC R124, c[0x0][0x570] ;  /* 0x00015c00ff7c7b82 */ /* 0x000e220000000800 */
[C---:B-1----:R-:W-:Y:S02]  /*9370*/  IDP.2A.LO.S16.S8 R82, R114.reuse, UR7, R82 ;  /* 0x0000000772527c26 */ /* 0x042fe40008001652 */
[----:B------:R-:W-:-:S03]  /*9380*/  IDP.2A.HI.S16.S8 R114, R114, UR9, R83 ;  /* 0x0000000972727c26 */ /* 0x000fc60008003653 */
[----:B------:R-:W-:Y:S02]  /*9390*/  LDS R127, [R82+UR8] ;  /* 0x00000008527f7984 */ /* 0x000fe40008000800 */
[----:B------:R-:W1:Y:S01]  /*93a0*/  LDC R126, c[0x0][0x578] ;  /* 0x00015e00ff7e7b82 */ /* 0x000e620000000800 */
[----:B--2---:R-:W-:Y:S01]  /*93b0*/  IDP.2A.HI.S16.S8 R85, R85, UR9, R120 ;  /* 0x0000000955557c26 */ /* 0x004fe20008003678 */
[----:B------:R-:W-:Y:S06]  /*93c0*/  LDS R130, [R114+UR8] ;  /* 0x0000000872827984 */ /* 0x000fec0008000800 */
[----:B------:R-:W2:Y:S01]  /*93d0*/  LDC R128, c[0x0][0x57c] ;  /* 0x00015f00ff807b82 */ /* 0x000ea20000000800 */
[----:B---3--:R-:W-:-:S05]  /*93e0*/  IDP.2A.LO.S16.S8 R83, R115, UR7, R122 ;  /* 0x0000000773537c26 */ /* 0x008fca000800167a */
[----:B------:R-:W-:Y:S02]  /*93f0*/  LDS R123, [R83+UR8] ;  /* 0x00000008537b7984 */ /* 0x000fe40008000800 */
[----:B------:R-:W3:Y:S01]  /*9400*/  LDC R119, c[0x0][0x580] ;  /* 0x00016000ff777b82 */ /* 0x000ee20000000800 */
[----:B0-----:R-:W-:-:S05]  /*9410*/  IDP.2A.HI.S16.S8 R116, R115, UR9, R124 ;  /* 0x0000000973747c26 */ /* 0x001fca000800367c */
[----:B------:R-:W0:Y:S01]  /*9420*/  LDS R124, [R116+UR8] ;  /* 0x00000008747c7984 */ /* 0x000e220008000800 */
[C---:B-1----:R-:W-:Y:S01]  /*9430*/  IDP.2A.LO.S16.S8 R115, R117.reuse, UR7, R126 ;  /* 0x0000000775737c26 */ /* 0x042fe2000800167e */
[----:B------:R-:W1:Y:S04]  /*9440*/  LDC R131, c[0x0][0x584] ;  /* 0x00016100ff837b82 */ /* 0x000e680000000800 */
[----:B------:R-:W-:Y:S01]  /*9450*/  LDS R121, [R115+UR8] ;  /* 0x0000000873797984 */ /* 0x000fe20008000800 */
[----:B--2---:R-:W-:-:S03]  /*9460*/  IDP.2A.HI.S16.S8 R117, R117, UR9, R128 ;  /* 0x0000000975757c26 */ /* 0x004fc60008003680 */
[----:B------:R-:W2:Y:S04]  /*9470*/  LDS R128, [R85+UR8] ;  /* 0x0000000855807984 */ /* 0x000ea80008000800 */
[----:B------:R-:W4:Y:S01]  /*9480*/  LDS R122, [R117+UR8] ;  /* 0x00000008757a7984 */ /* 0x000f220008000800 */
[----:B---3--:R-:W-:Y:S02]  /*9490*/  HSET2.BF.GE.AND R118, R16.H0_H0, R119, PT ;  /* 0x0000007710767233 */ /* 0x008fe40003806880 */
[----:B------:R-:W-:-:S03]  /*94a0*/  SHF.R.U32.HI R119, RZ, 0x1a, R11 ;  /* 0x0000001aff777819 */ /* 0x000fc6000001160b */
[----:B------:R-:W-:Y:S01]  /*94b0*/  HFMA2 R118, -R118, UR5.H0_H0, R99.H0_H0 ;  /* 0x2000000576767c31 */ /* 0x000fe20008040163 */
[----:B------:R-:W-:Y:S02]  /*94c0*/  LOP3.LUT R129, R119, 0x3e, RZ, 0xc0, !PT ;  /* 0x0000003e77817812 */ /* 0x000fe400078ec0ff */
[----:B------:R-:W-:Y:S02]  /*94d0*/  SHF.R.U32.HI R119, RZ, 0x15, R11 ;  /* 0x00000015ff777819 */ /* 0x000fe4000001160b */
[----:B-1----:R-:W-:Y:S01]  /*94e0*/  IDP.2A.LO.S16.S8 R118, R118, UR7, R131 ;  /* 0x0000000776767c26 */ /* 0x002fe20008001683 */
[C---:B------:R-:W-:Y:S02]  /*94f0*/  SHF.L.U32 R120, R108.reuse, R129, RZ ;  /* 0x000000816c787219 */ /* 0x040fe400000006ff */
[----:B------:R-:W-:Y:S02]  /*9500*/  LOP3.LUT R119, R119, 0x3e, RZ, 0xc0, !PT ;  /* 0x0000003e77777812 */ /* 0x000fe400078ec0ff */
[----:B------:R2:W1:Y:S01]  /*9510*/  LDS R126, [R118+UR8] ;  /* 0x00000008767e7984 */ /* 0x0004620008000800 */
[----:B------:R-:W-:Y:S01]  /*9520*/  LOP3.LUT R129, R120, 0xaaaaa, R11, 0xf8, !PT ;  /* 0x000aaaaa78817812 */ /* 0x000fe200078ef80b */
[----:B------:R-:W-:Y:S01]  /*9530*/  IMAD.SHL.U32 R11, R11, 0x2, RZ ;  /* 0x000000020b0b7824 */ /* 0x000fe200078e00ff */
[----:B------:R-:W-:-:S02]  /*9540*/  SHF.L.U32 R120, R108, R119, RZ ;  /* 0x000000776c787219 */ /* 0x000fc400000006ff */
[----:B------:R-:W-:Y:S02]  /*9550*/  LOP3.LUT R119, R10, 0x80008000, RZ, 0xfc, !PT ;  /* 0x800080000a777812 */ /* 0x000fe400078efcff */
[----:B------:R-:W-:Y:S02]  /*9560*/  LOP3.LUT R132, R120, 0xaaaaa, R11, 0xf8, !PT ;  /* 0x000aaaaa78847812 */ /* 0x000fe400078ef80b */
                                                                                                /* 0x000000770a0b7241 */
                                                                                                /* 0x000fe40000000081 */
                                                                                                /* 0x000000770a837241 */
                                                                                                /* 0x000fe40000010081 */
[----:B0-----:R-:W-:Y:S02]  /*9590*/  PRMT R134, R123, 0x7632, R124 ;  /* 0x000076327b867816 */ /* 0x001fe4000000007c */
                                                                                                /* 0x000000770a787241 */
                                                                                                /* 0x000fc40000008081 */
                                                                                                /* 0x000000770a817241 */
                                                                                                /* 0x000fe40000018081 */
[----:B--2---:R-:W-:Y:S01]  /*95c0*/  PRMT R118, R125, 0x7632, R128 ;  /* 0x000076327d767816 */ /* 0x004fe20000000080 */
[----:B------:R-:W-:Y:S01]  /*95d0*/  HFMA2.MMA R119, R134, 1, 1, -R131 ;  /* 0x3c003c0086777835 */ /* 0x000fe20000100083 */
[----:B------:R-:W-:Y:S02]  /*95e0*/  LOP3.LUT R10, R9, 0x80008000, RZ, 0xfc, !PT ;  /* 0x80008000090a7812 */ /* 0x000fe400078efcff */
[----:B----4-:R-:W-:Y:S02]  /*95f0*/  PRMT R134, R121, 0x7632, R122 ;  /* 0x0000763279867816 */ /* 0x010fe4000000007a */
[----:B------:R-:W-:Y:S01]  /*9600*/  HFMA2.MMA R118, R118, 1, 1, -R11 ;  /* 0x3c003c0076767835 */ /* 0x000fe2000010000b */
[----:B------:R-:W-:Y:S02]  /*9610*/  PRMT R11, R127, 0x7632, R130 ;  /* 0x000076327f0b7816 */ /* 0x000fe40000000082 */
                                                                                                /* 0x0000000a09857241 */
                                                                                                /* 0x000fc40000010084 */
[----:B------:R-:W-:Y:S01]  /*9630*/  PRMT R128, R125, 0x5410, R128 ;  /* 0x000054107d807816 */ /* 0x000fe20000000080 */
[----:B------:R-:W-:Y:S01]  /*9640*/  HADD2 R120, R11, -R120 ;  /* 0x800000780b787230 */ /* 0x000fe20000000000 */
[----:B------:R-:W-:Y:S01]  /*9650*/  PRMT R124, R123, 0x5410, R124 ;  /* 0x000054107b7c7816 */ /* 0x000fe2000000007c */
[----:B------:R-:W-:Y:S01]  /*9660*/  HADD2 R11, R134, -R129 ;  /* 0x80000081860b7230 */ /* 0x000fe20000000000 */
                                                                                                /* 0x0000000a09817241 */
                                                                                                /* 0x000fe40000000084 */
                                                                                                /* 0x0000000a09837241 */
                                                                                                /* 0x000fe40000008084 */
                                                                                                /* 0x0000000a09097241 */
                                                                                                /* 0x000fe20000018084 */
[----:B------:R-:W-:Y:S01]  /*96a0*/  HFMA2.MMA R123, R124, 1, 1, -R133 ;  /* 0x3c003c007c7b7835 */ /* 0x000fe20000100085 */
[----:B------:R-:W-:Y:S01]  /*96b0*/  PRMT R132, R121, 0x5410, R122 ;  /* 0x0000541079847816 */ /* 0x000fe2000000007a */
[----:B------:R-:W-:Y:S01]  /*96c0*/  HFMA2.MMA R121, R128, 1, 1, -R129 ;  /* 0x3c003c0080797835 */ /* 0x000fe20000100081 */
[----:B------:R-:W-:-:S02]  /*96d0*/  PRMT R130, R127, 0x5410, R130 ;  /* 0x000054107f827816 */ /* 0x000fc40000000082 */
                                                                                                /* 0x00000078767d7241 */
                                                                                                /* 0x000fe200000003ff */
[----:B------:R-:W-:Y:S01]  /*96f0*/  HADD2 R124, R132, -R9 ;  /* 0x80000009847c7230 */ /* 0x000fe20000000000 */
                                                                                                /* 0x0000000b770a7241 */
                                                                                                /* 0x000fe200000003ff */
[----:B------:R-:W-:Y:S01]  /*9710*/  HADD2 R122, R130, -R131 ;  /* 0x80000083827a7230 */ /* 0x000fe20000000000 */
                                                                                                /* 0x00000078767f7242 */
                                                                                                /* 0x000fe400000017ff */
                                                                                                /* 0x0000007c7b097241 */
                                                                                                /* 0x000fe200000003ff */
[----:B------:R-:W-:Y:S01]  /*9740*/  IMAD R125, R10, 0x10, R125 ;  /* 0x000000100a7d7824 */ /* 0x000fe200078e027d */
[----:B-1----:R-:W-:Y:S02]  /*9750*/  PRMT R10, R126, 0x7632, R91 ;  /* 0x000076327e0a7816 */ /* 0x002fe4000000005b */
                                                                                                /* 0x0000007a79807241 */
                                                                                                /* 0x000fc400000003ff */
[----:B------:R-:W-:Y:S02]  /*9770*/  PRMT R91, R126, 0x7610, R91 ;  /* 0x000076107e5b7816 */ /* 0x000fe4000000005b */
                                                                                                /* 0x000000ff0a827241 */
                                                                                                /* 0x000fe200000003ff */
[----:B------:R-:W-:Y:S01]  /*9790*/  IMAD R9, R9, 0x10, R128 ;  /* 0x0000001009097824 */ /* 0x000fe200078e0280 */
                                                                                                /* 0x000000ff5b7e7241 */
                                                                                                /* 0x000fe400000003ff */
                                                                                                /* 0x0000000b77847242 */
                                                                                                /* 0x000fe2000010977f */
[----:B------:R-:W-:Y:S01]  /*97c0*/  IMAD R130, R130, 0x100, R125 ;  /* 0x0000010082827824 */ /* 0x000fe200078e027d */
                                                                                                /* 0x0000007a797d7242 */
                                                                                                /* 0x000fe200000017ff */
[----:B------:R-:W-:Y:S01]  /*97e0*/  IMAD R9, R126, 0x100, R9 ;  /* 0x000001007e097824 */ /* 0x000fe200078e0209 */
                                                                                                /* 0x0000007876837241 */
                                                                                                /* 0x000fe2000000107f */
[----:B------:R-:W0:Y:S01]  /*9800*/  POPC R135, R130 ;  /* 0x0000008200877309 */ /* 0x000e220000000000 */
                                                                                                /* 0x0000007c7b7e7242 */
                                                                                                /* 0x000fc4000010977d */
                                                                                                /* 0x0000007a797d7241 */
                                                                                                /* 0x000fe4000000107d */
                                                                                                /* 0x0000007c7b807241 */
                                                                                                /* 0x000fe4000000907e */
                                                                                                /* 0x0000000b77867241 */
                                                                                                /* 0x000fe20000009084 */
[----:B------:R-:W1:Y:S01]  /*9850*/  POPC R129, R9 ;  /* 0x0000000900817309 */ /* 0x000e620000000000 */
                                                                                                /* 0x000000807d7f7242 */
                                                                                                /* 0x000fe400000017ff */
                                                                                                /* 0x0000008683857242 */
                                                                                                /* 0x000fe400000017ff */
                                                                                                /* 0x000000807d807241 */
                                                                                                /* 0x000fc4000000107f */
                                                                                                /* 0x0000008683837241 */
                                                                                                /* 0x000fe40000001085 */
[----:B0-----:R-:W-:Y:S02]  /*98a0*/  LOP3.LUT R135, R135, 0x1, RZ, 0xc0, !PT ;  /* 0x0000000187877812 */ /* 0x001fe400078ec0ff */
                                                                                                /* 0x200000717e7d7241 */
                                                                                                /* 0x000fe4000000107f */
                                                                                                /* 0x0000005b807e7242 */
                                                                                                /* 0x000fe400000017ff */
                                                                                                /* 0x2000007184717241 */
                                                                                                /* 0x000fe40000001085 */
[----:B-1----:R-:W-:-:S02]  /*98e0*/  LOP3.LUT R129, R129, 0x1, RZ, 0xc0, !PT ;  /* 0x0000000181817812 */ /* 0x002fc400078ec0ff */
                                                                                                /* 0x0000000a83847242 */
                                                                                                /* 0x000fe400000017ff */
[----:B------:R-:W-:Y:S02]  /*9900*/  ISETP.NE.U32.AND P2, PT, R135, 0x1, PT ;  /* 0x000000018700780c */ /* 0x000fe40003f45070 */
                                                                                                /* 0x0000005b807f7241 */
                                                                                                /* 0x000fe4000000107e */
[----:B------:R-:W-:Y:S02]  /*9920*/  ISETP.NE.U32.AND P1, PT, R129, 0x1, PT ;  /* 0x000000018100780c */ /* 0x000fe40003f25070 */
[----:B------:R-:W-:Y:S02]  /*9930*/  SEL R129, R109, 0xa820a820, !P2 ;  /* 0xa820a8206d817807 */ /* 0x000fe40005000000 */
                                                                                                /* 0x200000ff71717241 */
                                                                                                /* 0x000fe20000001084 */
[----:B------:R-:W-:Y:S01]  /*9950*/  HFMA2.MMA R127, R127, R90, -RZ ;  /* 0x0000005a7f7f7235 */ /* 0x000fe200001000ff */
                                                                                                /* 0x200000ff7d7d7241 */
                                                                                                /* 0x000fc4000000107e */
                                                                                                /* 0x0000000a83837241 */
                                                                                                /* 0x000fe40000001084 */
                                                                                                /* 0x40400081817e7241 */
                                                                                                /* 0x000fe20000000082 */
[----:B------:R-:W-:Y:S01]  /*9990*/  IMAD.SHL.U32 R130, R113, 0x2, RZ ;  /* 0x0000000271827824 */ /* 0x000fe200078e00ff */
[----:B------:R-:W-:Y:S01]  /*99a0*/  SEL R128, R109, 0xa820a820, !P1 ;  /* 0xa820a8206d807807 */ /* 0x000fe20004800000 */
[C---:B------:R-:W-:Y:S02]  /*99b0*/  IMAD.SHL.U32 R129, R125.reuse, 0x2, RZ ;  /* 0x000000027d817824 */ /* 0x040fe400078e00ff */
[----:B------:R-:W-:Y:S02]  /*99c0*/  HMUL2 R10, R131, R90 ;  /* 0x0000005a830a7232 */ /* 0x000fe40000000000 */
[----:B------:R-:W-:Y:S01]  /*99d0*/  IMAD.SHL.U32 R125, R125, 0x400000, RZ ;  /* 0x004000007d7d7824 */ /* 0x000fe200078e00ff */
[----:B------:R-:W-:-:S02]  /*99e0*/  LOP3.LUT R131, R130, 0x1e, RZ, 0xc0, !PT ;  /* 0x0000001e82837812 */ /* 0x000fc400078ec0ff */
[----:B------:R-:W-:Y:S02]  /*99f0*/  LOP3.LUT R129, R129, 0x1e, RZ, 0xc0, !PT ;  /* 0x0000001e81817812 */ /* 0x000fe400078ec0ff */
[----:B------:R-:W-:Y:S02]  /*9a00*/  HMNMX2 R10, |R10|, 65504, 65504, PT ;  /* 0x7bff7bff0a0a7840 */ /* 0x000fe40003800200 */
                                                                                                /* 0x4040008080807241 */
                                                                                                /* 0x000fe40000000009 */
[C---:B------:R-:W-:Y:S02]  /*9a20*/  SHF.L.U32 R131, R108.reuse, R131, RZ ;  /* 0x000000836c837219 */ /* 0x040fe400000006ff */
[----:B------:R-:W-:Y:S02]  /*9a30*/  HMNMX2 R9, |R127|, 65504, 65504, PT ;  /* 0x7bff7bff7f097840 */ /* 0x000fe40003800200 */
[----:B------:R-:W-:-:S02]  /*9a40*/  SHF.L.U32 R129, R108, R129, RZ ;  /* 0x000000816c817219 */ /* 0x000fc400000006ff */
[----:B------:R-:W-:Y:S02]  /*9a50*/  LOP3.LUT R132, R10, 0x80008000, RZ, 0xfc, !PT ;  /* 0x800080000a847812 */ /* 0x000fe400078efcff */
[----:B------:R-:W-:Y:S02]  /*9a60*/  LOP3.LUT R131, R131, R126, RZ, 0xfc, !PT ;  /* 0x0000007e83837212 */ /* 0x000fe400078efcff */
[----:B------:R-:W-:Y:S02]  /*9a70*/  LOP3.LUT R127, R9, 0x80008000, RZ, 0xfc, !PT ;  /* 0x80008000097f7812 */ /* 0x000fe400078efcff */
[----:B------:R-:W-:Y:S02]  /*9a80*/  LOP3.LUT R130, R129, R128, RZ, 0xfc, !PT ;  /* 0x0000008081827212 */ /* 0x000fe400078efcff */
                                                                                                /* 0x000000840a857241 */
                                                                                                /* 0x000fe40000000083 */
                                                                                                /* 0x000000840a877241 */
                                                                                                /* 0x000fc40000008083 */
                                                                                                /* 0x000000840a887241 */
                                                                                                /* 0x000fe20000010083 */
[----:B------:R-:W-:Y:S01]  /*9ac0*/  HADD2 R118, R118, R133 ;  /* 0x0000008576767230 */ /* 0x000fe20000000000 */
                                                                                                /* 0x000000840a8a7241 */
                                                                                                /* 0x000fe40000018083 */
                                                                                                /* 0x0000007f09847241 */
                                                                                                /* 0x000fe20000000082 */
[----:B------:R-:W-:Y:S01]  /*9af0*/  HFMA2.MMA R120, R120, 1, 1, R135 ;  /* 0x3c003c0078787835 */ /* 0x000fe20000000087 */
                                                                                                /* 0x0000007f09817241 */
                                                                                                /* 0x000fe20000008082 */
[----:B------:R-:W-:Y:S01]  /*9b10*/  HFMA2.MMA R119, R119, 1, 1, R136 ;  /* 0x3c003c0077777835 */ /* 0x000fe20000000088 */
                                                                                                /* 0x0000007f09867241 */
                                                                                                /* 0x000fe20000010082 */
[----:B------:R-:W-:Y:S01]  /*9b30*/  HADD2 R121, R121, R132 ;  /* 0x0000008479797230 */ /* 0x000fe20000000000 */
                                                                                                /* 0x0000007f097f7241 */
                                                                                                /* 0x000fe20000018082 */
        /* <DEDUP_REMOVED lines=16> */
[----:B------:R-:W-:Y:S02]  /*9c50*/  PRMT R120, R122, 0x7632, R120 ;  /* 0x000076327a787816 */ /* 0x000fe40000000078 */
[----:B------:R-:W-:Y:S01]  /*9c60*/  LOP3.LUT R11, R126, 0x2aaaa, RZ, 0xc0, !PT ;  /* 0x0002aaaa7e0b7812 */ /* 0x000fe200078ec0ff */
[----:B------:R0:W-:Y:S04]  /*9c70*/  STS [R82+UR8], R85 ;  /* 0x0000005552007988 */ /* 0x0001e80008000808 */
[----:B------:R1:W-:Y:S01]  /*9c80*/  STS [R114+UR8], R120 ;  /* 0x0000007872007988 */ /* 0x0003e20008000808 */
[----:B------:R-:W-:Y:S01]  /*9c90*/  IMAD.IADD R11, R11, 0x1, R128 ;  /* 0x000000010b0b7824 */ /* 0x000fe200078e0280 */
[----:B0-----:R-:W-:-:S02]  /*9ca0*/  PRMT R82, R123, 0x5410, R119 ;  /* 0x000054107b527816 */ /* 0x001fc40000000077 */
[----:B------:R-:W-:-:S03]  /*9cb0*/  PRMT R119, R123, 0x7632, R119 ;  /* 0x000076327b777816 */ /* 0x000fc60000000077 */
[----:B------:R1:W-:Y:S04]  /*9cc0*/  STS [R83+UR8], R82 ;  /* 0x0000005253007988 */ /* 0x0003e80008000808 */
[----:B------:R1:W-:Y:S04]  /*9cd0*/  STS [R116+UR8], R119 ;  /* 0x0000007774007988 */ /* 0x0003e80008000808 */
[----:B------:R1:W-:Y:S04]  /*9ce0*/  STS [R115+UR8], R84 ;  /* 0x0000005473007988 */ /* 0x0003e80008000808 */
        /* <DEDUP_REMOVED lines=9> */
                                                                                                /* 0x0000007b0c7d7241 */
                                                                                                /* 0x000fe4000000007c */
                                                                                                /* 0x0000007b0c7e7241 */
                                                                                                /* 0x000fc4000000807c */
                                                                                                /* 0x0000007b0c7b7241 */
                                                                                                /* 0x000fe4000001007c */
                                                                                                /* 0x0000000e0d0c7241 */
                                                                                                /* 0x000fe2000000007f */
[----:B------:R-:W2:Y:S01]  /*9dc0*/  LDC R113, c[0x0][0x5a4] ;  /* 0x00016900ff717b82 */ /* 0x000ea20000000800 */
                                                                                                /* 0x0000000e0d7c7241 */
                                                                                                /* 0x000fe4000000807f */
                                                                                                /* 0x0000000e0d0d7241 */
                                                                                                /* 0x000fca000001007f */
        /* <DEDUP_REMOVED lines=13> */
[C---:B0-----:R-:W-:Y:S02]  /*9ec0*/  IDP.2A.LO.S16.S8 R83, R85.reuse, UR7, R116 ;  /* 0x0000000755537c26 */ /* 0x041fe40008001674 */
[----:B------:R-:W-:Y:S05]  /*9ed0*/  LDS R116, [R82+UR8] ;  /* 0x0000000852747984 */ /* 0x000fea0008000800 */
[----:B------:R-:W0:Y:S01]  /*9ee0*/  LDC R119, c[0x0][0x5ac] ;  /* 0x00016b00ff777b82 */ /* 0x000e220000000800 */
[----:B-1----:R-:W-:Y:S02]  /*9ef0*/  IDP.2A.HI.S16.S8 R85, R85, UR9, R118 ;  /* 0x0000000955557c26 */ /* 0x002fe40008003676 */
[----:B------:R-:W-:Y:S05]  /*9f00*/  LDS R118, [R83+UR8] ;  /* 0x0000000853767984 */ /* 0x000fea0008000800 */
[----:B------:R-:W1:Y:S01]  /*9f10*/  LDC R120, c[0x0][0x5b4] ;  /* 0x00016d00ff787b82 */ /* 0x000e620000000800 */
[----:B--2---:R-:W-:-:S05]  /*9f20*/  HSET2.BF.GE.AND R115, R16.H0_H0, R115, PT ;  /* 0x0000007310737233 */ /* 0x004fca0003806880 */
[----:B------:R-:W-:Y:S02]  /*9f30*/  HFMA2 R115, -R115, UR5.H0_H0, R99.H0_H0 ;  /* 0x2000000573737c31 */ /* 0x000fe40008040163 */
[C---:B---3--:R-:W-:Y:S02]  /*9f40*/  IDP.2A.LO.S16.S8 R113, R114.reuse, UR7, R117 ;  /* 0x0000000772717c26 */ /* 0x048fe40008001675 */
[----:B------:R-:W2:Y:S01]  /*9f50*/  LDS R117, [R84+UR8] ;  /* 0x0000000854757984 */ /* 0x000ea20008000800 */
[----:B0-----:R-:W-:-:S03]  /*9f60*/  IDP.2A.HI.S16.S8 R114, R114, UR9, R119 ;  /* 0x0000000972727c26 */ /* 0x001fc60008003677 */
[----:B------:R-:W0:Y:S04]  /*9f70*/  LDS R119, [R85+UR8] ;  /* 0x0000000855777984 */ /* 0x000e280008000800 */
[----:B------:R-:W-:Y:S01]  /*9f80*/  LDS R121, [R114+UR8] ;  /* 0x0000000872797984 */ /* 0x000fe20008000800 */
[----:B-1----:R-:W-:-:S03]  /*9f90*/  IDP.2A.LO.S16.S8 R115, R115, UR7, R120 ;  /* 0x0000000773737c26 */ /* 0x002fc60008001678 */
[----:B------:R-:W1:Y:S04]  /*9fa0*/  LDS R120, [R113+UR8] ;  /* 0x0000000871787984 */ /* 0x000e680008000800 */
[----:B------:R3:W4:Y:S01]  /*9fb0*/  LDS R122, [R115+UR8] ;  /* 0x00000008737a7984 */ /* 0x0007220008000800 */
[C-C-:B--2---:R-:W-:Y:S02]  /*9fc0*/  PRMT R128, R116.reuse, 0x5410, R117.reuse ;  /* 0x0000541074807816 */ /* 0x144fe40000000075 */
[----:B---3--:R-:W-:-:S05]  /*9fd0*/  PRMT R115, R116, 0x7632, R117 ;  /* 0x0000763274737816 */ /* 0x008fca0000000075 */
[----:B------:R-:W-:Y:S01]  /*9fe0*/  HADD2 R116, R115, -R12 ;  /* 0x8000000c73747230 */ /* 0x000fe20000000000 */
[C-C-:B0-----:R-:W-:Y:S02]  /*9ff0*/  PRMT R117, R118.reuse, 0x5410, R119.reuse ;  /* 0x0000541076757816 */ /* 0x141fe40000000077 */
[----:B------:R-:W-:-:S03]  /*a000*/  PRMT R119, R118, 0x7632, R119 ;  /* 0x0000763276777816 */ /* 0x000fc60000000077 */
[----:B------:R-:W-:-:S03]  /*a010*/  HADD2 R117, R117, -R126 ;  /* 0x8000007e75757230 */ /* 0x000fc60000000000 */
[----:B------:R-:W-:Y:S01]  /*a020*/  HFMA2.MMA R14, R119, 1, 1, -R124 ;  /* 0x3c003c00770e7835 */ /* 0x000fe2000010007c */
[C-C-:B-1----:R-:W-:Y:S01]  /*a030*/  PRMT R12, R120.reuse, 0x7632, R121.reuse ;  /* 0x00007632780c7816 */ /* 0x142fe20000000079 */
[----:B------:R-:W-:Y:S01]  /*a040*/  HFMA2.MMA R119, R128, 1, 1, -R125 ;  /* 0x3c003c0080777835 */ /* 0x000fe2000010007d */
[----:B------:R-:W-:-:S03]  /*a050*/  PRMT R118, R120, 0x5410, R121 ;  /* 0x0000541078767816 */ /* 0x000fc60000000079 */
[----:B------:R-:W-:Y:S01]  /*a060*/  HADD2 R115, R12, -R13 ;  /* 0x8000000d0c737230 */ /* 0x000fe20000000000 */
[C-C-:B----4-:R-:W-:Y:S02]  /*a070*/  PRMT R12, R122.reuse, 0x7632, R91.reuse ;  /* 0x000076327a0c7816 */ /* 0x150fe4000000005b */
[----:B------:R-:W-:Y:S01]  /*a080*/  HFMA2.MMA R118, R118, 1, 1, -R123 ;  /* 0x3c003c0076767835 */ /* 0x000fe2000010007b */
                                                                                                /* 0x0000000e74787241 */
                                                                                                /* 0x000fe400000003ff */
                                                                                                /* 0x0000000c730d7241 */
                                                                                                /* 0x000fe400000003ff */
[----:B------:R-:W-:Y:S02]  /*a0b0*/  PRMT R91, R122, 0x7610, R91 ;  /* 0x000076107a5b7816 */ /* 0x000fe4000000005b */
                                                                                                /* 0x0000000e74797242 */
                                                                                                /* 0x000fe200000017ff */
[----:B------:R-:W-:Y:S01]  /*a0d0*/  IMAD R124, R13, 0x10, R120 ;  /* 0x000000100d7c7824 */ /* 0x000fe200078e0278 */
                                                                                                /* 0x0000007577787241 */
                                                                                                /* 0x000fc400000003ff */
                                                                                                /* 0x0000005b760d7241 */
                                                                                                /* 0x000fe200000003ff */
[----:B------:R-:W0:Y:S01]  /*a100*/  POPC R127, R124 ;  /* 0x0000007c007f7309 */ /* 0x000e220000000000 */
                                                                                                /* 0x0000000c737d7242 */
                                                                                                /* 0x000fe40000109779 */
                                                                                                /* 0x0000000e747b7241 */
                                                                                                /* 0x000fe20000001079 */
[----:B------:R-:W-:Y:S01]  /*a130*/  IMAD R13, R13, 0x10, R120 ;  /* 0x000000100d0d7824 */ /* 0x000fe200078e0278 */
                                                                                                /* 0x0000007577787242 */
                                                                                                /* 0x000fe400000017ff */
                                                                                                /* 0x0000000c737e7241 */
                                                                                                /* 0x000fe2000000907d */
[----:B------:R-:W1:Y:S01]  /*a160*/  POPC R122, R13 ;  /* 0x0000000d007a7309 */ /* 0x000e620000000000 */
                                                                                                /* 0x0000005b760c7242 */
                                                                                                /* 0x000fc40000109778 */
                                                                                                /* 0x0000007e7b807242 */
                                                                                                /* 0x000fe400000017ff */
                                                                                                /* 0x0000007577787241 */
                                                                                                /* 0x000fe40000001078 */
                                                                                                /* 0x0000005b76797241 */
                                                                                                /* 0x000fe4000000900c */
[----:B0-----:R-:W-:Y:S02]  /*a1b0*/  LOP3.LUT R129, R127, 0x1, RZ, 0xc0, !PT ;  /* 0x000000017f817812 */ /* 0x001fe400078ec0ff */
                                                                                                /* 0x0000007e7b7f7241 */
                                                                                                /* 0x000fe40000001080 */
                                                                                                /* 0x00000079787b7242 */
                                                                                                /* 0x000fc400000017ff */
[----:B------:R-:W-:Y:S01]  /*a1e0*/  ISETP.NE.U32.AND P1, PT, R129, 0x1, PT ;  /* 0x000000018100780c */ /* 0x000fe20003f25070 */
[----:B------:R-:W-:Y:S01]  /*a1f0*/  HMUL2 R127, R127, R90 ;  /* 0x0000005a7f7f7232 */ /* 0x000fe20000000000 */
[----:B-1----:R-:W-:Y:S02]  /*a200*/  LOP3.LUT R122, R122, 0x1, RZ, 0xc0, !PT ;  /* 0x000000017a7a7812 */ /* 0x002fe400078ec0ff */
                                                                                                /* 0x0000007978797241 */
                                                                                                /* 0x000fe4000000107b */
                                                                                                /* 0x200000ff0c0c7241 */
                                                                                                /* 0x000fe4000000107b */
[----:B------:R-:W-:Y:S02]  /*a230*/  SEL R129, R109, 0xa820a820, !P1 ;  /* 0xa820a8206d817807 */ /* 0x000fe40004800000 */
[----:B------:R-:W-:Y:S01]  /*a240*/  ISETP.NE.U32.AND P1, PT, R122, 0x1, PT ;  /* 0x000000017a00780c */ /* 0x000fe20003f25070 */
[----:B------:R-:W-:Y:S01]  /*a250*/  IMAD.SHL.U32 R122, R12, 0x2, RZ ;  /* 0x000000020c7a7824 */ /* 0x000fe200078e00ff */
[----:B------:R-:W-:Y:S01]  /*a260*/  HFMA2.MMA R12, R121, R90, -RZ ;  /* 0x0000005a790c7235 */ /* 0x000fe200001000ff */
                                                                                                /* 0x200000ff7d7d7241 */
                                                                                                /* 0x000fc40000001080 */
[----:B------:R-:W-:Y:S02]  /*a280*/  SEL R120, R109, 0xa820a820, !P1 ;  /* 0xa820a8206d787807 */ /* 0x000fe40004800000 */
[----:B------:R-:W-:Y:S01]  /*a290*/  LOP3.LUT R121, R122, 0x1e, RZ, 0xc0, !PT ;  /* 0x0000001e7a797812 */ /* 0x000fe200078ec0ff */
[----:B------:R-:W-:Y:S01]  /*a2a0*/  IMAD.SHL.U32 R125, R125, 0x2, RZ ;  /* 0x000000027d7d7824 */ /* 0x000fe200078e00ff */
                                                                                                /* 0x4040007878787241 */
                                                                                                /* 0x000fe4000000000d */
[----:B------:R-:W-:Y:S02]  /*a2c0*/  SHF.L.U32 R121, R108, R121, RZ ;  /* 0x000000796c797219 */ /* 0x000fe400000006ff */
[----:B------:R-:W-:Y:S02]  /*a2d0*/  HMNMX2 R12, |R12|, 65504, 65504, PT ;  /* 0x7bff7bff0c0c7840 */ /* 0x000fe40003800200 */
[----:B------:R-:W-:-:S02]  /*a2e0*/  LOP3.LUT R125, R125, 0x1e, RZ, 0xc0, !PT ;  /* 0x0000001e7d7d7812 */ /* 0x000fc400078ec0ff */
[----:B------:R-:W-:Y:S02]  /*a2f0*/  HMNMX2 R13, |R127|, 65504, 65504, PT ;  /* 0x7bff7bff7f0d7840 */ /* 0x000fe40003800200 */
[----:B------:R-:W-:Y:S02]  /*a300*/  LOP3.LUT R121, R121, R120, RZ, 0xfc, !PT ;  /* 0x0000007879797212 */ /* 0x000fe400078efcff */
                                                                                                /* 0x40400081817c7241 */
                                                                                                /* 0x000fe4000000007c */
[----:B------:R-:W-:Y:S02]  /*a320*/  SHF.L.U32 R125, R108, R125, RZ ;  /* 0x0000007d6c7d7219 */ /* 0x000fe400000006ff */
[----:B------:R-:W-:Y:S02]  /*a330*/  LOP3.LUT R120, R12, 0x80008000, RZ, 0xfc, !PT ;  /* 0x800080000c787812 */ /* 0x000fe400078efcff */
[----:B------:R-:W-:-:S02]  /*a340*/  LOP3.LUT R124, R125, R124, RZ, 0xfc, !PT ;  /* 0x0000007c7d7c7212 */ /* 0x000fc400078efcff */
[----:B------:R-:W-:Y:S02]  /*a350*/  LOP3.LUT R123, R13, 0x80008000, RZ, 0xfc, !PT ;  /* 0x800080000d7b7812 */ /* 0x000fe400078efcff */
                                                                                                /* 0x000000780c7a7241 */
                                                                                                /* 0x000fe40000000079 */
                                                                                                /* 0x0000007b0d7d7241 */
                                                                                                /* 0x000fe4000000007c */
                                                                                                /* 0x0000007b0d7e7241 */
                                                                                                /* 0x000fe4000001007c */
[----:B------:R-:W-:Y:S01]  /*a390*/  HFMA2.MMA R122, R119, 1, 1, R122 ;  /* 0x3c003c00777a7835 */ /* 0x000fe2000000007a */
                                                                                                /* 0x000000780c777241 */
                                                                                                /* 0x000fe20000010079 */
[----:B------:R-:W-:Y:S01]  /*a3b0*/  HADD2 R125, R116, R125 ;  /* 0x0000007d747d7230 */ /* 0x000fe20000000000 */
                                                                                                /* 0x000000780c747241 */
                                                                                                /* 0x000fe20000008079 */
[----:B------:R-:W-:Y:S01]  /*a3d0*/  HFMA2.MMA R115, R115, 1, 1, R126 ;  /* 0x3c003c0073737835 */ /* 0x000fe2000000007e */
                                                                                                /* 0x0000007b0d7f7241 */
                                                                                                /* 0x000fc4000000807c */
[----:B------:R-:W-:Y:S01]  /*a3f0*/  HFMA2.MMA R118, R118, 1, 1, R119 ;  /* 0x3c003c0076767835 */ /* 0x000fe20000000077 */
[----:B------:R-:W-:Y:S01]  /*a400*/  HADD2 R116, R117, R116 ;  /* 0x0000007475747230 */ /* 0x000fe20000000000 */
[----:B------:R-:W-:Y:S01]  /*a410*/  ISETP.NE.AND P1, PT, R112, 0xb, PT ;  /* 0x0000000b7000780c */ /* 0x000fe20003f25270 */
[----:B------:R-:W-:Y:S01]  /*a420*/  HADD2 R14, R14, R127 ;  /* 0x0000007f0e0e7230 */ /* 0x000fe20000000000 */
[C-C-:B------:R-:W-:Y:S02]  /*a430*/  PRMT R117, R122.reuse, 0x5410, R125.reuse ;  /* 0x000054107a757816 */ /* 0x140fe4000000007d */
[----:B------:R-:W-:Y:S02]  /*a440*/  PRMT R125, R122, 0x7632, R125 ;  /* 0x000076327a7d7816 */ /* 0x000fe4000000007d */
[----:B------:R-:W-:Y:S01]  /*a450*/  LOP3.LUT R121, R121, 0xffff, RZ, 0xc0, !PT ;  /* 0x0000ffff79797812 */ /* 0x000fe200078ec0ff */
[----:B------:R0:W-:Y:S04]  /*a460*/  STS [R82+UR8], R117 ;  /* 0x0000007552007988 */ /* 0x0001e80008000808 */
[----:B------:R1:W-:Y:S01]  /*a470*/  STS [R84+UR8], R125 ;  /* 0x0000007d54007988 */ /* 0x0003e20008000808 */
[----:B0-----:R-:W-:-:S02]  /*a480*/  PRMT R82, R116, 0x5410, R14 ;  /* 0x0000541074527816 */ /* 0x001fc4000000000e */
[----:B------:R-:W-:Y:S02]  /*a490*/  PRMT R116, R116, 0x7632, R14 ;  /* 0x0000763274747816 */ /* 0x000fe4000000000e */
[C-C-:B-1----:R-:W-:Y:S01]  /*a4a0*/  PRMT R84, R118.reuse, 0x5410, R115.reuse ;  /* 0x0000541076547816 */ /* 0x142fe20000000073 */
[----:B------:R0:W-:Y:S01]  /*a4b0*/  STS [R83+UR8], R82 ;  /* 0x0000005253007988 */ /* 0x0001e20008000808 */
[----:B------:R-:W-:Y:S02]  /*a4c0*/  PRMT R115, R118, 0x7632, R115 ;  /* 0x0000763276737816 */ /* 0x000fe40000000073 */
[----:B------:R-:W-:Y:S01]  /*a4d0*/  PRMT R14, R124, 0x1054, R121 ;  /* 0x000010547c0e7816 */ /* 0x000fe20000000079 */
[----:B------:R0:W-:Y:S04]  /*a4e0*/  STS [R85+UR8], R116 ;  /* 0x0000007455007988 */ /* 0x0001e80008000808 */
[----:B------:R0:W-:Y:S04]  /*a4f0*/  STS [R113+UR8], R84 ;  /* 0x0000005471007988 */ /* 0x0001e80008000808 */
[----:B------:R0:W-:Y:S01]  /*a500*/  STS [R114+UR8], R115 ;  /* 0x0000007372007988 */ /* 0x0001e20008000808 */
[----:B------:R-:W-:Y:S06]  /*a510*/  BAR.SYNC 0x0 ;  /* 0x000000ff0000791d */ /* 0x000fec0000000000 */
[----:B0-----:R-:W-:Y:S05]  /*a520*/  @!P1 BRA `(.L_x_94) ;  /* 0x000000d000989947 */ /* 0x001fea0003800000 */
[----:B------:R-:W0:Y:S01]  /*a530*/  LDC R84, c[0x0][0x5bc] ;  /* 0x00016f00ff547b82 */ /* 0x000e220000000800 */
[----:B------:R-:W1:Y:S04]  /*a540*/  LDS R119, [R98+0x8] ;  /* 0x0000080062777984 */ /* 0x000e680000000800 */
[----:B------:R-:W2:Y:S03]  /*a550*/  LDS R118, [R98+0x4] ;  /* 0x0000040062767984 */ /* 0x000ea60000000800 */
[----:B------:R-:W3:Y:S08]  /*a560*/  LDC R85, c[0x0][0x5e0] ;  /* 0x00017800ff557b82 */ /* 0x000ef00000000800 */
[----:B------:R-:W4:Y:S08]  /*a570*/  LDC R113, c[0x0][0x5c8] ;  /* 0x00017200ff717b82 */ /* 0x000f300000000800 */
[----:B------:R-:W5:Y:S01]  /*a580*/  LDC R115, c[0x0][0x5d4] ;  /* 0x00017500ff737b82 */ /* 0x000f620000000800 */
[----:B0-----:R-:W-:-:S05]  /*a590*/  HSET2.BF.GE.AND R84, R16.H0_H0, R84, PT ;  /* 0x0000005410547233 */ /* 0x001fca0003806880 */
[----:B------:R-:W-:Y:S02]  /*a5a0*/  HFMA2 R84, -R84, UR5.H0_H0, R99.H0_H0 ;  /* 0x2000000554547c31 */ /* 0x000fe40008040163 */
[----:B------:R-:W0:Y:S01]  /*a5b0*/  LDC.64 R82, c[0x0][0x5c0] ;  /* 0x00017000ff527b82 */ /* 0x000e220000000a00 */
[----:B---3--:R-:W-:-:S05]  /*a5c0*/  HSET2.BF.GE.AND R85, R16.H0_H0, R85, PT ;  /* 0x0000005510557233 */ /* 0x008fca0003806880 */
[----:B------:R-:W-:Y:S02]  /*a5d0*/  HFMA2 R114, -R85, UR5.H0_H0, R99.H0_H0 ;  /* 0x2000000555727c31 */ /* 0x000fe40008040163 */
[----:B------:R-:W3:Y:S01]  /*a5e0*/  LDC R117, c[0x0][0x5e4] ;  /* 0x00017900ff757b82 */ /* 0x000ee20000000800 */
[----:B----4-:R-:W-:Y:S02]  /*a5f0*/  HSET2.BF.GE.AND R85, R16.H0_H0, R113, PT ;  /* 0x0000007110557233 */ /* 0x010fe40003806880 */
[----:B-1----:R-:W-:Y:S02]  /*a600*/  SHF.R.U32.HI R129, RZ, 0x10, R119 ;  /* 0x00000010ff817819 */ /* 0x002fe40000011677 */
[----:B--2---:R-:W-:-:S03]  /*a610*/  LOP3.LUT R128, R118, 0x80008000, RZ, 0xfc, !PT ;  /* 0x8000800076807812 */ /* 0x004fc600078efcff */
[----:B------:R-:W1:Y:S01]  /*a620*/  LDC R121, c[0x0][0x5e8] ;  /* 0x00017a00ff797b82 */ /* 0x000e620000000800 */
[----:B-----5:R-:W-:Y:S02]  /*a630*/  HSET2.BF.GE.AND R113, R16.H0_H0, R115, PT ;  /* 0x0000007310717233 */ /* 0x020fe40003806880 */
                                                                                                /* 0x0000008076827241 */
                                                                                                /* 0x000fe40000000081 */
                                                                                                /* 0x0000008076837241 */
                                                                                                /* 0x000fe20000008081 */
[----:B------:R-:W-:Y:S01]  /*a660*/  HFMA2 R115, -R113, UR5.H0_H0, R99.H0_H0 ;  /* 0x2000000571737c31 */ /* 0x000fe20008040163 */
                                                                                                /* 0x0000008076847241 */
                                                                                                /* 0x000fe20000010081 */
[----:B------:R-:W2:Y:S01]  /*a680*/  LDC R123, c[0x0][0x5cc] ;  /* 0x00017300ff7b7b82 */ /* 0x000ea20000000800 */
[C---:B0-----:R-:W-:Y:S01]  /*a690*/  IDP.2A.LO.S16.S8 R82, R84.reuse, UR7, R82 ;  /* 0x0000000754527c26 */ /* 0x041fe20008001652 */
                                                                                                /* 0x0000008076807241 */
                                                                                                /* 0x000fe20000018081 */
[----:B------:R-:W-:-:S03]  /*a6b0*/  IDP.2A.HI.S16.S8 R84, R84, UR9, R83 ;  /* 0x0000000954547c26 */ /* 0x000fc60008003653 */
[----:B------:R-:W-:Y:S02]  /*a6c0*/  LDS R120, [R82+UR8] ;  /* 0x0000000852787984 */ /* 0x000fe40008000800 */
[----:B------:R-:W0:Y:S01]  /*a6d0*/  LDC R125, c[0x0][0x5d0] ;  /* 0x00017400ff7d7b82 */ /* 0x000e220000000800 */
[C---:B---3--:R-:W-:Y:S02]  /*a6e0*/  IDP.2A.LO.S16.S8 R83, R114.reuse, UR7, R117 ;  /* 0x0000000772537c26 */ /* 0x048fe40008001675 */
[----:B------:R-:W3:Y:S04]  /*a6f0*/  LDS R117, [R98] ;  /* 0x0000000062757984 */ /* 0x000ee80000000800 */
[----:B------:R-:W-:Y:S01]  /*a700*/  LDS R126, [R83+UR8] ;  /* 0x00000008537e7984 */ /* 0x000fe20008000800 */
[----:B------:R-:W4:Y:S01]  /*a710*/  LDC R122, c[0x0][0x5d8] ;  /* 0x00017600ff7a7b82 */ /* 0x000f220000000800 */
[----:B-1----:R-:W-:-:S02]  /*a720*/  IDP.2A.HI.S16.S8 R116, R114, UR9, R121 ;  /* 0x0000000972747c26 */ /* 0x002fc40008003679 */
[----:B------:R-:W-:Y:S01]  /*a730*/  HFMA2 R114, -R85, UR5.H0_H0, R99.H0_H0 ;  /* 0x2000000555727c31 */ /* 0x000fe20008040163 */
[----:B------:R-:W1:Y:S04]  /*a740*/  LDS R121, [R84+UR8] ;  /* 0x0000000854797984 */ /* 0x000e680008000800 */
[----:B------:R5:W1:Y:S01]  /*a750*/  LDS R127, [R116+UR8] ;  /* 0x00000008747f7984 */ /* 0x000a620008000800 */
[----:B------:R-:W3:Y:S01]  /*a760*/  LDC R124, c[0x0][0x5dc] ;  /* 0x00017700ff7c7b82 */ /* 0x000ee20000000800 */
[C---:B--2---:R-:W-:Y:S01]  /*a770*/  IDP.2A.LO.S16.S8 R85, R114.reuse, UR7, R123 ;  /* 0x0000000772557c26 */ /* 0x044fe2000800167b */
[----:B-----5:R-:W-:Y:S01]  /*a780*/  LOP3.LUT R116, R119, 0xffff, RZ, 0xc0, !PT ;  /* 0x0000ffff77747812 */ /* 0x020fe200078ec0ff */
[----:B0-----:R-:W-:-:S05]  /*a790*/  IDP.2A.HI.S16.S8 R114, R114, UR9, R125 ;  /* 0x0000000972727c26 */ /* 0x001fca000800367d */
[----:B------:R-:W-:Y:S01]  /*a7a0*/  LDS R123, [R114+UR8] ;  /* 0x00000008727b7984 */ /* 0x000fe20008000800 */
[----:B----4-:R-:W-:-:S03]  /*a7b0*/  IDP.2A.LO.S16.S8 R113, R115, UR7, R122 ;  /* 0x0000000773717c26 */ /* 0x010fc6000800167a */
[----:B------:R-:W0:Y:S01]  /*a7c0*/  LDS R122, [R85+UR8] ;  /* 0x00000008557a7984 */ /* 0x000e220008000800 */
[----:B---3--:R-:W-:-:S03]  /*a7d0*/  IDP.2A.HI.S16.S8 R115, R115, UR9, R124 ;  /* 0x0000000973737c26 */ /* 0x008fc6000800367c */
[----:B------:R-:W-:Y:S01]  /*a7e0*/  LDS R124, [R113+UR8] ;  /* 0x00000008717c7984 */ /* 0x000fe20008000800 */
[----:B------:R-:W-:-:S03]  /*a7f0*/  LOP3.LUT R118, R117, 0x80008000, RZ, 0xfc, !PT ;  /* 0x8000800075767812 */ /* 0x000fc600078efcff */
[----:B------:R-:W2:Y:S01]  /*a800*/  LDS R125, [R115+UR8] ;  /* 0x00000008737d7984 */ /* 0x000ea20008000800 */
                                                                                                /* 0x0000007675777241 */
                                                                                                /* 0x000fe40000008074 */
[C-C-:B-1----:R-:W-:Y:S02]  /*a820*/  PRMT R129, R120.reuse, 0x5410, R121.reuse ;  /* 0x0000541078817816 */ /* 0x142fe40000000079 */
[----:B------:R-:W-:Y:S02]  /*a830*/  PRMT R135, R120, 0x7632, R121 ;  /* 0x0000763278877816 */ /* 0x000fe40000000079 */
[C-C-:B------:R-:W-:Y:S02]  /*a840*/  PRMT R133, R126.reuse, 0x5410, R127.reuse ;  /* 0x000054107e857816 */ /* 0x140fe4000000007f */
[----:B------:R-:W-:Y:S02]  /*a850*/  PRMT R127, R126, 0x7632, R127 ;  /* 0x000076327e7f7816 */ /* 0x000fe4000000007f */
                                                                                                /* 0x00000076757e7241 */
                                                                                                /* 0x000fc40000018074 */
                                                                                                /* 0x0000007675787241 */
                                                                                                /* 0x000fe40000000074 */
                                                                                                /* 0x0000007675797241 */
                                                                                                /* 0x000fe20000010074 */
[----:B------:R-:W-:Y:S01]  /*a890*/  HADD2 R117, R135, -R130 ;  /* 0x8000008287757230 */ /* 0x000fe20000000000 */
[----:B------:R-:W-:Y:S02]  /*a8a0*/  PRMT R116, R126, 0x5410, RZ ;  /* 0x000054107e747816 */ /* 0x000fe400000000ff */
[----:B------:R-:W-:Y:S01]  /*a8b0*/  PRMT R118, R128, 0x5410, RZ ;  /* 0x0000541080767816 */ /* 0x000fe200000000ff */
[----:B------:R-:W-:Y:S02]  /*a8c0*/  HFMA2.MMA R120, R129, 1, 1, -R120 ;  /* 0x3c003c0081787835 */ /* 0x000fe40000100078 */
[----:B------:R-:W-:-:S03]  /*a8d0*/  HADD2 R116, R133, -R116 ;  /* 0x8000007485747230 */ /* 0x000fc60000000000 */
[----:B------:R-:W-:Y:S01]  /*a8e0*/  HFMA2.MMA R118, R127, 1, 1, -R118 ;  /* 0x3c003c007f767835 */ /* 0x000fe20000100076 */
[C-C-:B0-----:R-:W-:Y:S02]  /*a8f0*/  PRMT R126, R122.reuse, 0x5410, R123.reuse ;  /* 0x000054107a7e7816 */ /* 0x141fe4000000007b */
[----:B------:R-:W-:-:S03]  /*a900*/  PRMT R134, R122, 0x7632, R123 ;  /* 0x000076327a867816 */ /* 0x000fc6000000007b */
[----:B------:R-:W-:Y:S01]  /*a910*/  HADD2 R119, R126, -R119 ;  /* 0x800000777e777230 */ /* 0x000fe20000000000 */
[C-C-:B--2---:R-:W-:Y:S02]  /*a920*/  PRMT R122, R124.reuse, 0x5410, R125.reuse ;  /* 0x000054107c7a7816 */ /* 0x144fe4000000007d */
[----:B------:R-:W-:Y:S02]  /*a930*/  PRMT R123, R124, 0x7632, R125 ;  /* 0x000076327c7b7816 */ /* 0x000fe4000000007d */
                                                                                                /* 0x00000077787d7241 */
                                                                                                /* 0x000fe400000003ff */
[----:B------:R-:W-:Y:S01]  /*a950*/  HFMA2.MMA R121, R122, 1, 1, -R121 ;  /* 0x3c003c007a797835 */ /* 0x000fe20000100079 */
[----:B------:R-:W-:Y:S01]  /*a960*/  HADD2 R122, R134, -R131 ;  /* 0x80000083867a7230 */ /* 0x000fe20000000000 */
[----:B------:R-:W-:-:S04]  /*a970*/  HFMA2.MMA R123, R123, 1, 1, -R132 ;  /* 0x3c003c007b7b7835 */ /* 0x000fc80000100084 */
                                                                                                /* 0x0000007a757f7241 */
                                                                                                /* 0x000fc800000003ff */
                                                                                                /* 0x00000074797c7241 */
                                                                                                /* 0x000fe400000003ff */
                                                                                                /* 0x000000767b7e7241 */
                                                                                                /* 0x000fc600000003ff */
[----:B------:R-:W-:Y:S01]  /*a9b0*/  IMAD R124, R124, 0x10, R125 ;  /* 0x000000107c7c7824 */ /* 0x000fe200078e027d */
                                                                                                /* 0x00000077787d7242 */
                                                                                                /* 0x000fe200000017ff */
[----:B------:R-:W-:Y:S01]  /*a9d0*/  IMAD R130, R126, 0x10, R127 ;  /* 0x000000107e827824 */ /* 0x000fe200078e027f */
                                                                                                /* 0x0000007a757f7242 */
                                                                                                /* 0x000fe200000017ff */
[----:B------:R-:W0:Y:S01]  /*a9f0*/  POPC R129, R124 ;  /* 0x0000007c00817309 */ /* 0x000e220000000000 */
                                                                                                /* 0x00000074797e7242 */
                                                                                                /* 0x000fe4000010977d */
                                                                                                /* 0x000000767b847242 */
                                                                                                /* 0x000fe4000010977f */
                                                                                                /* 0x0000007a75837241 */
                                                                                                /* 0x000fe4000000107f */
                                                                                                /* 0x000000767b867241 */
                                                                                                /* 0x000fe20000009084 */
[----:B------:R-:W1:Y:S01]  /*aa40*/  POPC R135, R130 ;  /* 0x0000008200877309 */ /* 0x000e620000000000 */
                                                                                                /* 0x00000077787d7241 */
                                                                                                /* 0x000fc4000000107d */
                                                                                                /* 0x0000007479807241 */
                                                                                                /* 0x000fe4000000907e */
                                                                                                /* 0x0000008683857242 */
                                                                                                /* 0x000fe400000017ff */
                                                                                                /* 0x000000807d7f7242 */
                                                                                                /* 0x000fe400000017ff */
[----:B0-----:R-:W-:Y:S02]  /*aa90*/  LOP3.LUT R129, R129, 0x1, RZ, 0xc0, !PT ;  /* 0x0000000181817812 */ /* 0x001fe400078ec0ff */
                                                                                                /* 0x0000008683837241 */
                                                                                                /* 0x000fe40000001085 */
                                                                                                /* 0x200000ff7e7e7241 */
                                                                                                /* 0x000fc4000000107f */
[----:B------:R-:W-:Y:S02]  /*aac0*/  ISETP.NE.U32.AND P1, PT, R129, 0x1, PT ;  /* 0x000000018100780c */ /* 0x000fe40003f25070 */
                                                                                                /* 0x200000ff84847241 */
                                                                                                /* 0x000fe20000001085 */
[----:B------:R-:W-:Y:S01]  /*aae0*/  HFMA2.MMA R131, R131, R90, -RZ ;  /* 0x0000005a83837235 */ /* 0x000fe200001000ff */
                                                                                                /* 0x000000807d7d7241 */
                                                                                                /* 0x000fe2000000107f */
[----:B------:R-:W-:Y:S01]  /*ab00*/  IMAD.SHL.U32 R126, R126, 0x2, RZ ;  /* 0x000000027e7e7824 */ /* 0x000fe200078e00ff */
[----:B-1----:R-:W-:Y:S01]  /*ab10*/  LOP3.LUT R135, R135, 0x1, RZ, 0xc0, !PT ;  /* 0x0000000187877812 */ /* 0x002fe200078ec0ff */
[----:B------:R-:W-:Y:S01]  /*ab20*/  IMAD.SHL.U32 R132, R132, 0x2, RZ ;  /* 0x0000000284847824 */ /* 0x000fe200078e00ff */
[----:B------:R-:W-:Y:S01]  /*ab30*/  SEL R127, R109, 0xa820a820, !P1 ;  /* 0xa820a8206d7f7807 */ /* 0x000fe20004800000 */
[----:B------:R-:W-:Y:S01]  /*ab40*/  HMUL2 R125, R125, R90 ;  /* 0x0000005a7d7d7232 */ /* 0x000fe20000000000 */
[----:B------:R-:W-:-:S02]  /*ab50*/  ISETP.NE.U32.AND P1, PT, R135, 0x1, PT ;  /* 0x000000018700780c */ /* 0x000fc40003f25070 */
                                                                                                /* 0x4040007f7f7c7241 */
                                                                                                /* 0x000fe4000000007c */
[----:B------:R-:W-:Y:S02]  /*ab70*/  LOP3.LUT R127, R126, 0x1e, RZ, 0xc0, !PT ;  /* 0x0000001e7e7f7812 */ /* 0x000fe400078ec0ff */
[----:B------:R-:W-:Y:S02]  /*ab80*/  SEL R129, R109, 0xa820a820, !P1 ;  /* 0xa820a8206d817807 */ /* 0x000fe40004800000 */
[----:B------:R-:W-:Y:S02]  /*ab90*/  LOP3.LUT R133, R132, 0x1e, RZ, 0xc0, !PT ;  /* 0x0000001e84857812 */ /* 0x000fe400078ec0ff */
[----:B------:R-:W-:Y:S02]  /*aba0*/  HMNMX2 R125, |R125|, 65504, 65504, PT ;  /* 0x7bff7bff7d7d7840 */ /* 0x000fe40003800200 */
[----:B------:R-:W-:-:S02]  /*abb0*/  SHF.L.U32 R127, R108, R127, RZ ;  /* 0x0000007f6c7f7219 */ /* 0x000fc400000006ff */
[----:B------:R-:W-:Y:S02]  /*abc0*/  HMNMX2 R131, |R131|, 65504, 65504, PT ;  /* 0x7bff7bff83837840 */ /* 0x000fe40003800200 */
                                                                                                /* 0x4040008181817241 */
                                                                                                /* 0x000fe40000000082 */
[----:B------:R-:W-:Y:S02]  /*abe0*/  SHF.L.U32 R128, R108, R133, RZ ;  /* 0x000000856c807219 */ /* 0x000fe400000006ff */
[----:B------:R-:W-:Y:S02]  /*abf0*/  LOP3.LUT R124, R127, R124, RZ, 0xfc, !PT ;  /* 0x0000007c7f7c7212 */ /* 0x000fe400078efcff */
[----:B------:R-:W-:Y:S02]  /*ac00*/  LOP3.LUT R126, R125, 0x80008000, RZ, 0xfc, !PT ;  /* 0x800080007d7e7812 */ /* 0x000fe400078efcff */
[----:B------:R-:W-:-:S02]  /*ac10*/  LOP3.LUT R132, R128, R129, RZ, 0xfc, !PT ;  /* 0x0000008180847212 */ /* 0x000fc400078efcff */
[----:B------:R-:W-:Y:S02]  /*ac20*/  LOP3.LUT R133, R131, 0x80008000, RZ, 0xfc, !PT ;  /* 0x8000800083857812 */ /* 0x000fe400078efcff */
                                                                                                /* 0x0000007e7d7f7241 */
                                                                                                /* 0x000fe4000000007c */
                                                                                                /* 0x0000007e7d807241 */
                                                                                                /* 0x000fe4000000807c */
                                                                                                /* 0x0000007e7d827241 */
                                                                                                /* 0x000fe2000001007c */
[----:B------:R-:W-:Y:S01]  /*ac60*/  HADD2 R120, R120, R127 ;  /* 0x0000007f78787230 */ /* 0x000fe20000000000 */
                                                                                                /* 0x0000007e7d817241 */
                                                                                                /* 0x000fe4000001807c */
                                                                                                /* 0x00000085837e7241 */
                                                                                                /* 0x000fe20000000084 */
[----:B------:R-:W-:Y:S01]  /*ac90*/  HFMA2.MMA R119, R119, 1, 1, R128 ;  /* 0x3c003c0077777835 */ /* 0x000fe20000000080 */
                                                                                                /* 0x00000085837f7241 */
                                                                                                /* 0x000fe20000008084 */
[----:B------:R-:W-:Y:S01]  /*acb0*/  HADD2 R129, R116.H0_H0, R129.H0_H0 ;  /* 0x2000008174817230 */ /* 0x000fe20000000800 */
                                                                                                /* 0x0000008583747241 */
                                                                                                /* 0x000fe20000010084 */
[----:B------:R-:W-:Y:S01]  /*acd0*/  HADD2 R121, R121, R130 ;  /* 0x0000008279797230 */ /* 0x000fe20000000000 */
[----:B------:R-:W-:Y:S01]  /*ace0*/  HFMA2.MMA R117, R117, 1, 1, R126 ;  /* 0x3c003c0075757835 */ /* 0x000fe2000000007e */
[----:B------:R-:W-:Y:S01]  /*acf0*/  HADD2 R122, R122, R127 ;  /* 0x0000007f7a7a7230 */ /* 0x000fe20000000000 */
                                                                                                /* 0x0000008583857241 */
                                                                                                /* 0x000fc40000018084 */
[----:B------:R-:W-:Y:S01]  /*ad10*/  HFMA2.MMA R116, R123, 1, 1, R116 ;  /* 0x3c003c007b747835 */ /* 0x000fe20000000074 */
[----:B------:R-:W-:Y:S02]  /*ad20*/  ISETP.NE.AND P1, PT, R112, 0xc, PT ;  /* 0x0000000c7000780c */ /* 0x000fe40003f25270 */
[----:B------:R-:W-:Y:S01]  /*ad30*/  HADD2 R133, R118.H0_H0, R133.H0_H0 ;  /* 0x2000008576857230 */ /* 0x000fe20000000800 */
[----:B------:R-:W-:Y:S02]  /*ad40*/  LOP3.LUT R135, R124, 0xffff, RZ, 0xc0, !PT ;  /* 0x0000ffff7c877812 */ /* 0x000fe400078ec0ff */
[C-C-:B------:R-:W-:Y:S02]  /*ad50*/  PRMT R123, R120.reuse, 0x5410, R117.reuse ;  /* 0x00005410787b7816 */ /* 0x140fe40000000075 */
[----:B------:R-:W-:Y:S02]  /*ad60*/  PRMT R117, R120, 0x7632, R117 ;  /* 0x0000763278757816 */ /* 0x000fe40000000075 */
[----:B------:R-:W-:Y:S01]  /*ad70*/  PRMT R129, R129, 0x5410, R133 ;  /* 0x0000541081817816 */ /* 0x000fe20000000085 */
[----:B------:R0:W-:Y:S01]  /*ad80*/  STS [R82+UR8], R123 ;  /* 0x0000007b52007988 */ /* 0x0001e20008000808 */
[----:B------:R-:W-:-:S03]  /*ad90*/  PRMT R135, R132, 0x1054, R135 ;  /* 0x0000105484877816 */ /* 0x000fc60000000087 */
[----:B------:R-:W-:Y:S01]  /*ada0*/  STS [R84+UR8], R117 ;  /* 0x0000007554007988 */ /* 0x000fe20008000808 */
        /* <DEDUP_REMOVED lines=15> */
[----:B------:R-:W-:Y:S04]  /*aea0*/  LDS R118, [R97+0x8] ;  /* 0x0000080061767984 */ /* 0x000fe80000000800 */
[----:B------:R-:W1:Y:S03]  /*aeb0*/  LDS R116, [R97] ;  /* 0x0000000061747984 */ /* 0x000e660000000800 */
[----:B------:R-:W2:Y:S01]  /*aec0*/  LDC R85, c[0x0][0x5f8] ;  /* 0x00017e00ff557b82 */ /* 0x000ea20000000800 */
[----:B------:R-:W3:Y:S07]  /*aed0*/  LDS R117, [R97+0x4] ;  /* 0x0000040061757984 */ /* 0x000eee0000000800 */
        /* <DEDUP_REMOVED lines=9> */
[----:B-1----:R-:W-:-:S05]  /*af70*/  LOP3.LUT R127, R116, 0x80008000, RZ, 0xfc, !PT ;  /* 0x80008000747f7812 */ /* 0x002fca00078efcff */
[----:B------:R-:W1:Y:S01]  /*af80*/  LDC R123, c[0x0][0x608] ;  /* 0x00018200ff7b7b82 */ /* 0x000e620000000800 */
[C---:B-----5:R-:W-:Y:S02]  /*af90*/  IDP.2A.LO.S16.S8 R82, R84.reuse, UR7, R82 ;  /* 0x0000000754527c26 */ /* 0x060fe40008001652 */
[----:B------:R-:W-:-:S03]  /*afa0*/  IDP.2A.HI.S16.S8 R84, R84, UR9, R83 ;  /* 0x0000000954547c26 */ /* 0x000fc60008003653 */
[----:B------:R-:W-:Y:S02]  /*afb0*/  LDS R119, [R82+UR8] ;  /* 0x0000000852777984 */ /* 0x000fe40008000800 */
[----:B------:R-:W4:Y:S01]  /*afc0*/  LDC R125, c[0x0][0x60c] ;  /* 0x00018300ff7d7b82 */ /* 0x000f220000000800 */
[----:B0-----:R-:W-:Y:S02]  /*afd0*/  IDP.2A.LO.S16.S8 R83, R85, UR7, R114 ;  /* 0x0000000755537c26 */ /* 0x001fe40008001672 */
[----:B------:R-:W-:-:S03]  /*afe0*/  HFMA2 R114, -R113, UR5.H0_H0, R99.H0_H0 ;  /* 0x2000000571727c31 */ /* 0x000fc60008040163 */
[----:B------:R-:W-:Y:S02]  /*aff0*/  LDS R121, [R83+UR8] ;  /* 0x0000000853797984 */ /* 0x000fe40008000800 */
[----:B------:R-:W0:Y:S01]  /*b000*/  LDC R120, c[0x0][0x600] ;  /* 0x00018000ff787b82 */ /* 0x000e220000000800 */
[----:B--2---:R-:W-:-:S05]  /*b010*/  HSET2.BF.GE.AND R115, R16.H0_H0, R115, PT ;  /* 0x0000007310737233 */ /* 0x004fca0003806880 */
[----:B------:R-:W-:Y:S02]  /*b020*/  HFMA2 R115, -R115, UR5.H0_H0, R99.H0_H0 ;  /* 0x2000000573737c31 */ /* 0x000fe40008040163 */
[----:B------:R-:W2:Y:S01]  /*b030*/  LDC R124, c[0x0][0x614] ;  /* 0x00018500ff7c7b82 */ /* 0x000ea20000000800 */
[----:B-1----:R-:W-:-:S05]  /*b040*/  IDP.2A.LO.S16.S8 R113, R114, UR7, R123 ;  /* 0x0000000772717c26 */ /* 0x002fca000800167b */
[----:B------:R-:W-:Y:S01]  /*b050*/  LDS R123, [R113+UR8] ;  /* 0x00000008717b7984 */ /* 0x000fe20008000800 */
[----:B----4-:R-:W-:Y:S01]  /*b060*/  IDP.2A.HI.S16.S8 R114, R114, UR9, R125 ;  /* 0x0000000972727c26 */ /* 0x010fe2000800367d */
[----:B------:R-:W-:Y:S02]  /*b070*/  LOP3.LUT R125, R118, 0xffff, RZ, 0xc0, !PT ;  /* 0x0000ffff767d7812 */ /* 0x000fe400078ec0ff */
[----:B------:R-:W-:Y:S02]  /*b080*/  SHF.R.U32.HI R118, RZ, 0x10, R118 ;  /* 0x00000010ff767819 */ /* 0x000fe40000011676 */
                                                                                                /* 0x0000007f74807241 */
                                                                                                /* 0x000fe4000000007d */
                                                                                                /* 0x0000007f74817241 */
                                                                                                /* 0x000fe2000000807d */
[----:B0-----:R-:W-:Y:S01]  /*b0b0*/  IDP.2A.HI.S16.S8 R85, R85, UR9, R120 ;  /* 0x0000000955557c26 */ /* 0x001fe20008003678 */
                                                                                                /* 0x0000007f747d7241 */
                                                                                                /* 0x000fe2000001007d */
[----:B------:R-:W0:Y:S01]  /*b0d0*/  LDS R120, [R84+UR8] ;  /* 0x0000000854787984 */ /* 0x000e220008000800 */
[----:B---3--:R-:W-:-:S03]  /*b0e0*/  LOP3.LUT R116, R117, 0x80008000, RZ, 0xfc, !PT ;  /* 0x8000800075747812 */ /* 0x008fc600078efcff */
[----:B------:R-:W-:Y:S01]  /*b0f0*/  LDS R122, [R85+UR8] ;  /* 0x00000008557a7984 */ /* 0x000fe20008000800 */
                                                                                                /* 0x00000074757f7241 */
                                                                                                /* 0x000fe20000010076 */
[----:B--2---:R-:W-:Y:S02]  /*b110*/  IDP.2A.LO.S16.S8 R115, R115, UR7, R124 ;  /* 0x0000000773737c26 */ /* 0x004fe4000800167c */
[----:B------:R-:W1:Y:S04]  /*b120*/  LDS R124, [R114+UR8] ;  /* 0x00000008727c7984 */ /* 0x000e680008000800 */
[----:B------:R0:W2:Y:S02]  /*b130*/  LDS R126, [R115+UR8] ;  /* 0x00000008737e7984 */ /* 0x0000a40008000800 */
[----:B0-----:R-:W-:-:S02]  /*b140*/  PRMT R115, R119, 0x5410, R120 ;  /* 0x0000541077737816 */ /* 0x001fc40000000078 */
[----:B------:R-:W-:Y:S02]  /*b150*/  PRMT R132, R119, 0x7632, R120 ;  /* 0x0000763277847816 */ /* 0x000fe40000000078 */
                                                                                                /* 0x0000007475777241 */
                                                                                                /* 0x000fe40000000076 */
                                                                                                /* 0x0000007475787241 */
                                                                                                /* 0x000fe20000008076 */
[----:B------:R-:W-:Y:S01]  /*b180*/  HFMA2.MMA R117, R115, 1, 1, -R128 ;  /* 0x3c003c0073757835 */ /* 0x000fe20000100080 */
[----:B-1----:R-:W-:Y:S02]  /*b190*/  PRMT R118, R123, 0x5410, R124 ;  /* 0x000054107b767816 */ /* 0x002fe4000000007c */
[C-C-:B------:R-:W-:Y:S02]  /*b1a0*/  PRMT R131, R121.reuse, 0x7632, R122.reuse ;  /* 0x0000763279837816 */ /* 0x140fe4000000007a */
[----:B------:R-:W-:-:S02]  /*b1b0*/  PRMT R130, R121, 0x5410, R122 ;  /* 0x0000541079827816 */ /* 0x000fc4000000007a */
[----:B------:R-:W-:Y:S01]  /*b1c0*/  HFMA2.MMA R115, R118, 1, 1, -R125 ;  /* 0x3c003c0076737835 */ /* 0x000fe2000010007d */
[----:B------:R-:W-:Y:S01]  /*b1d0*/  HADD2 R118, R132, -R119 ;  /* 0x8000007784767230 */ /* 0x000fe20000000000 */
[----:B------:R-:W-:Y:S01]  /*b1e0*/  PRMT R124, R123, 0x7632, R124 ;  /* 0x000076327b7c7816 */ /* 0x000fe2000000007c */
[----:B------:R-:W-:Y:S01]  /*b1f0*/  HADD2 R116, R130, -R129 ;  /* 0x8000008182747230 */ /* 0x000fe20000000000 */
[----:B------:R-:W-:Y:S01]  /*b200*/  HFMA2.MMA R119, R131, 1, 1, -R120 ;  /* 0x3c003c0083777835 */ /* 0x000fe20000100078 */
[----:B--2---:R-:W-:Y:S02]  /*b210*/  PRMT R91, R126, 0x7610, R91 ;  /* 0x000076107e5b7816 */ /* 0x004fe4000000005b */
[----:B------:R-:W-:Y:S01]  /*b220*/  HADD2 R120, R124, -R127 ;  /* 0x8000007f7c787230 */ /* 0x000fe20000000000 */
                                                                                                /* 0x00000074757a7241 */
                                                                                                /* 0x000fe400000003ff */
                                                                                                /* 0x0000005b73797241 */
                                                                                                /* 0x000fc400000003ff */
[----:B------:R-:W-:Y:S02]  /*b250*/  PRMT R126, R126, 0x7632, R91 ;  /* 0x000076327e7e7816 */ /* 0x000fe4000000005b */
                                                                                                /* 0x00000077767c7241 */
                                                                                                /* 0x000fe200000003ff */
[----:B------:R-:W-:Y:S01]  /*b270*/  IMAD R121, R121, 0x10, R122 ;  /* 0x0000001079797824 */ /* 0x000fe200078e027a */
                                                                                                /* 0x0000007e787b7241 */
                                                                                                /* 0x000fe400000003ff */
                                                                                                /* 0x00000077767d7242 */
                                                                                                /* 0x000fe200000017ff */
[----:B------:R-:W0:Y:S01]  /*b2a0*/  POPC R127, R121 ;  /* 0x00000079007f7309 */ /* 0x000e220000000000 */
                                                                                                /* 0x00000074757a7242 */
                                                                                                /* 0x000fe200000017ff */
[----:B------:R-:W-:Y:S01]  /*b2c0*/  IMAD R128, R123, 0x10, R124 ;  /* 0x000000107b807824 */ /* 0x000fe200078e027c */
                                                                                                /* 0x0000007e78837242 */
                                                                                                /* 0x000fc4000010977d */
                                                                                                /* 0x0000005b737c7242 */
                                                                                                /* 0x000fe4000010977a */
                                                                                                /* 0x0000007776817241 */
                                                                                                /* 0x000fe2000000107d */
[----:B------:R-:W1:Y:S01]  /*b300*/  POPC R132, R128 ;  /* 0x0000008000847309 */ /* 0x000e620000000000 */
                                                                                                /* 0x0000007e787e7241 */
                                                                                                /* 0x000fe40000009083 */
                                                                                                /* 0x00000074757a7241 */
                                                                                                /* 0x000fe4000000107a */
                                                                                                /* 0x0000005b737b7241 */
                                                                                                /* 0x000fe4000000907c */
                                                                                                /* 0x0000007e81827242 */
                                                                                                /* 0x000fc400000017ff */
                                                                                                /* 0x0000007b7a7d7242 */
                                                                                                /* 0x000fe400000017ff */
[----:B0-----:R-:W-:Y:S02]  /*b360*/  LOP3.LUT R127, R127, 0x1, RZ, 0xc0, !PT ;  /* 0x000000017f7f7812 */ /* 0x001fe400078ec0ff */
                                                                                                /* 0x0000007e81817241 */
                                                                                                /* 0x000fe40000001082 */
                                                                                                /* 0x0000007b7a7b7241 */
                                                                                                /* 0x000fe4000000107d */
                                                                                                /* 0x200000ff7c7c7241 */
                                                                                                /* 0x000fe4000000107d */
[----:B------:R-:W-:Y:S01]  /*b3a0*/  ISETP.NE.U32.AND P1, PT, R127, 0x1, PT ;  /* 0x000000017f00780c */ /* 0x000fe20003f25070 */
[----:B------:R-:W-:Y:S01]  /*b3b0*/  HMUL2 R123, R123, R90 ;  /* 0x0000005a7b7b7232 */ /* 0x000fe20000000000 */
                                                                                                /* 0x200000ff83827241 */
                                                                                                /* 0x000fe20000001082 */
[----:B------:R-:W-:Y:S01]  /*b3d0*/  IMAD.SHL.U32 R124, R124, 0x2, RZ ;  /* 0x000000027c7c7824 */ /* 0x000fe200078e00ff */
[----:B-1----:R-:W-:Y:S01]  /*b3e0*/  LOP3.LUT R132, R132, 0x1, RZ, 0xc0, !PT ;  /* 0x0000000184847812 */ /* 0x002fe200078ec0ff */
[----:B------:R-:W-:Y:S01]  /*b3f0*/  HFMA2.MMA R129, R129, R90, -RZ ;  /* 0x0000005a81817235 */ /* 0x000fe200001000ff */
[----:B------:R-:W-:Y:S01]  /*b400*/  SEL R122, R109, 0xa820a820, !P1 ;  /* 0xa820a8206d7a7807 */ /* 0x000fe20004800000 */
[----:B------:R-:W-:Y:S01]  /*b410*/  IMAD.SHL.U32 R130, R130, 0x2, RZ ;  /* 0x0000000282827824 */ /* 0x000fe200078e00ff */
[----:B------:R-:W-:-:S02]  /*b420*/  ISETP.NE.U32.AND P1, PT, R132, 0x1, PT ;  /* 0x000000018400780c */ /* 0x000fc40003f25070 */
                                                                                                /* 0x4040007a7a797241 */
                                                                                                /* 0x000fe40000000079 */
[----:B------:R-:W-:Y:S02]  /*b440*/  SEL R127, R109, 0xa820a820, !P1 ;  /* 0xa820a8206d7f7807 */ /* 0x000fe40004800000 */
[----:B------:R-:W-:Y:S02]  /*b450*/  LOP3.LUT R125, R124, 0x1e, RZ, 0xc0, !PT ;  /* 0x0000001e7c7d7812 */ /* 0x000fe400078ec0ff */
[----:B------:R-:W-:Y:S02]  /*b460*/  HMNMX2 R122, |R123|, 65504, 65504, PT ;  /* 0x7bff7bff7b7a7840 */ /* 0x000fe40003800200 */
[----:B------:R-:W-:Y:S02]  /*b470*/  LOP3.LUT R123, R130, 0x1e, RZ, 0xc0, !PT ;  /* 0x0000001e827b7812 */ /* 0x000fe400078ec0ff */
[----:B------:R-:W-:-:S02]  /*b480*/  SHF.L.U32 R124, R108, R125, RZ ;  /* 0x0000007d6c7c7219 */ /* 0x000fc400000006ff */
                                                                                                /* 0x4040007f7f7f7241 */
                                                                                                /* 0x000fe40000000080 */
[----:B------:R-:W-:Y:S02]  /*b4a0*/  HMNMX2 R126, |R129|, 65504, 65504, PT ;  /* 0x7bff7bff817e7840 */ /* 0x000fe40003800200 */
[----:B------:R-:W-:Y:S02]  /*b4b0*/  SHF.L.U32 R128, R108, R123, RZ ;  /* 0x0000007b6c807219 */ /* 0x000fe400000006ff */
[----:B------:R-:W-:Y:S02]  /*b4c0*/  LOP3.LUT R121, R124, R121, RZ, 0xfc, !PT ;  /* 0x000000797c797212 */ /* 0x000fe400078efcff */
[----:B------:R-:W-:Y:S02]  /*b4d0*/  LOP3.LUT R123, R122, 0x80008000, RZ, 0xfc, !PT ;  /* 0x800080007a7b7812 */ /* 0x000fe400078efcff */
[----:B------:R-:W-:-:S02]  /*b4e0*/  LOP3.LUT R127, R128, R127, RZ, 0xfc, !PT ;  /* 0x0000007f807f7212 */ /* 0x000fc400078efcff */
[----:B------:R-:W-:Y:S02]  /*b4f0*/  LOP3.LUT R128, R126, 0x80008000, RZ, 0xfc, !PT ;  /* 0x800080007e807812 */ /* 0x000fe400078efcff */
                                                                                                /* 0x0000007b7a7d7241 */
                                                                                                /* 0x000fe40000008079 */
                                                                                                /* 0x0000007b7a7c7241 */
                                                                                                /* 0x000fe40000000079 */
                                                                                                /* 0x000000807e817241 */
                                                                                                /* 0x000fe4000000007f */
[----:B------:R-:W-:Y:S01]  /*b530*/  HFMA2.MMA R125, R116, 1, 1, R125 ;  /* 0x3c003c00747d7835 */ /* 0x000fe2000000007d */
[----:B------:R-:W-:Y:S01]  /*b540*/  HADD2 R117, R117, R124 ;  /* 0x0000007c75757230 */ /* 0x000fe20000000000 */
                                                                                                /* 0x0000007b7a747241 */
                                                                                                /* 0x000fe20000010079 */
[----:B------:R-:W-:Y:S01]  /*b560*/  HADD2 R118, R118, R129 ;  /* 0x0000008176767230 */ /* 0x000fe20000000000 */
                                                                                                /* 0x000000807e7c7241 */
                                                                                                /* 0x000fc4000000807f */
                                                                                                /* 0x000000807e7b7241 */
                                                                                                /* 0x000fe4000001007f */
[----:B------:R-:W-:Y:S01]  /*b590*/  LOP3.LUT R128, R121, 0xffff, RZ, 0xc0, !PT ;  /* 0x0000ffff79807812 */ /* 0x000fe200078ec0ff */
[----:B------:R-:W-:Y:S01]  /*b5a0*/  HADD2 R119, R119, R124 ;  /* 0x0000007c77777230 */ /* 0x000fe20000000000 */
[C-C-:B------:R-:W-:Y:S01]  /*b5b0*/  PRMT R121, R117.reuse, 0x5410, R118.reuse ;  /* 0x0000541075797816 */ /* 0x140fe20000000076 */
[----:B------:R-:W-:Y:S01]  /*b5c0*/  HFMA2.MMA R115, R115, 1, 1, R116 ;  /* 0x3c003c0073737835 */ /* 0x000fe20000000074 */
[----:B------:R-:W-:Y:S01]  /*b5d0*/  PRMT R118, R117, 0x7632, R118 ;  /* 0x0000763275767816 */ /* 0x000fe20000000076 */
[----:B------:R-:W-:Y:S01]  /*b5e0*/  HFMA2.MMA R120, R120, 1, 1, R123 ;  /* 0x3c003c0078787835 */ /* 0x000fe2000000007b */
[----:B------:R-:W-:Y:S01]  /*b5f0*/  ISETP.NE.AND P1, PT, R112, 0xd, PT ;  /* 0x0000000d7000780c */ /* 0x000fe20003f25270 */
        /* <DEDUP_REMOVED lines=18> */
[----:B------:R-:W1:Y:S03]  /*b720*/  LDS R116, [R96+0x4] ;  /* 0x0000040060747984 */ /* 0x000e660000000800 */
[----:B------:R-:W2:Y:S01]  /*b730*/  LDC R85, c[0x0][0x634] ;  /* 0x00018d00ff557b82 */ /* 0x000ea20000000800 */
[----:B------:R-:W3:Y:S07]  /*b740*/  LDS R115, [R96] ;  /* 0x0000000060737984 */ /* 0x000eee0000000800 */
[----:B------:R-:W4:Y:S08]  /*b750*/  LDC.64 R82, c[0x0][0x620] ;  /* 0x00018800ff527b82 */ /* 0x000f300000000a00 */
[----:B------:R-:W5:Y:S01]  /*b760*/  LDC R114, c[0x0][0x628] ;  /* 0x00018a00ff727b82 */ /* 0x000f620000000800 */
[----:B0-----:R-:W-:-:S05]  /*b770*/  HSET2.BF.GE.AND R84, R16.H0_H0, R84, PT ;  /* 0x0000005410547233 */ /* 0x001fca0003806880 */
[----:B------:R-:W-:Y:S02]  /*b780*/  HFMA2 R84, -R84, UR5.H0_H0, R99.H0_H0 ;  /* 0x2000000554547c31 */ /* 0x000fe40008040163 */
[----:B------:R-:W0:Y:S01]  /*b790*/  LDC R118, c[0x0][0x638] ;  /* 0x00018e00ff767b82 */ /* 0x000e220000000800 */
[----:B--2---:R-:W-:-:S05]  /*b7a0*/  HSET2.BF.GE.AND R85, R16.H0_H0, R85, PT ;  /* 0x0000005510557233 */ /* 0x004fca0003806880 */
[----:B------:R-:W-:Y:S02]  /*b7b0*/  HFMA2 R113, -R85, UR5.H0_H0, R99.H0_H0 ;  /* 0x2000000555717c31 */ /* 0x000fe40008040163 */
[----:B------:R-:W2:Y:S01]  /*b7c0*/  LDC R120, c[0x0][0x63c] ;  /* 0x00018f00ff787b82 */ /* 0x000ea20000000800 */
[C---:B----4-:R-:W-:Y:S02]  /*b7d0*/  IDP.2A.LO.S16.S8 R82, R84.reuse, UR7, R82 ;  /* 0x0000000754527c26 */ /* 0x050fe40008001652 */
[----:B------:R-:W-:Y:S01]  /*b7e0*/  IDP.2A.HI.S16.S8 R84, R84, UR9, R83 ;  /* 0x0000000954547c26 */ /* 0x000fe20008003653 */
[----:B-1----:R-:W-:-:S04]  /*b7f0*/  LOP3.LUT R124, R116, 0x80008000, RZ, 0xfc, !PT ;  /* 0x80008000747c7812 */ /* 0x002fc800078efcff */
[----:B------:R-:W1:Y:S01]  /*b800*/  LDC R121, c[0x0][0x62c] ;  /* 0x00018b00ff797b82 */ /* 0x000e620000000800 */
[----:B-----5:R-:W-:Y:S01]  /*b810*/  HSET2.BF.GE.AND R85, R16.H0_H0, R114, PT ;  /* 0x0000007210557233 */ /* 0x020fe20003806880 */
[----:B------:R-:W-:Y:S04]  /*b820*/  LDS R119, [R84+UR8] ;  /* 0x0000000854777984 */ /* 0x000fe80008000800 */
[----:B------:R-:W-:Y:S02]  /*b830*/  HFMA2 R114, -R85, UR5.H0_H0, R99.H0_H0 ;  /* 0x2000000555727c31 */ /* 0x000fe40008040163 */
[----:B------:R-:W4:Y:S01]  /*b840*/  LDC R123, c[0x0][0x630] ;  /* 0x00018c00ff7b7b82 */ /* 0x000f220000000800 */
[C---:B0-----:R-:W-:Y:S02]  /*b850*/  IDP.2A.LO.S16.S8 R83, R113.reuse, UR7, R118 ;  /* 0x0000000771537c26 */ /* 0x041fe40008001676 */
[----:B------:R-:W0:Y:S04]  /*b860*/  LDS R118, [R82+UR8] ;  /* 0x0000000852767984 */ /* 0x000e280008000800 */
[----:B------:R-:W-:Y:S01]  /*b870*/  LDS R122, [R83+UR8] ;  /* 0x00000008537a7984 */ /* 0x000fe20008000800 */
[----:B--2---:R-:W-:-:S06]  /*b880*/  IDP.2A.HI.S16.S8 R113, R113, UR9, R120 ;  /* 0x0000000971717c26 */ /* 0x004fcc0008003678 */
[----:B------:R-:W2:Y:S01]  /*b890*/  LDS R113, [R113+UR8] ;  /* 0x0000000871717984 */ /* 0x000ea20008000800 */
[----:B-1----:R-:W-:-:S05]  /*b8a0*/  IDP.2A.LO.S16.S8 R85, R114, UR7, R121 ;  /* 0x0000000772557c26 */ /* 0x002fca0008001679 */
[----:B------:R-:W-:Y:S01]  /*b8b0*/  LDS R120, [R85+UR8] ;  /* 0x0000000855787984 */ /* 0x000fe20008000800 */
[----:B----4-:R-:W-:Y:S01]  /*b8c0*/  IDP.2A.HI.S16.S8 R114, R114, UR9, R123 ;  /* 0x0000000972727c26 */ /* 0x010fe2000800367b */
[----:B------:R-:W-:-:S04]  /*b8d0*/  SHF.R.U32.HI R123, RZ, 0x10, R117 ;  /* 0x00000010ff7b7819 */ /* 0x000fc80000011675 */
[----:B------:R-:W1:Y:S01]  /*b8e0*/  LDS R121, [R114+UR8] ;  /* 0x0000000872797984 */ /* 0x000e620008000800 */
                                                                                                /* 0x0000007c747d7241 */
                                                                                                /* 0x000fe4000000007b */
                                                                                                /* 0x0000007c747e7241 */
                                                                                                /* 0x000fe4000000807b */
                                                                                                /* 0x0000007c747b7241 */
                                                                                                /* 0x000fe4000001007b */
[----:B------:R-:W-:Y:S02]  /*b920*/  LOP3.LUT R116, R117, 0xffff, RZ, 0xc0, !PT ;  /* 0x0000ffff75747812 */ /* 0x000fe400078ec0ff */
[----:B------:R-:W-:Y:S02]  /*b930*/  PRMT R123, R123, 0x5410, RZ ;  /* 0x000054107b7b7816 */ /* 0x000fe400000000ff */
[----:B---3--:R-:W-:-:S02]  /*b940*/  LOP3.LUT R117, R115, 0x80008000, RZ, 0xfc, !PT ;  /* 0x8000800073757812 */ /* 0x008fc400078efcff */
[C-C-:B0-----:R-:W-:Y:S02]  /*b950*/  PRMT R124, R118.reuse, 0x5410, R119.reuse ;  /* 0x00005410767c7816 */ /* 0x141fe40000000077 */
[----:B------:R-:W-:Y:S02]  /*b960*/  PRMT R130, R118, 0x7632, R119 ;  /* 0x0000763276827816 */ /* 0x000fe40000000077 */
                                                                                                /* 0x0000007573777241 */
                                                                                                /* 0x000fe40000000074 */
                                                                                                /* 0x0000007573767241 */
                                                                                                /* 0x000fc80000010074 */
[----:B------:R-:W-:Y:S01]  /*b990*/  HFMA2.MMA R119, R124, 1, 1, -R119 ;  /* 0x3c003c007c777835 */ /* 0x000fe20000100077 */
[C-C-:B--2---:R-:W-:Y:S02]  /*b9a0*/  PRMT R128, R122.reuse, 0x5410, R113.reuse ;  /* 0x000054107a807816 */ /* 0x144fe40000000071 */
[----:B------:R-:W-:Y:S02]  /*b9b0*/  PRMT R122, R122, 0x7632, R113 ;  /* 0x000076327a7a7816 */ /* 0x000fe40000000071 */
                                                                                                /* 0x0000007573717241 */
                                                                                                /* 0x000fe20000008074 */
[----:B------:R-:W-:Y:S01]  /*b9d0*/  HADD2 R116, R130, -R125 ;  /* 0x8000007d82747230 */ /* 0x000fe20000000000 */
[----:B------:R-:W-:Y:S02]  /*b9e0*/  PRMT R117, R118, 0x5410, RZ ;  /* 0x0000541076757816 */ /* 0x000fe400000000ff */
[----:B------:R-:W-:-:S03]  /*b9f0*/  HFMA2.MMA R115, R122, 1, 1, -R123 ;  /* 0x3c003c007a737835 */ /* 0x000fc6000010007b */
[----:B------:R-:W-:Y:S01]  /*ba00*/  HADD2 R117, R128, -R117 ;  /* 0x8000007580757230 */ /* 0x000fe20000000000 */
[C-C-:B-1----:R-:W-:Y:S02]  /*ba10*/  PRMT R123, R120.reuse, 0x7632, R121.reuse ;  /* 0x00007632787b7816 */ /* 0x142fe40000000079 */
[----:B------:R-:W-:-:S04]  /*ba20*/  PRMT R120, R120, 0x5410, R121 ;  /* 0x0000541078787816 */ /* 0x000fc80000000079 */
                                                                                                /* 0x000000ff73797241 */
                                                                                                /* 0x000fe200000003ff */
[----:B------:R-:W-:Y:S01]  /*ba40*/  HADD2 R118, R123, -R126 ;  /* 0x8000007e7b767230 */ /* 0x000fe20000000000 */
[----:B------:R-:W-:Y:S01]  /*ba50*/  HFMA2.MMA R120, R120, 1, 1, -R113 ;  /* 0x3c003c0078787835 */ /* 0x000fe20000100071 */
                                                                                                /* 0x000000ff75717241 */
                                                                                                /* 0x000fc600000003ff */
                                                                                                /* 0x00000076747a7241 */
                                                                                                /* 0x000fca00000003ff */
[----:B------:R-:W-:Y:S01]  /*ba80*/  IMAD R125, R121, 0x10, R122 ;  /* 0x00000010797d7824 */ /* 0x000fe200078e027a */
                                                                                                /* 0x00000078777a7241 */
                                                                                                /* 0x000fc600000003ff */
[----:B------:R-:W0:Y:S02]  /*baa0*/  POPC R128, R125 ;  /* 0x0000007d00807309 */ /* 0x000e240000000000 */
[----:B------:R-:W-:Y:S02]  /*bab0*/  IMAD R122, R113, 0x10, R122 ;  /* 0x00000010717a7824 */ /* 0x000fe400078e027a */
[----:B------:R-:W-:-:S04]  /*bac0*/  IMAD.MOV.U32 R113, RZ, RZ, 0x5040000 ;  /* 0x05040000ff717424 */ /* 0x000fc800078e00ff */
[----:B------:R-:W1:Y:S01]  /*bad0*/  POPC R124, R122 ;  /* 0x0000007a007c7309 */ /* 0x000e620000000000 */
                                                                                                /* 0x00000076747f7242 */
                                                                                                /* 0x000fe40000001771 */
                                                                                                /* 0x0000007877797242 */
                                                                                                /* 0x000fe40000001771 */
                                                                                                /* 0x00000076747e7241 */
                                                                                                /* 0x000fe4000000107f */
                                                                                                /* 0x00000078777b7241 */
                                                                                                /* 0x000fe40000001079 */
                                                                                                /* 0x000000737e277242 */
                                                                                                /* 0x000fe40000001727 */
[----:B0-----:R-:W-:-:S02]  /*bb30*/  LOP3.LUT R128, R128, 0x1, RZ, 0xc0, !PT ;  /* 0x0000000180807812 */ /* 0x001fc400078ec0ff */
                                                                                                /* 0x000000757b267242 */
                                                                                                /* 0x000fe40000001726 */
                                                                                                /* 0x200000ff7f7f7241 */
                                                                                                /* 0x000fe40000001027 */
[----:B------:R-:W-:Y:S02]  /*bb60*/  ISETP.NE.U32.AND P1, PT, R128, 0x1, PT ;  /* 0x000000018000780c */ /* 0x000fe40003f25070 */
[----:B-1----:R-:W-:Y:S01]  /*bb70*/  LOP3.LUT R124, R124, 0x1, RZ, 0xc0, !PT ;  /* 0x000000017c7c7812 */ /* 0x002fe200078ec0ff */
[----:B------:R-:W-:Y:S01]  /*bb80*/  IMAD.SHL.U32 R127, R127, 0x2, RZ ;  /* 0x000000027f7f7824 */ /* 0x000fe200078e00ff */
                                                                                                /* 0x000000737e817241 */
                                                                                                /* 0x000fe40000001027 */
                                                                                                /* 0x200000ff79797241 */
                                                                                                /* 0x000fc40000001026 */
                                                                                                /* 0x000000757b7b7241 */
                                                                                                /* 0x000fe20000001026 */
[----:B------:R-:W-:Y:S01]  /*bbc0*/  HMUL2 R129, R129, R90 ;  /* 0x0000005a81817232 */ /* 0x000fe20000000000 */
[----:B------:R-:W-:Y:S02]  /*bbd0*/  SEL R126, R109, 0xa820a820, !P1 ;  /* 0xa820a8206d7e7807 */ /* 0x000fe40004800000 */
[----:B------:R-:W-:Y:S01]  /*bbe0*/  ISETP.NE.U32.AND P1, PT, R124, 0x1, PT ;  /* 0x000000017c00780c */ /* 0x000fe20003f25070 */
[----:B------:R-:W-:Y:S01]  /*bbf0*/  IMAD.SHL.U32 R124, R121, 0x2, RZ ;  /* 0x00000002797c7824 */ /* 0x000fe200078e00ff */
[----:B------:R-:W-:Y:S01]  /*bc00*/  LOP3.LUT R127, R127, 0x1e, RZ, 0xc0, !PT ;  /* 0x0000001e7f7f7812 */ /* 0x000fe200078ec0ff */
[----:B------:R-:W-:Y:S01]  /*bc10*/  HFMA2.MMA R123, R123, R90, -RZ ;  /* 0x0000005a7b7b7235 */ /* 0x000fe200001000ff */
                                                                                                /* 0x4040007e7e7e7241 */
                                                                                                /* 0x000fe4000000007d */
[----:B------:R-:W-:-:S02]  /*bc30*/  SEL R121, R109, 0xa820a820, !P1 ;  /* 0xa820a8206d797807 */ /* 0x000fc40004800000 */
[----:B------:R-:W-:Y:S02]  /*bc40*/  HMNMX2 R129, |R129|, 65504, 65504, PT ;  /* 0x7bff7bff81817840 */ /* 0x000fe40003800200 */
[----:B------:R-:W-:Y:S02]  /*bc50*/  LOP3.LUT R125, R124, 0x1e, RZ, 0xc0, !PT ;  /* 0x0000001e7c7d7812 */ /* 0x000fe400078ec0ff */
[C---:B------:R-:W-:Y:S02]  /*bc60*/  SHF.L.U32 R127, R108.reuse, R127, RZ ;  /* 0x0000007f6c7f7219 */ /* 0x040fe400000006ff */
                                                                                                /* 0x4040007979797241 */
                                                                                                /* 0x000fe4000000007a */
[----:B------:R-:W-:Y:S02]  /*bc80*/  SHF.L.U32 R122, R108, R125, RZ ;  /* 0x0000007d6c7a7219 */ /* 0x000fe400000006ff */
[----:B------:R-:W-:-:S02]  /*bc90*/  LOP3.LUT R126, R127, R126, RZ, 0xfc, !PT ;  /* 0x0000007e7f7e7212 */ /* 0x000fc400078efcff */
[----:B------:R-:W-:Y:S02]  /*bca0*/  LOP3.LUT R125, R129, 0x80008000, RZ, 0xfc, !PT ;  /* 0x80008000817d7812 */ /* 0x000fe400078efcff */
[----:B------:R-:W-:Y:S02]  /*bcb0*/  HMNMX2 R123, |R123|, 65504, 65504, PT ;  /* 0x7bff7bff7b7b7840 */ /* 0x000fe40003800200 */
                                                                                                /* 0x0000007d81837241 */
                                                                                                /* 0x000fe4000000807e */
[----:B------:R-:W-:Y:S02]  /*bcd0*/  LOP3.LUT R122, R122, R121, RZ, 0xfc, !PT ;  /* 0x000000797a7a7212 */ /* 0x000fe400078efcff */
[----:B------:R-:W-:Y:S02]  /*bce0*/  LOP3.LUT R121, R123, 0x80008000, RZ, 0xfc, !PT ;  /* 0x800080007b797812 */ /* 0x000fe400078efcff */
[----:B------:R-:W-:Y:S01]  /*bcf0*/  HFMA2.MMA R131, R118, 1, 1, R131 ;  /* 0x3c003c0076837835 */ /* 0x000fe20000000083 */
                                                                                                /* 0x0000007d817f7241 */
                                                                                                /* 0x000fc4000000007e */
                                                                                                /* 0x0000007d81767241 */
                                                                                                /* 0x000fe4000001007e */
                                                                                                /* 0x000000797b7c7241 */
                                                                                                /* 0x000fe2000000007a */
[----:B------:R-:W-:Y:S01]  /*bd30*/  HADD2 R127, R116, R127 ;  /* 0x0000007f747f7230 */ /* 0x000fe20000000000 */
                                                                                                /* 0x000000797b7d7241 */
                                                                                                /* 0x000fe2000000807a */
[----:B------:R-:W-:Y:S01]  /*bd50*/  HADD2 R118, R115.H0_H0, R118.H0_H0 ;  /* 0x2000007673767230 */ /* 0x000fe20000000800 */
                                                                                                /* 0x000000797b747241 */
                                                                                                /* 0x000fe2000001007a */
[----:B------:R-:W-:Y:S01]  /*bd70*/  HADD2 R119, R119, R124 ;  /* 0x0000007c77777230 */ /* 0x000fe20000000000 */
[----:B------:R-:W-:Y:S02]  /*bd80*/  ISETP.NE.AND P1, PT, R112, 0xe, PT ;  /* 0x0000000e7000780c */ /* 0x000fe40003f25270 */
        /* <DEDUP_REMOVED lines=20> */
[----:B------:R-:W1:Y:S04]  /*bed0*/  LDS R119, [R95+0x8] ;  /* 0x000008005f777984 */ /* 0x000e680000000800 */
[----:B------:R-:W2:Y:S03]  /*bee0*/  LDS R117, [R95] ;  /* 0x000000005f757984 */ /* 0x000ea60000000800 */
[----:B------:R-:W3:Y:S08]  /*bef0*/  LDC R114, c[0x0][0x64c] ;  /* 0x00019300ff727b82 */ /* 0x000ef00000000800 */
[----:B------:R-:W4:Y:S08]  /*bf00*/  LDC R115, c[0x0][0x658] ;  /* 0x00019600ff737b82 */ /* 0x000f300000000800 */
[----:B------:R-:W5:Y:S01]  /*bf10*/  LDC R118, c[0x0][0x644] ;  /* 0x00019100ff767b82 */ /* 0x000f620000000800 */
[----:B0-----:R-:W-:-:S05]  /*bf20*/  HSET2.BF.GE.AND R84, R16.H0_H0, R84, PT ;  /* 0x0000005410547233 */ /* 0x001fca0003806880 */
[----:B------:R-:W-:Y:S02]  /*bf30*/  HFMA2 R85, -R84, UR5.H0_H0, R99.H0_H0 ;  /* 0x2000000554557c31 */ /* 0x000fe40008040163 */
[----:B------:R-:W0:Y:S01]  /*bf40*/  LDC R120, c[0x0][0x648] ;  /* 0x00019200ff787b82 */ /* 0x000e220000000800 */
[----:B---3--:R-:W-:-:S05]  /*bf50*/  HSET2.BF.GE.AND R114, R16.H0_H0, R114, PT ;  /* 0x0000007210727233 */ /* 0x008fca0003806880 */
[----:B------:R-:W-:Y:S02]  /*bf60*/  HFMA2 R114, -R114, UR5.H0_H0, R99.H0_H0 ;  /* 0x2000000572727c31 */ /* 0x000fe40008040163 */
[----:B------:R-:W3:Y:S01]  /*bf70*/  LDC R116, c[0x0][0x664] ;  /* 0x00019900ff747b82 */ /* 0x000ee20000000800 */
[----:B----4-:R-:W-:Y:S02]  /*bf80*/  HSET2.BF.GE.AND R115, R16.H0_H0, R115, PT ;  /* 0x0000007310737233 */ /* 0x010fe40003806880 */
[----:B-1----:R-:W-:Y:S02]  /*bf90*/  LOP3.LUT R128, R119, 0xffff, RZ, 0xc0, !PT ;  /* 0x0000ffff77807812 */ /* 0x002fe400078ec0ff */
[----:B--2---:R-:W-:Y:S01]  /*bfa0*/  LOP3.LUT R127, R117, 0x80008000, RZ, 0xfc, !PT ;  /* 0x80008000757f7812 */ /* 0x004fe200078efcff */
[----:B------:R-:W-:Y:S01]  /*bfb0*/  HFMA2 R115, -R115, UR5.H0_H0, R99.H0_H0 ;  /* 0x2000000573737c31 */ /* 0x000fe20008040163 */
[----:B------:R-:W-:Y:S01]  /*bfc0*/  SHF.R.U32.HI R119, RZ, 0x10, R119 ;  /* 0x00000010ff777819 */ /* 0x000fe20000011677 */
[----:B------:R-:W1:Y:S01]  /*bfd0*/  LDC.64 R82, c[0x0][0x650] ;  /* 0x00019400ff527b82 */ /* 0x000e620000000a00 */
[----:B-----5:R-:W-:Y:S01]  /*bfe0*/  IDP.2A.LO.S16.S8 R84, R85, UR7, R118 ;  /* 0x0000000755547c26 */ /* 0x020fe20008001676 */
                                                                                                /* 0x0000007f75817241 */
                                                                                                /* 0x000fe20000000080 */
[----:B------:R-:W2:Y:S01]  /*c000*/  LDS R118, [R95+0x4] ;  /* 0x000004005f767984 */ /* 0x000ea20000000800 */
                                                                                                /* 0x0000007f75827241 */
                                                                                                /* 0x000fc40000008080 */
                                                                                                /* 0x0000007f757f7241 */
                                                                                                /* 0x000fe40000010080 */
[----:B------:R-:W4:Y:S01]  /*c030*/  LDC R124, c[0x0][0x65c] ;  /* 0x00019700ff7c7b82 */ /* 0x000f220000000800 */
[----:B0-----:R-:W-:Y:S02]  /*c040*/  IDP.2A.HI.S16.S8 R85, R85, UR9, R120 ;  /* 0x0000000955557c26 */ /* 0x001fe40008003678 */
[----:B------:R-:W-:Y:S04]  /*c050*/  LDS R120, [R84+UR8] ;  /* 0x0000000854787984 */ /* 0x000fe80008000800 */
[----:B------:R-:W0:Y:S01]  /*c060*/  LDS R121, [R85+UR8] ;  /* 0x0000000855797984 */ /* 0x000e220008000800 */
[----:B------:R-:W5:Y:S01]  /*c070*/  LDC R126, c[0x0][0x660] ;  /* 0x00019800ff7e7b82 */ /* 0x000f620000000800 */
[----:B---3--:R-:W-:-:S05]  /*c080*/  HSET2.BF.GE.AND R116, R16.H0_H0, R116, PT ;  /* 0x0000007410747233 */ /* 0x008fca0003806880 */
[----:B------:R-:W-:Y:S02]  /*c090*/  HFMA2 R116, -R116, UR5.H0_H0, R99.H0_H0 ;  /* 0x2000000574747c31 */ /* 0x000fe40008040163 */
[----:B------:R-:W3:Y:S01]  /*c0a0*/  LDC R125, c[0x0][0x668] ;  /* 0x00019a00ff7d7b82 */ /* 0x000ee20000000800 */
[C---:B-1----:R-:W-:Y:S02]  /*c0b0*/  IDP.2A.LO.S16.S8 R82, R114.reuse, UR7, R82 ;  /* 0x0000000772527c26 */ /* 0x042fe40008001652 */
[----:B------:R-:W-:-:S03]  /*c0c0*/  IDP.2A.HI.S16.S8 R83, R114, UR9, R83 ;  /* 0x0000000972537c26 */ /* 0x000fc60008003653 */
[----:B------:R-:W-:Y:S01]  /*c0d0*/  LDS R122, [R82+UR8] ;  /* 0x00000008527a7984 */ /* 0x000fe20008000800 */
[----:B----4-:R-:W-:-:S03]  /*c0e0*/  IDP.2A.LO.S16.S8 R114, R115, UR7, R124 ;  /* 0x0000000773727c26 */ /* 0x010fc6000800167c */
[----:B------:R-:W1:Y:S04]  /*c0f0*/  LDS R123, [R83+UR8] ;  /* 0x00000008537b7984 */ /* 0x000e680008000800 */
[----:B------:R-:W-:Y:S01]  /*c100*/  LDS R124, [R114+UR8] ;  /* 0x00000008727c7984 */ /* 0x000fe20008000800 */
[----:B-----5:R-:W-:Y:S01]  /*c110*/  IDP.2A.HI.S16.S8 R115, R115, UR9, R126 ;  /* 0x0000000973737c26 */ /* 0x020fe2000800367e */
[----:B--2---:R-:W-:-:S04]  /*c120*/  LOP3.LUT R117, R118, 0x80008000, RZ, 0xfc, !PT ;  /* 0x8000800076757812 */ /* 0x004fc800078efcff */
                                                                                                /* 0x0000007576807241 */
                                                                                                /* 0x000fe20000010077 */
[----:B---3--:R-:W-:Y:S02]  /*c140*/  IDP.2A.LO.S16.S8 R116, R116, UR7, R125 ;  /* 0x0000000774747c26 */ /* 0x008fe4000800167d */
[----:B------:R-:W2:Y:S04]  /*c150*/  LDS R125, [R115+UR8] ;  /* 0x00000008737d7984 */ /* 0x000ea80008000800 */
[----:B------:R3:W4:Y:S01]  /*c160*/  LDS R126, [R116+UR8] ;  /* 0x00000008747e7984 */ /* 0x0007220008000800 */
[C-C-:B0-----:R-:W-:Y:S02]  /*c170*/  PRMT R133, R120.reuse, 0x7632, R121.reuse ;  /* 0x0000763278857816 */ /* 0x141fe40000000079 */
[----:B---3--:R-:W-:-:S02]  /*c180*/  PRMT R116, R120, 0x5410, R121 ;  /* 0x0000541078747816 */ /* 0x008fc40000000079 */
                                                                                                /* 0x0000007576787241 */
                                                                                                /* 0x000fe40000000077 */
                                                                                                /* 0x0000007576797241 */
                                                                                                /* 0x000fe40000008077 */
[----:B------:R-:W-:Y:S01]  /*c1b0*/  HFMA2.MMA R118, R116, 1, 1, -R129 ;  /* 0x3c003c0074767835 */ /* 0x000fe20000100081 */
[----:B------:R-:W-:Y:S01]  /*c1c0*/  HADD2 R119, R133, -R120 ;  /* 0x8000007885777230 */ /* 0x000fe20000000000 */
[C-C-:B-1----:R-:W-:Y:S02]  /*c1d0*/  PRMT R131, R122.reuse, 0x5410, R123.reuse ;  /* 0x000054107a837816 */ /* 0x142fe4000000007b */
[----:B------:R-:W-:-:S03]  /*c1e0*/  PRMT R132, R122, 0x7632, R123 ;  /* 0x000076327a847816 */ /* 0x000fc6000000007b */
[----:B------:R-:W-:-:S03]  /*c1f0*/  HADD2 R117, R131, -R130 ;  /* 0x8000008283757230 */ /* 0x000fc60000000000 */
[----:B------:R-:W-:Y:S02]  /*c200*/  HFMA2.MMA R120, R132, 1, 1, -R121 ;  /* 0x3c003c0084787835 */ /* 0x000fe40000100079 */
                                                                                                /* 0x00000075767b7241 */
                                                                                                /* 0x000fe400000003ff */
[C-C-:B--2---:R-:W-:Y:S02]  /*c220*/  PRMT R116, R124.reuse, 0x5410, R125.reuse ;  /* 0x000054107c747816 */ /* 0x144fe4000000007d */
[----:B------:R-:W-:Y:S02]  /*c230*/  PRMT R125, R124, 0x7632, R125 ;  /* 0x000076327c7d7816 */ /* 0x000fe4000000007d */
[C---:B----4-:R-:W-:Y:S02]  /*c240*/  PRMT R91, R126.reuse, 0x7610, R91 ;  /* 0x000076107e5b7816 */ /* 0x050fe4000000005b */
[----:B------:R-:W-:Y:S01]  /*c250*/  HFMA2.MMA R116, R116, 1, 1, -R127 ;  /* 0x3c003c0074747835 */ /* 0x000fe2000010007f */
[----:B------:R-:W-:Y:S01]  /*c260*/  HADD2 R121, R125, -R128 ;  /* 0x800000807d797230 */ /* 0x000fe20000000000 */
[----:B------:R-:W-:-:S02]  /*c270*/  PRMT R126, R126, 0x7632, R91 ;  /* 0x000076327e7e7816 */ /* 0x000fc4000000005b */
                                                                                                /* 0x00000078777d7241 */
                                                                                                /* 0x000fe400000003ff */
                                                                                                /* 0x0000007e797c7241 */
                                                                                                /* 0x000fc800000003ff */
                                                                                                /* 0x0000005b747a7241 */
                                                                                                /* 0x000fe200000003ff */
[----:B------:R-:W-:Y:S01]  /*c2b0*/  IMAD R129, R124, 0x10, R125 ;  /* 0x000000107c817824 */ /* 0x000fe200078e027d */
                                                                                                /* 0x00000078777d7242 */
                                                                                                /* 0x000fc600000017ff */
[----:B------:R-:W-:Y:S01]  /*c2d0*/  IMAD R122, R122, 0x10, R123 ;  /* 0x000000107a7a7824 */ /* 0x000fe200078e027b */
                                                                                                /* 0x00000075767b7242 */
                                                                                                /* 0x000fe200000017ff */
[----:B------:R-:W-:Y:S01]  /*c2f0*/  POPC R132, R129 ;  /* 0x0000008100847309 */ /* 0x000fe20000000000 */
                                                                                                /* 0x0000007e79837242 */
                                                                                                /* 0x000fe4000010977d */
                                                                                                /* 0x0000005b747c7242 */
                                                                                                /* 0x000fe4000010977b */
                                                                                                /* 0x00000075767b7241 */
                                                                                                /* 0x000fe4000000107b */
                                                                                                /* 0x0000005b74807241 */
                                                                                                /* 0x000fe2000000907c */
[----:B------:R-:W0:Y:S01]  /*c340*/  POPC R127, R122 ;  /* 0x0000007a007f7309 */ /* 0x000e220000000000 */
                                                                                                /* 0x0000007877827241 */
                                                                                                /* 0x000fc4000000107d */
                                                                                                /* 0x0000007e79857241 */
                                                                                                /* 0x000fe40000009083 */
                                                                                                /* 0x000000807b7d7242 */
                                                                                                /* 0x000fe400000017ff */
                                                                                                /* 0x00000085827e7242 */
                                                                                                /* 0x000fe400000017ff */
                                                                                                /* 0x200000ff7c7c7241 */
                                                                                                /* 0x000fe4000000107d */
                                                                                                /* 0x0000008582857241 */
                                                                                                /* 0x000fe4000000107e */
                                                                                                /* 0x000000807b7b7241 */
                                                                                                /* 0x000fe2000000107d */
[----:B------:R-:W-:Y:S01]  /*c3c0*/  IMAD.SHL.U32 R124, R124, 0x2, RZ ;  /* 0x000000027c7c7824 */ /* 0x000fe200078e00ff */
                                                                                                /* 0x200000ff837e7241 */
                                                                                                /* 0x000fc4000000107e */
[----:B0-----:R-:W-:Y:S01]  /*c3e0*/  LOP3.LUT R127, R127, 0x1, RZ, 0xc0, !PT ;  /* 0x000000017f7f7812 */ /* 0x001fe200078ec0ff */
[----:B------:R-:W-:Y:S01]  /*c3f0*/  HFMA2.MMA R133, R133, R90, -RZ ;  /* 0x0000005a85857235 */ /* 0x000fe200001000ff */
[----:B------:R-:W-:Y:S01]  /*c400*/  LOP3.LUT R132, R132, 0x1, RZ, 0xc0, !PT ;  /* 0x0000000184847812 */ /* 0x000fe200078ec0ff */
[----:B------:R-:W-:Y:S01]  /*c410*/  HMUL2 R123, R123, R90 ;  /* 0x0000005a7b7b7232 */ /* 0x000fe20000000000 */
[----:B------:R-:W-:Y:S01]  /*c420*/  ISETP.NE.U32.AND P1, PT, R127, 0x1, PT ;  /* 0x000000017f00780c */ /* 0x000fe20003f25070 */
[----:B------:R-:W-:-:S03]  /*c430*/  IMAD.SHL.U32 R127, R126, 0x2, RZ ;  /* 0x000000027e7f7824 */ /* 0x000fc600078e00ff */
[C---:B------:R-:W-:Y:S02]  /*c440*/  SEL R125, R109.reuse, 0xa820a820, !P1 ;  /* 0xa820a8206d7d7807 */ /* 0x040fe40004800000 */
[----:B------:R-:W-:Y:S02]  /*c450*/  ISETP.NE.U32.AND P1, PT, R132, 0x1, PT ;  /* 0x000000018400780c */ /* 0x000fe40003f25070 */
                                                                                                /* 0x4040007d7d7a7241 */
                                                                                                /* 0x000fe4000000007a */
[----:B------:R-:W-:Y:S02]  /*c470*/  LOP3.LUT R125, R124, 0x1e, RZ, 0xc0, !PT ;  /* 0x0000001e7c7d7812 */ /* 0x000fe400078ec0ff */
[----:B------:R-:W-:Y:S02]  /*c480*/  SEL R126, R109, 0xa820a820, !P1 ;  /* 0xa820a8206d7e7807 */ /* 0x000fe40004800000 */
[----:B------:R-:W-:-:S02]  /*c490*/  HMNMX2 R124, |R123|, 65504, 65504, PT ;  /* 0x7bff7bff7b7c7840 */ /* 0x000fc40003800200 */
[----:B------:R-:W-:Y:S02]  /*c4a0*/  LOP3.LUT R127, R127, 0x1e, RZ, 0xc0, !PT ;  /* 0x0000001e7f7f7812 */ /* 0x000fe400078ec0ff */
[C---:B------:R-:W-:Y:S02]  /*c4b0*/  SHF.L.U32 R125, R108.reuse, R125, RZ ;  /* 0x0000007d6c7d7219 */ /* 0x040fe400000006ff */
                                                                                                /* 0x4040007e7e7e7241 */
                                                                                                /* 0x000fe40000000081 */
[----:B------:R-:W-:Y:S02]  /*c4d0*/  HMNMX2 R128, |R133|, 65504, 65504, PT ;  /* 0x7bff7bff85807840 */ /* 0x000fe40003800200 */
[----:B------:R-:W-:Y:S02]  /*c4e0*/  SHF.L.U32 R127, R108, R127, RZ ;  /* 0x0000007f6c7f7219 */ /* 0x000fe400000006ff */
[----:B------:R-:W-:-:S02]  /*c4f0*/  LOP3.LUT R125, R125, R122, RZ, 0xfc, !PT ;  /* 0x0000007a7d7d7212 */ /* 0x000fc400078efcff */
[----:B------:R-:W-:Y:S02]  /*c500*/  LOP3.LUT R122, R124, 0x80008000, RZ, 0xfc, !PT ;  /* 0x800080007c7a7812 */ /* 0x000fe400078efcff */
[----:B------:R-:W-:Y:S02]  /*c510*/  LOP3.LUT R127, R127, R126, RZ, 0xfc, !PT ;  /* 0x0000007e7f7f7212 */ /* 0x000fe400078efcff */
[----:B------:R-:W-:Y:S02]  /*c520*/  LOP3.LUT R129, R128, 0x80008000, RZ, 0xfc, !PT ;  /* 0x8000800080817812 */ /* 0x000fe400078efcff */
                                                                                                /* 0x0000007a7c7e7241 */
                                                                                                /* 0x000fe4000000807d */
                                                                                                /* 0x0000007a7c7b7241 */
                                                                                                /* 0x000fe4000000007d */
                                                                                                /* 0x0000008180827241 */
                                                                                                /* 0x000fc4000000007f */
[----:B------:R-:W-:Y:S01]  /*c560*/  HFMA2.MMA R126, R117, 1, 1, R126 ;  /* 0x3c003c00757e7835 */ /* 0x000fe2000000007e */
                                                                                                /* 0x0000007a7c757241 */
                                                                                                /* 0x000fe2000001007d */
[----:B------:R-:W-:Y:S01]  /*c580*/  HADD2 R118, R118, R123 ;  /* 0x0000007b76767230 */ /* 0x000fe20000000000 */
                                                                                                /* 0x00000081807b7241 */
                                                                                                /* 0x000fe2000000807f */
[----:B------:R-:W-:Y:S01]  /*c5a0*/  HADD2 R119, R119, R130 ;  /* 0x0000008277777230 */ /* 0x000fe20000000000 */
                                                                                                /* 0x00000081807a7241 */
                                                                                                /* 0x000fe4000001007f */
[----:B------:R-:W-:Y:S01]  /*c5c0*/  HFMA2.MMA R116, R116, 1, 1, R117 ;  /* 0x3c003c0074747835 */ /* 0x000fe20000000075 */
[----:B------:R-:W-:Y:S01]  /*c5d0*/  HADD2 R120, R120, R123 ;  /* 0x0000007b78787230 */ /* 0x000fe20000000000 */
[C-C-:B------:R-:W-:Y:S02]  /*c5e0*/  PRMT R117, R118.reuse, 0x5410, R119.reuse ;  /* 0x0000541076757816 */ /* 0x140fe40000000077 */
[----:B------:R-:W-:Y:S01]  /*c5f0*/  PRMT R119, R118, 0x7632, R119 ;  /* 0x0000763276777816 */ /* 0x000fe20000000077 */
[----:B------:R-:W-:Y:S01]  /*c600*/  HFMA2.MMA R121, R121, 1, 1, R122 ;  /* 0x3c003c0079797835 */ /* 0x000fe2000000007a */
[----:B------:R-:W-:Y:S01]  /*c610*/  ISETP.NE.AND P1, PT, R112, 0xf, PT ;  /* 0x0000000f7000780c */ /* 0x000fe20003f25270 */
[----:B------:R-:W-:Y:S01]  /*c620*/  STS [R84+UR8], R117 ;  /* 0x0000007554007988 */ /* 0x000fe20008000808 */
[----:B------:R-:W-:-:S03]  /*c630*/  LOP3.LUT R130, R125, 0xffff, RZ, 0xc0, !PT ;  /* 0x0000ffff7d827812 */ /* 0x000fc600078ec0ff */
[----:B------:R0:W-:Y:S01]  /*c640*/  STS [R85+UR8], R119 ;  /* 0x0000007755007988 */ /* 0x0001e20008000808 */
        /* <DEDUP_REMOVED lines=33> */
                                                                                                /* 0x0000007f75817241 */
                                                                                                /* 0x000fe20000000080 */
[----:B------:R-:W2:Y:S01]  /*c870*/  LDS R118, [R94+0x4] ;  /* 0x000004005e767984 */ /* 0x000ea20000000800 */
                                                                                                /* 0x0000007f75827241 */
                                                                                                /* 0x000fc40000008080 */
                                                                                                /* 0x0000007f757f7241 */
                                                                                                /* 0x000fe40000010080 */
[----:B------:R-:W4:Y:S01]  /*c8a0*/  LDC R124, c[0x0][0x68c] ;  /* 0x0001a300ff7c7b82 */ /* 0x000f220000000800 */
[----:B0-----:R-:W-:-:S05]  /*c8b0*/  HSET2.BF.GE.AND R116, R16.H0_H0, R116, PT ;  /* 0x0000007410747233 */ /* 0x001fca0003806880 */
[----:B------:R-:W-:Y:S02]  /*c8c0*/  HFMA2 R116, -R116, UR5.H0_H0, R99.H0_H0 ;  /* 0x2000000574747c31 */ /* 0x000fe40008040163 */
[----:B------:R-:W0:Y:S01]  /*c8d0*/  LDC R126, c[0x0][0x690] ;  /* 0x0001a400ff7e7b82 */ /* 0x000e220000000800 */
[----:B---3--:R-:W-:Y:S02]  /*c8e0*/  IDP.2A.HI.S16.S8 R85, R85, UR9, R120 ;  /* 0x0000000955557c26 */ /* 0x008fe40008003678 */
[----:B------:R-:W-:Y:S04]  /*c8f0*/  LDS R120, [R84+UR8] ;  /* 0x0000000854787984 */ /* 0x000fe80008000800 */
[----:B------:R-:W3:Y:S01]  /*c900*/  LDS R121, [R85+UR8] ;  /* 0x0000000855797984 */ /* 0x000ee20008000800 */
[----:B------:R-:W5:Y:S01]  /*c910*/  LDC R125, c[0x0][0x698] ;  /* 0x0001a600ff7d7b82 */ /* 0x000f620000000800 */
[----:B-1----:R-:W-:-:S02]  /*c920*/  IDP.2A.LO.S16.S8 R82, R114, UR7, R82 ;  /* 0x0000000772527c26 */ /* 0x002fc40008001652 */
[----:B------:R-:W-:-:S03]  /*c930*/  IDP.2A.HI.S16.S8 R83, R114, UR9, R83 ;  /* 0x0000000972537c26 */ /* 0x000fc60008003653 */
[----:B------:R-:W-:Y:S01]  /*c940*/  LDS R122, [R82+UR8] ;  /* 0x00000008527a7984 */ /* 0x000fe20008000800 */
[----:B----4-:R-:W-:-:S03]  /*c950*/  IDP.2A.LO.S16.S8 R114, R115, UR7, R124 ;  /* 0x0000000773727c26 */ /* 0x010fc6000800167c */
[----:B------:R-:W1:Y:S04]  /*c960*/  LDS R123, [R83+UR8] ;  /* 0x00000008537b7984 */ /* 0x000e680008000800 */
[----:B------:R-:W-:Y:S01]  /*c970*/  LDS R124, [R114+UR8] ;  /* 0x00000008727c7984 */ /* 0x000fe20008000800 */
[----:B0-----:R-:W-:Y:S01]  /*c980*/  IDP.2A.HI.S16.S8 R115, R115, UR9, R126 ;  /* 0x0000000973737c26 */ /* 0x001fe2000800367e */
[----:B--2---:R-:W-:-:S04]  /*c990*/  LOP3.LUT R117, R118, 0x80008000, RZ, 0xfc, !PT ;  /* 0x8000800076757812 */ /* 0x004fc800078efcff */
                                                                                                /* 0x0000007576807241 */
                                                                                                /* 0x000fe20000010077 */
[----:B-----5:R-:W-:Y:S02]  /*c9b0*/  IDP.2A.LO.S16.S8 R116, R116, UR7, R125 ;  /* 0x0000000774747c26 */ /* 0x020fe4000800167d */
[----:B------:R-:W0:Y:S04]  /*c9c0*/  LDS R125, [R115+UR8] ;  /* 0x00000008737d7984 */ /* 0x000e280008000800 */
[----:B------:R3:W2:Y:S02]  /*c9d0*/  LDS R126, [R116+UR8] ;  /* 0x00000008747e7984 */ /* 0x0006a40008000800 */
[C-C-:B---3--:R-:W-:Y:S02]  /*c9e0*/  PRMT R116, R120.reuse, 0x5410, R121.reuse ;  /* 0x0000541078747816 */ /* 0x148fe40000000079 */
[----:B------:R-:W-:-:S02]  /*c9f0*/  PRMT R133, R120, 0x7632, R121 ;  /* 0x0000763278857816 */ /* 0x000fc40000000079 */
                                                                                                /* 0x0000007576787241 */
                                                                                                /* 0x000fe40000000077 */
                                                                                                /* 0x0000007576797241 */
                                                                                                /* 0x000fe20000008077 */
[----:B------:R-:W-:-:S03]  /*ca20*/  HADD2 R118, R116, -R129 ;  /* 0x8000008174767230 */ /* 0x000fc60000000000 */
[----:B------:R-:W-:Y:S01]  /*ca30*/  HFMA2.MMA R119, R133, 1, 1, -R120 ;  /* 0x3c003c0085777835 */ /* 0x000fe20000100078 */
[C-C-:B-1----:R-:W-:Y:S02]  /*ca40*/  PRMT R131, R122.reuse, 0x5410, R123.reuse ;  /* 0x000054107a837816 */ /* 0x142fe4000000007b */
[----:B------:R-:W-:-:S04]  /*ca50*/  PRMT R132, R122, 0x7632, R123 ;  /* 0x000076327a847816 */ /* 0x000fc8000000007b */
[----:B------:R-:W-:Y:S01]  /*ca60*/  HFMA2.MMA R117, R131, 1, 1, -R130 ;  /* 0x3c003c0083757835 */ /* 0x000fe20000100082 */
[----:B------:R-:W-:Y:S01]  /*ca70*/  HADD2 R120, R132, -R121 ;  /* 0x8000007984787230 */ /* 0x000fe20000000000 */
[C-C-:B0-----:R-:W-:Y:S02]  /*ca80*/  PRMT R116, R124.reuse, 0x5410, R125.reuse ;  /* 0x000054107c747816 */ /* 0x141fe4000000007d */
[----:B------:R-:W-:Y:S02]  /*ca90*/  PRMT R125, R124, 0x7632, R125 ;  /* 0x000076327c7d7816 */ /* 0x000fe4000000007d */
[----:B--2---:R-:W-:Y:S01]  /*caa0*/  PRMT R91, R126, 0x7610, R91 ;  /* 0x000076107e5b7816 */ /* 0x004fe2000000005b */
[----:B------:R-:W-:-:S03]  /*cab0*/  HADD2 R116, R116, -R127 ;  /* 0x8000007f74747230 */ /* 0x000fc60000000000 */
                                                                                                /* 0x00000075767b7241 */
                                                                                                /* 0x000fe200000003ff */
[----:B------:R-:W-:Y:S01]  /*cad0*/  HFMA2.MMA R121, R125, 1, 1, -R128 ;  /* 0x3c003c007d797835 */ /* 0x000fe20000100080 */
[----:B------:R-:W-:Y:S02]  /*cae0*/  PRMT R126, R126, 0x7632, R91 ;  /* 0x000076327e7e7816 */ /* 0x000fe4000000005b */
                                                                                                /* 0x0000005b747a7241 */
                                                                                                /* 0x000fe400000003ff */
                                                                                                /* 0x00000078777d7241 */
                                                                                                /* 0x000fc600000003ff */
[----:B------:R-:W-:Y:S01]  /*cb10*/  IMAD R122, R122, 0x10, R123 ;  /* 0x000000107a7a7824 */ /* 0x000fe200078e027b */
                                                                                                /* 0x00000075767b7242 */
                                                                                                /* 0x000fe400000017ff */
                                                                                                /* 0x0000007e797c7241 */
                                                                                                /* 0x000fe200000003ff */
[----:B------:R-:W0:Y:S04]  /*cb40*/  POPC R127, R122 ;  /* 0x0000007a007f7309 */ /* 0x000e280000000000 */
[----:B------:R-:W-:Y:S01]  /*cb50*/  IMAD R129, R124, 0x10, R125 ;  /* 0x000000107c817824 */ /* 0x000fe200078e027d */
                                                                                                /* 0x00000078777d7242 */
                                                                                                /* 0x000fe400000017ff */
                                                                                                /* 0x0000005b747c7242 */
                                                                                                /* 0x000fe2000010977b */
[----:B------:R-:W1:Y:S01]  /*cb80*/  POPC R132, R129 ;  /* 0x0000008100847309 */ /* 0x000e620000000000 */
                                                                                                /* 0x0000007e79837242 */
                                                                                                /* 0x000fc4000010977d */
                                                                                                /* 0x00000075767b7241 */
                                                                                                /* 0x000fe4000000107b */
                                                                                                /* 0x0000005b74807241 */
                                                                                                /* 0x000fe4000000907c */
                                                                                                /* 0x0000007877827241 */
                                                                                                /* 0x000fe4000000107d */
                                                                                                /* 0x0000007e79857241 */
                                                                                                /* 0x000fe40000009083 */
                                                                                                /* 0x000000807b7d7242 */
                                                                                                /* 0x000fe400000017ff */
[----:B0-----:R-:W-:-:S02]  /*cbf0*/  LOP3.LUT R127, R127, 0x1, RZ, 0xc0, !PT ;  /* 0x000000017f7f7812 */ /* 0x001fc400078ec0ff */
                                                                                                /* 0x00000085827e7242 */
                                                                                                /* 0x000fe400000017ff */
                                                                                                /* 0x200000ff7c7c7241 */
                                                                                                /* 0x000fe4000000107d */
[----:B------:R-:W-:Y:S02]  /*cc20*/  ISETP.NE.U32.AND P1, PT, R127, 0x1, PT ;  /* 0x000000017f00780c */ /* 0x000fe40003f25070 */
                                                                                                /* 0x0000008582857241 */
                                                                                                /* 0x000fe2000000107e */
[----:B------:R-:W-:Y:S01]  /*cc40*/  IMAD.SHL.U32 R124, R124, 0x2, RZ ;  /* 0x000000027c7c7824 */ /* 0x000fe200078e00ff */
                                                                                                /* 0x000000807b7b7241 */
                                                                                                /* 0x000fe4000000107d */
                                                                                                /* 0x200000ff837e7241 */
                                                                                                /* 0x000fc4000000107e */
[----:B-1----:R-:W-:Y:S01]  /*cc70*/  LOP3.LUT R132, R132, 0x1, RZ, 0xc0, !PT ;  /* 0x0000000184847812 */ /* 0x002fe200078ec0ff */
[----:B------:R-:W-:Y:S01]  /*cc80*/  HFMA2.MMA R133, R133, R90, -RZ ;  /* 0x0000005a85857235 */ /* 0x000fe200001000ff */
[----:B------:R-:W-:Y:S01]  /*cc90*/  SEL R125, R109, 0xa820a820, !P1 ;  /* 0xa820a8206d7d7807 */ /* 0x000fe20004800000 */
[----:B------:R-:W-:Y:S02]  /*cca0*/  HMUL2 R123, R123, R90 ;  /* 0x0000005a7b7b7232 */ /* 0x000fe40000000000 */
[----:B------:R-:W-:Y:S01]  /*ccb0*/  IMAD.SHL.U32 R127, R126, 0x2, RZ ;  /* 0x000000027e7f7824 */ /* 0x000fe200078e00ff */
[----:B------:R-:W-:Y:S02]  /*ccc0*/  ISETP.NE.U32.AND P1, PT, R132, 0x1, PT ;  /* 0x000000018400780c */ /* 0x000fe40003f25070 */
                                                                                                /* 0x4040007d7d7a7241 */
                                                                                                /* 0x000fe4000000007a */
[----:B------:R-:W-:-:S02]  /*cce0*/  LOP3.LUT R125, R124, 0x1e, RZ, 0xc0, !PT ;  /* 0x0000001e7c7d7812 */ /* 0x000fc400078ec0ff */
[----:B------:R-:W-:Y:S02]  /*ccf0*/  SEL R126, R109, 0xa820a820, !P1 ;  /* 0xa820a8206d7e7807 */ /* 0x000fe40004800000 */
[----:B------:R-:W-:Y:S02]  /*cd00*/  HMNMX2 R123, |R123|, 65504, 65504, PT ;  /* 0x7bff7bff7b7b7840 */ /* 0x000fe40003800200 */
[----:B------:R-:W-:Y:S02]  /*cd10*/  LOP3.LUT R127, R127, 0x1e, RZ, 0xc0, !PT ;  /* 0x0000001e7f7f7812 */ /* 0x000fe400078ec0ff */
[----:B------:R-:W-:Y:S02]  /*cd20*/  SHF.L.U32 R125, R108, R125, RZ ;  /* 0x0000007d6c7d7219 */ /* 0x000fe400000006ff */
                                                                                                /* 0x4040007e7e7e7241 */
                                                                                                /* 0x000fe40000000081 */
[----:B------:R-:W-:-:S02]  /*cd40*/  HMNMX2 R133, |R133|, 65504, 65504, PT ;  /* 0x7bff7bff85857840 */ /* 0x000fc40003800200 */
[----:B------:R-:W-:Y:S02]  /*cd50*/  SHF.L.U32 R127, R108, R127, RZ ;  /* 0x0000007f6c7f7219 */ /* 0x000fe400000006ff */
[----:B------:R-:W-:Y:S02]  /*cd60*/  LOP3.LUT R122, R125, R122, RZ, 0xfc, !PT ;  /* 0x0000007a7d7a7212 */ /* 0x000fe400078efcff */
[----:B------:R-:W-:Y:S02]  /*cd70*/  LOP3.LUT R124, R123, 0x80008000, RZ, 0xfc, !PT ;  /* 0x800080007b7c7812 */ /* 0x000fe400078efcff */
[----:B------:R-:W-:Y:S02]  /*cd80*/  LOP3.LUT R128, R127, R126, RZ, 0xfc, !PT ;  /* 0x0000007e7f807212 */ /* 0x000fe400078efcff */
[----:B------:R-:W-:Y:S02]  /*cd90*/  LOP3.LUT R127, R133, 0x80008000, RZ, 0xfc, !PT ;  /* 0x80008000857f7812 */ /* 0x000fe400078efcff */
                                                                                                /* 0x0000007c7b7e7241 */
                                                                                                /* 0x000fc4000000807a */
                                                                                                /* 0x0000007c7b7d7241 */
                                                                                                /* 0x000fe4000000007a */
                                                                                                /* 0x0000007f85827241 */
                                                                                                /* 0x000fe40000000080 */
[----:B------:R-:W-:Y:S01]  /*cdd0*/  HFMA2.MMA R126, R117, 1, 1, R126 ;  /* 0x3c003c00757e7835 */ /* 0x000fe2000000007e */
                                                                                                /* 0x0000007c7b757241 */
                                                                                                /* 0x000fe2000001007a */
[----:B------:R-:W-:Y:S01]  /*cdf0*/  HADD2 R118, R118, R125 ;  /* 0x0000007d76767230 */ /* 0x000fe20000000000 */
                                                                                                /* 0x0000007f857d7241 */
                                                                                                /* 0x000fe20000008080 */
[----:B------:R-:W-:Y:S01]  /*ce10*/  HADD2 R119, R119, R130 ;  /* 0x0000008277777230 */ /* 0x000fe20000000000 */
                                                                                                /* 0x0000007f857c7241 */
                                                                                                /* 0x000fe40000010080 */
[----:B------:R-:W-:Y:S01]  /*ce30*/  HFMA2.MMA R116, R116, 1, 1, R117 ;  /* 0x3c003c0074747835 */ /* 0x000fe20000000075 */
[----:B------:R-:W-:Y:S01]  /*ce40*/  HADD2 R120, R120, R125 ;  /* 0x0000007d78787230 */ /* 0x000fe20000000000 */
[----:B------:R-:W-:-:S02]  /*ce50*/  PRMT R117, R118, 0x5410, R119 ;  /* 0x0000541076757816 */ /* 0x000fc40000000077 */
        /* <DEDUP_REMOVED lines=22> */
[----:B------:R-:W2:Y:S03]  /*cfc0*/  LDS R118, [R93+0x4] ;  /* 0x000004005d767984 */ /* 0x000ea60000000800 */
[----:B------:R-:W3:Y:S01]  /*cfd0*/  LDC R114, c[0x0][0x6b8] ;  /* 0x0001ae00ff727b82 */ /* 0x000ee20000000800 */
[----:B------:R-:W4:Y:S07]  /*cfe0*/  LDS R117, [R93] ;  /* 0x000000005d757984 */ /* 0x000f2e0000000800 */
[----:B------:R-:W5:Y:S08]  /*cff0*/  LDC R115, c[0x0][0x6ac] ;  /* 0x0001ab00ff737b82 */ /* 0x000f700000000800 */
[----:B------:R-:W4:Y:S01]  /*d000*/  LDC R120, c[0x0][0x6a4] ;  /* 0x0001a900ff787b82 */ /* 0x000f220000000800 */
[----:B0-----:R-:W-:-:S05]  /*d010*/  HSET2.BF.GE.AND R84, R16.H0_H0, R84, PT ;  /* 0x0000005410547233 */ /* 0x001fca0003806880 */
[----:B------:R-:W-:Y:S02]  /*d020*/  HFMA2 R85, -R84, UR5.H0_H0, R99.H0_H0 ;  /* 0x2000000554557c31 */ /* 0x000fe40008040163 */
[----:B------:R-:W0:Y:S01]  /*d030*/  LDC R122, c[0x0][0x6a8] ;  /* 0x0001aa00ff7a7b82 */ /* 0x000e220000000800 */
[----:B---3--:R-:W-:-:S05]  /*d040*/  HSET2.BF.GE.AND R114, R16.H0_H0, R114, PT ;  /* 0x0000007210727233 */ /* 0x008fca0003806880 */
[----:B------:R-:W-:Y:S02]  /*d050*/  HFMA2 R116, -R114, UR5.H0_H0, R99.H0_H0 ;  /* 0x2000000572747c31 */ /* 0x000fe40008040163 */
[----:B------:R-:W3:Y:S01]  /*d060*/  LDC R121, c[0x0][0x6bc] ;  /* 0x0001af00ff797b82 */ /* 0x000ee20000000800 */
[----:B-----5:R-:W-:Y:S02]  /*d070*/  HSET2.BF.GE.AND R114, R16.H0_H0, R115, PT ;  /* 0x0000007310727233 */ /* 0x020fe40003806880 */
[----:B-1----:R-:W-:Y:S02]  /*d080*/  SHF.R.U32.HI R127, RZ, 0x10, R119 ;  /* 0x00000010ff7f7819 */ /* 0x002fe40000011677 */
[----:B--2---:R-:W-:Y:S01]  /*d090*/  LOP3.LUT R128, R118, 0x80008000, RZ, 0xfc, !PT ;  /* 0x8000800076807812 */ /* 0x004fe200078efcff */
[----:B------:R-:W-:Y:S01]  /*d0a0*/  HFMA2 R115, -R114, UR5.H0_H0, R99.H0_H0 ;  /* 0x2000000572737c31 */ /* 0x000fe20008040163 */
[----:B------:R-:W-:Y:S01]  /*d0b0*/  LOP3.LUT R126, R119, 0xffff, RZ, 0xc0, !PT ;  /* 0x0000ffff777e7812 */ /* 0x000fe200078ec0ff */
[----:B------:R-:W1:Y:S01]  /*d0c0*/  LDC R123, c[0x0][0x6c0] ;  /* 0x0001b000ff7b7b82 */ /* 0x000e620000000800 */
[----:B----4-:R-:W-:Y:S01]  /*d0d0*/  IDP.2A.LO.S16.S8 R84, R85, UR7, R120 ;  /* 0x0000000755547c26 */ /* 0x010fe20008001678 */
                                                                                                /* 0x0000008076777241 */
                                                                                                /* 0x000fc4000000007f */
                                                                                                /* 0x0000008076817241 */
                                                                                                /* 0x000fe4000000807f */
[----:B------:R-:W-:Y:S01]  /*d100*/  LDS R120, [R84+UR8] ;  /* 0x0000000854787984 */ /* 0x000fe20008000800 */
                                                                                                /* 0x00000080767f7241 */
                                                                                                /* 0x000fe2000001007f */
[----:B------:R-:W2:Y:S01]  /*d120*/  LDC.64 R82, c[0x0][0x6b0] ;  /* 0x0001ac00ff527b82 */ /* 0x000ea20000000a00 */
[----:B0-----:R-:W-:Y:S02]  /*d130*/  IDP.2A.HI.S16.S8 R85, R85, UR9, R122 ;  /* 0x0000000955557c26 */ /* 0x001fe4000800367a */
[----:B------:R-:W-:Y:S01]  /*d140*/  PRMT R127, R127, 0x5410, RZ ;  /* 0x000054107f7f7816 */ /* 0x000fe200000000ff */
[C---:B---3--:R-:W-:Y:S02]  /*d150*/  IDP.2A.LO.S16.S8 R114, R116.reuse, UR7, R121 ;  /* 0x0000000774727c26 */ /* 0x048fe40008001679 */
[----:B------:R-:W0:Y:S04]  /*d160*/  LDS R121, [R85+UR8] ;  /* 0x0000000855797984 */ /* 0x000e280008000800 */
[----:B------:R-:W-:Y:S01]  /*d170*/  LDS R124, [R114+UR8] ;  /* 0x00000008727c7984 */ /* 0x000fe20008000800 */
[----:B-1----:R-:W-:-:S05]  /*d180*/  IDP.2A.HI.S16.S8 R116, R116, UR9, R123 ;  /* 0x0000000974747c26 */ /* 0x002fca000800367b */
[----:B------:R1:W3:Y:S01]  /*d190*/  LDS R125, [R116+UR8] ;  /* 0x00000008747d7984 */ /* 0x0002e20008000800 */
[C---:B--2---:R-:W-:Y:S02]  /*d1a0*/  IDP.2A.LO.S16.S8 R82, R115.reuse, UR7, R82 ;  /* 0x0000000773527c26 */ /* 0x044fe40008001652 */
[----:B------:R-:W-:Y:S01]  /*d1b0*/  IDP.2A.HI.S16.S8 R83, R115, UR9, R83 ;  /* 0x0000000973537c26 */ /* 0x000fe20008003653 */
[----:B------:R-:W-:Y:S02]  /*d1c0*/  LOP3.LUT R115, R117, 0x80008000, RZ, 0xfc, !PT ;  /* 0x8000800075737812 */ /* 0x000fe400078efcff */
[----:B------:R-:W-:Y:S02]  /*d1d0*/  LDS R122, [R82+UR8] ;  /* 0x00000008527a7984 */ /* 0x000fe40008000800 */
                                                                                                /* 0x0000007375767241 */
                                                                                                /* 0x000fe4000001007e */
[----:B------:R-:W2:Y:S01]  /*d1f0*/  LDS R123, [R83+UR8] ;  /* 0x00000008537b7984 */ /* 0x000ea20008000800 */
                                                                                                /* 0x0000007375747241 */
                                                                                                /* 0x002fc4000000007e */
[----:B------:R-:W-:Y:S02]  /*d210*/  PRMT R118, R118, 0x5410, RZ ;  /* 0x0000541076767816 */ /* 0x000fe400000000ff */
                                                                                                /* 0x0000007375757241 */
                                                                                                /* 0x000fe4000000807e */
[C-C-:B0-----:R-:W-:Y:S02]  /*d230*/  PRMT R131, R120.reuse, 0x5410, R121.reuse ;  /* 0x0000541078837816 */ /* 0x141fe40000000079 */
[----:B------:R-:W-:-:S03]  /*d240*/  PRMT R120, R120, 0x7632, R121 ;  /* 0x0000763278787816 */ /* 0x000fc60000000079 */
[----:B------:R-:W-:Y:S01]  /*d250*/  HADD2 R116, R131, -R116 ;  /* 0x8000007483747230 */ /* 0x000fe20000000000 */
[C-C-:B---3--:R-:W-:Y:S02]  /*d260*/  PRMT R121, R124.reuse, 0x5410, R125.reuse ;  /* 0x000054107c797816 */ /* 0x148fe4000000007d */
[----:B------:R-:W-:-:S04]  /*d270*/  PRMT R128, R124, 0x7632, R125 ;  /* 0x000076327c807816 */ /* 0x000fc8000000007d */
[----:B------:R-:W-:Y:S01]  /*d280*/  HFMA2.MMA R115, R121, 1, 1, -R118 ;  /* 0x3c003c0079737835 */ /* 0x000fe20000100076 */
[C-C-:B--2---:R-:W-:Y:S02]  /*d290*/  PRMT R118, R122.reuse, 0x5410, R123.reuse ;  /* 0x000054107a767816 */ /* 0x144fe4000000007b */
[----:B------:R-:W-:-:S07]  /*d2a0*/  PRMT R124, R122, 0x7632, R123 ;  /* 0x000076327a7c7816 */ /* 0x000fce000000007b */
                                                                                                /* 0x000000ff73797241 */
                                                                                                /* 0x000fe200000003ff */
[----:B------:R-:W-:Y:S01]  /*d2c0*/  HADD2 R117, R118, -R117 ;  /* 0x8000007576757230 */ /* 0x000fe20000000000 */
[----:B------:R-:W-:Y:S01]  /*d2d0*/  HFMA2.MMA R118, R120, 1, 1, -R119 ;  /* 0x3c003c0078767835 */ /* 0x000fe20000100077 */
[----:B------:R-:W-:Y:S01]  /*d2e0*/  HADD2 R119, R128, -R127 ;  /* 0x8000007f80777230 */ /* 0x000fe20000000000 */
[----:B------:R-:W-:Y:S02]  /*d2f0*/  HFMA2.MMA R120, R124, 1, 1, -R129 ;  /* 0x3c003c007c787835 */ /* 0x000fe40000100081 */
                                                                                                /* 0x00000075747a7241 */
                                                                                                /* 0x000fca00000003ff */
[----:B------:R-:W-:Y:S01]  /*d310*/  IMAD R121, R121, 0x10, R122 ;  /* 0x0000001079797824 */ /* 0x000fe200078e027a */
                                                                                                /* 0x000000ff777a7241 */
                                                                                                /* 0x000fe400000003ff */
                                                                                                /* 0x00000078767b7241 */
                                                                                                /* 0x000fe200000003ff */
[----:B------:R-:W0:Y:S01]  /*d340*/  POPC R124, R121 ;  /* 0x00000079007c7309 */ /* 0x000e220000000000 */
                                                                                                /* 0x00000078767f7242 */
                                                                                                /* 0x000fc60000001771 */
[----:B------:R-:W-:Y:S01]  /*d360*/  IMAD R126, R122, 0x10, R123 ;  /* 0x000000107a7e7824 */ /* 0x000fe200078e027b */
                                                                                                /* 0x00000075747b7242 */
                                                                                                /* 0x000fe40000001771 */
                                                                                                /* 0x0000007876807241 */
                                                                                                /* 0x000fe2000000107f */
[----:B------:R-:W1:Y:S01]  /*d390*/  POPC R129, R126 ;  /* 0x0000007e00817309 */ /* 0x000e620000000000 */
                                                                                                /* 0x00000075747a7241 */
                                                                                                /* 0x000fe4000000107b */
                                                                                                /* 0x0000007780297242 */
                                                                                                /* 0x000fe40000001729 */
                                                                                                /* 0x000000737a287242 */
                                                                                                /* 0x000fe40000001728 */
                                                                                                /* 0x200000ff7f7f7241 */
                                                                                                /* 0x000fc40000001029 */
[----:B0-----:R-:W-:Y:S02]  /*d3e0*/  LOP3.LUT R124, R124, 0x1, RZ, 0xc0, !PT ;  /* 0x000000017c7c7812 */ /* 0x001fe400078ec0ff */
                                                                                                /* 0x200000ff7b7b7241 */
                                                                                                /* 0x000fe40000001028 */
[----:B------:R-:W-:Y:S02]  /*d400*/  ISETP.NE.U32.AND P1, PT, R124, 0x1, PT ;  /* 0x000000017c00780c */ /* 0x000fe40003f25070 */
                                                                                                /* 0x000000737a7d7241 */
                                                                                                /* 0x000fe20000001028 */
[----:B------:R-:W-:Y:S01]  /*d420*/  IMAD.SHL.U32 R123, R123, 0x2, RZ ;  /* 0x000000027b7b7824 */ /* 0x000fe200078e00ff */
[----:B-1----:R-:W-:Y:S02]  /*d430*/  LOP3.LUT R124, R129, 0x1, RZ, 0xc0, !PT ;  /* 0x00000001817c7812 */ /* 0x002fe400078ec0ff */
                                                                                                /* 0x0000007780817241 */
                                                                                                /* 0x000fe20000001029 */
[----:B------:R-:W-:Y:S01]  /*d450*/  HMUL2 R125, R125, R90 ;  /* 0x0000005a7d7d7232 */ /* 0x000fe20000000000 */
[----:B------:R-:W-:-:S02]  /*d460*/  SEL R122, R109, 0xa820a820, !P1 ;  /* 0xa820a8206d7a7807 */ /* 0x000fc40004800000 */
[----:B------:R-:W-:Y:S01]  /*d470*/  ISETP.NE.U32.AND P1, PT, R124, 0x1, PT ;  /* 0x000000017c00780c */ /* 0x000fe20003f25070 */
[----:B------:R-:W-:Y:S01]  /*d480*/  IMAD.SHL.U32 R124, R127, 0x2, RZ ;  /* 0x000000027f7c7824 */ /* 0x000fe200078e00ff */
[----:B------:R-:W-:Y:S01]  /*d490*/  HFMA2.MMA R129, R129, R90, -RZ ;  /* 0x0000005a81817235 */ /* 0x000fe200001000ff */
[----:B------:R-:W-:Y:S02]  /*d4a0*/  LOP3.LUT R123, R123, 0x1e, RZ, 0xc0, !PT ;  /* 0x0000001e7b7b7812 */ /* 0x000fe400078ec0ff */
                                                                                                /* 0x4040007a7a797241 */
                                                                                                /* 0x000fe40000000079 */
[----:B------:R-:W-:Y:S02]  /*d4c0*/  HMNMX2 R122, |R125|, 65504, 65504, PT ;  /* 0x7bff7bff7d7a7840 */ /* 0x000fe40003800200 */
[----:B------:R-:W-:Y:S02]  /*d4d0*/  SEL R127, R109, 0xa820a820, !P1 ;  /* 0xa820a8206d7f7807 */ /* 0x000fe40004800000 */
[----:B------:R-:W-:-:S02]  /*d4e0*/  LOP3.LUT R125, R124, 0x1e, RZ, 0xc0, !PT ;  /* 0x0000001e7c7d7812 */ /* 0x000fc400078ec0ff */
[C---:B------:R-:W-:Y:S02]  /*d4f0*/  SHF.L.U32 R124, R108.reuse, R123, RZ ;  /* 0x0000007b6c7c7219 */ /* 0x040fe400000006ff */
                                                                                                /* 0x4040007f7f7e7241 */
                                                                                                /* 0x000fe4000000007e */
[----:B------:R-:W-:Y:S02]  /*d510*/  SHF.L.U32 R125, R108, R125, RZ ;  /* 0x0000007d6c7d7219 */ /* 0x000fe400000006ff */
[----:B------:R-:W-:Y:S02]  /*d520*/  LOP3.LUT R121, R124, R121, RZ, 0xfc, !PT ;  /* 0x000000797c797212 */ /* 0x000fe400078efcff */
[----:B------:R-:W-:Y:S02]  /*d530*/  LOP3.LUT R123, R122, 0x80008000, RZ, 0xfc, !PT ;  /* 0x800080007a7b7812 */ /* 0x000fe400078efcff */
[----:B------:R-:W-:-:S02]  /*d540*/  HMNMX2 R128, |R129|, 65504, 65504, PT ;  /* 0x7bff7bff81807840 */ /* 0x000fc40003800200 */
[----:B------:R-:W-:Y:S02]  /*d550*/  LOP3.LUT R127, R125, R126, RZ, 0xfc, !PT ;  /* 0x0000007e7d7f7212 */ /* 0x000fe400078efcff */
                                                                                                /* 0x0000007b7a7d7241 */
                                                                                                /* 0x000fe40000000079 */
[----:B------:R-:W-:Y:S02]  /*d570*/  LOP3.LUT R126, R128, 0x80008000, RZ, 0xfc, !PT ;  /* 0x80008000807e7812 */ /* 0x000fe400078efcff */
                                                                                                /* 0x0000007b7a7c7241 */
                                                                                                /* 0x000fe20000008079 */
[----:B------:R-:W-:Y:S01]  /*d590*/  HADD2 R125, R116, R125 ;  /* 0x0000007d747d7230 */ /* 0x000fe20000000000 */
                                                                                                /* 0x0000007e80817241 */
                                                                                                /* 0x000fe4000000007f */
                                                                                                /* 0x0000007b7a747241 */
                                                                                                /* 0x000fc40000010079 */
                                                                                                /* 0x0000007e807b7241 */
                                                                                                /* 0x000fe2000000807f */
[----:B------:R-:W-:Y:S01]  /*d5d0*/  HADD2 R118, R118, R129 ;  /* 0x0000008176767230 */ /* 0x000fe20000000000 */
[----:B------:R-:W-:Y:S01]  /*d5e0*/  HFMA2.MMA R117, R117, 1, 1, R124 ;  /* 0x3c003c0075757835 */ /* 0x000fe2000000007c */
                                                                                                /* 0x0000007e807e7241 */
                                                                                                /* 0x000fe2000001007f */
[----:B------:R-:W-:Y:S01]  /*d600*/  HADD2 R116, R115.H0_H0, R116.H0_H0 ;  /* 0x2000007473747230 */ /* 0x000fe20000000800 */
[----:B------:R-:W-:Y:S01]  /*d610*/  LOP3.LUT R124, R121, 0xffff, RZ, 0xc0, !PT ;  /* 0x0000ffff797c7812 */ /* 0x000fe200078ec0ff */
[----:B------:R-:W-:Y:S01]  /*d620*/  HFMA2.MMA R120, R120, 1, 1, R123 ;  /* 0x3c003c0078787835 */ /* 0x000fe2000000007b */
[C-C-:B------:R-:W-:Y:S01]  /*d630*/  PRMT R115, R125.reuse, 0x5410, R118.reuse ;  /* 0x000054107d737816 */ /* 0x140fe20000000076 */
[----:B------:R-:W-:Y:S01]  /*d640*/  HADD2 R126, R119.H0_H0, R126.H0_H0 ;  /* 0x2000007e777e7230 */ /* 0x000fe20000000800 */
[----:B------:R-:W-:Y:S02]  /*d650*/  PRMT R118, R125, 0x7632, R118 ;  /* 0x000076327d767816 */ /* 0x000fe40000000076 */
[----:B------:R-:W-:Y:S01]  /*d660*/  PRMT R124, R127, 0x1054, R124 ;  /* 0x000010547f7c7816 */ /* 0x000fe2000000007c */
[----:B------:R-:W-:Y:S01]  /*d670*/  STS [R84+UR8], R115 ;  /* 0x0000007354007988 */ /* 0x000fe20008000808 */
[----:B------:R-:W-:-:S02]  /*d680*/  PRMT R116, R116, 0x5410, R126 ;  /* 0x0000541074747816 */ /* 0x000fc4000000007e */
[----:B------:R-:W-:Y:S01]  /*d690*/  ISETP.NE.AND P1, PT, R112, 0x11, PT ;  /* 0x000000117000780c */ /* 0x000fe20003f25270 */
[----:B------:R0:W-:Y:S02]  /*d6a0*/  STS [R85+UR8], R118 ;  /* 0x0000007655007988 */ /* 0x0001e40008000808 */
        /* <DEDUP_REMOVED lines=8> */
[----:B------:R-:W-:Y:S05]  /*d730*/  @!P1 BRA `(.L_x_95) ;  /* 0x000000a000109947 */ /* 0x000fea0003800000 */
[----:B0-----:R-:W0:Y:S01]  /*d740*/  LDC R114, c[0x0][0x6c4] ;  /* 0x0001b100ff727b82 */ /* 0x001e220000000800 */
[----:B------:R-:W1:Y:S04]  /*d750*/  LDS R119, [R92+0x8] ;  /* 0x000008005c777984 */ /* 0x000e680000000800 */
[----:B------:R-:W2:Y:S03]  /*d760*/  LDS R118, [R92+0x4] ;  /* 0x000004005c767984 */ /* 0x000ea60000000800 */
[----:B------:R-:W3:Y:S01]  /*d770*/  LDC R115, c[0x0][0x6d0] ;  /* 0x0001b400ff737b82 */ /* 0x000ee20000000800 */
[----:B------:R-:W4:Y:S07]  /*d780*/  LDS R117, [R92] ;  /* 0x000000005c757984 */ /* 0x000f2e0000000800 */
[----:B------:R-:W5:Y:S08]  /*d790*/  LDC R116, c[0x0][0x6dc] ;  /* 0x0001b700ff747b82 */ /* 0x000f700000000800 */
[----:B------:R-:W4:Y:S01]  /*d7a0*/  LDC.64 R82, c[0x0][0x6c8] ;  /* 0x0001b200ff527b82 */ /* 0x000f220000000a00 */
[----:B0-----:R-:W-:-:S05]  /*d7b0*/  HSET2.BF.GE.AND R114, R16.H0_H0, R114, PT ;  /* 0x0000007210727233 */ /* 0x001fca0003806880 */
[----:B------:R-:W-:Y:S02]  /*d7c0*/  HFMA2 R114, -R114, UR5.H0_H0, R99.H0_H0 ;  /* 0x2000000572727c31 */ /* 0x000fe40008040163 */
[----:B------:R-:W0:Y:S01]  /*d7d0*/  LDC R120, c[0x0][0x6d4] ;  /* 0x0001b500ff787b82 */ /* 0x000e220000000800 */
[----:B---3--:R-:W-:-:S05]  /*d7e0*/  HSET2.BF.GE.AND R115, R16.H0_H0, R115, PT ;  /* 0x0000007310737233 */ /* 0x008fca0003806880 */
[--C-:B------:R-:W-:Y:S02]  /*d7f0*/  HFMA2 R115, -R115, UR5.H0_H0, R99.reuse.H0_H0 ;  /* 0x2000000573737c31 */ /* 0x100fe40008040163 */
[----:B------:R-:W3:Y:S01]  /*d800*/  LDC.64 R84, c[0x0][0x6e0] ;  /* 0x0001b800ff547b82 */ /* 0x000ee20000000a00 */
[----:B-----5:R-:W-:Y:S02]  /*d810*/  HSET2.BF.GE.AND R116, R16.H0_H0, R116, PT ;  /* 0x0000007410747233 */ /* 0x020fe40003806880 */
[----:B-1----:R-:W-:Y:S02]  /*d820*/  SHF.R.U32.HI R125, RZ, 0x10, R119 ;  /* 0x00000010ff7d7819 */ /* 0x002fe40000011677 */
[----:B------:R-:W-:Y:S01]  /*d830*/  LOP3.LUT R124, R119, 0xffff, RZ, 0xc0, !PT ;  /* 0x0000ffff777c7812 */ /* 0x000fe200078ec0ff */
[----:B------:R-:W-:Y:S01]  /*d840*/  HFMA2 R116, -R116, UR5.H0_H0, R99.H0_H0 ;  /* 0x2000000574747c31 */ /* 0x000fe20008040163 */
[----:B--2---:R-:W-:Y:S01]  /*d850*/  LOP3.LUT R126, R118, 0x80008000, RZ, 0xfc, !PT ;  /* 0x80008000767e7812 */ /* 0x004fe200078efcff */
[----:B------:R-:W1:Y:S01]  /*d860*/  LDC R122, c[0x0][0x6d8] ;  /* 0x0001b600ff7a7b82 */ /* 0x000e620000000800 */
[C---:B----4-:R-:W-:Y:S01]  /*d870*/  IDP.2A.LO.S16.S8 R82, R114.reuse, UR7, R82 ;  /* 0x0000000772527c26 */ /* 0x050fe20008001652 */
[----:B------:R-:W-:Y:S01]  /*d880*/  LOP3.LUT R119, R117, 0x80008000, RZ, 0xfc, !PT ;  /* 0x8000800075777812 */ /* 0x000fe200078efcff */
[----:B------:R-:W-:Y:S01]  /*d890*/  IDP.2A.HI.S16.S8 R114, R114, UR9, R83 ;  /* 0x0000000972727c26 */ /* 0x000fe20008003653 */
                                                                                                /* 0x0000007e767f7241 */
                                                                                                /* 0x000fc4000000007d */
                                                                                                /* 0x0000007e76807241 */
                                                                                                /* 0x000fe2000000807d */
[C---:B0-----:R-:W-:Y:S01]  /*d8c0*/  IDP.2A.LO.S16.S8 R83, R115.reuse, UR7, R120 ;  /* 0x0000000773537c26 */ /* 0x041fe20008001678 */
[----:B------:R-:W-:Y:S01]  /*d8d0*/  LDS R121, [R114+UR8] ;  /* 0x0000000872797984 */ /* 0x000fe20008000800 */
                                                                                                /* 0x0000007e767d7241 */
                                                                                                /* 0x000fe4000001007d */
                                                                                                /* 0x0000007775767241 */
                                                                                                /* 0x000fe2000000007c */
[----:B------:R-:W0:Y:S01]  /*d900*/  LDS R120, [R82+UR8] ;  /* 0x0000000852787984 */ /* 0x000e220008000800 */
[C---:B---3--:R-:W-:Y:S02]  /*d910*/  IDP.2A.HI.S16.S8 R85, R116.reuse, UR9, R85 ;  /* 0x0000000974557c26 */ /* 0x048fe40008003655 */
[----:B------:R-:W-:Y:S02]  /*d920*/  IDP.2A.LO.S16.S8 R84, R116, UR7, R84 ;  /* 0x0000000774547c26 */ /* 0x000fe40008001654 */
[----:B------:R-:W-:Y:S01]  /*d930*/  LDS R116, [R83+UR8] ;  /* 0x0000000853747984 */ /* 0x000fe20008000800 */
[----:B-1----:R-:W-:-:S03]  /*d940*/  IDP.2A.HI.S16.S8 R115, R115, UR9, R122 ;  /* 0x0000000973737c26 */ /* 0x002fc6000800367a */
[----:B------:R-:W-:Y:S04]  /*d950*/  LDS R85, [R85+UR8] ;  /* 0x0000000855557984 */ /* 0x000fe80008000800 */
[----:B------:R-:W1:Y:S04]  /*d960*/  LDS R122, [R84+UR8] ;  /* 0x00000008547a7984 */ /* 0x000e680008000800 */
[----:B------:R-:W2:Y:S01]  /*d970*/  LDS R123, [R115+UR8] ;  /* 0x00000008737b7984 */ /* 0x000ea20008000800 */
[C-C-:B0-----:R-:W-:Y:S02]  /*d980*/  PRMT R129, R120.reuse, 0x5410, R121.reuse ;  /* 0x0000541078817816 */ /* 0x141fe40000000079 */
[----:B------:R-:W-:-:S02]  /*d990*/  PRMT R130, R120, 0x7632, R121 ;  /* 0x0000763278827816 */ /* 0x000fc40000000079 */
                                                                                                /* 0x0000007775787241 */
                                                                                                /* 0x000fe4000001007c */
                                                                                                /* 0x0000007775757241 */
                                                                                                /* 0x000fe2000000807c */
[----:B------:R-:W-:Y:S01]  /*d9c0*/  HFMA2.MMA R118, R129, 1, 1, -R118 ;  /* 0x3c003c0081767835 */ /* 0x000fe20000100076 */
[----:B------:R-:W-:Y:S02]  /*d9d0*/  PRMT R120, R120, 0x5410, RZ ;  /* 0x0000541078787816 */ /* 0x000fe400000000ff */
[C-C-:B-1----:R-:W-:Y:S02]  /*d9e0*/  PRMT R119, R122.reuse, 0x5410, R85.reuse ;  /* 0x000054107a777816 */ /* 0x142fe40000000055 */
[----:B------:R-:W-:Y:S02]  /*d9f0*/  PRMT R131, R122, 0x7632, R85 ;  /* 0x000076327a837816 */ /* 0x000fe40000000055 */
[----:B--2---:R-:W-:-:S02]  /*da00*/  PRMT R126, R116, 0x5410, R123 ;  /* 0x00005410747e7816 */ /* 0x004fc4000000007b */
[----:B------:R-:W-:Y:S01]  /*da10*/  PRMT R123, R116, 0x7632, R123 ;  /* 0x00007632747b7816 */ /* 0x000fe2000000007b */
[----:B------:R-:W-:Y:S01]  /*da20*/  HFMA2.MMA R85, R119, 1, 1, -R120 ;  /* 0x3c003c0077557835 */ /* 0x000fe20000100078 */
[----:B------:R-:W-:Y:S01]  /*da30*/  PRMT R120, R125, 0x5410, RZ ;  /* 0x000054107d787816 */ /* 0x000fe200000000ff */
[----:B------:R-:W-:Y:S02]  /*da40*/  HADD2 R117, R126, -R117 ;  /* 0x800000757e757230 */ /* 0x000fe40000000000 */
[----:B------:R-:W-:Y:S01]  /*da50*/  HADD2 R116, R130, -R127 ;  /* 0x8000007f82747230 */ /* 0x000fe20000000000 */
[----:B------:R-:W-:Y:S01]  /*da60*/  HFMA2.MMA R119, R123, 1, 1, -R128 ;  /* 0x3c003c007b777835 */ /* 0x000fe20000100080 */
[----:B------:R-:W-:Y:S01]  /*da70*/  HADD2 R120, R131, -R120 ;  /* 0x8000007883787230 */ /* 0x000fe20000000000 */
                                                                                                /* 0x00000075767a7241 */
                                                                                                /* 0x000fc600000003ff */
                                                                                                /* 0x000000ff55797241 */
                                                                                                /* 0x000fca00000003ff */
[----:B------:R-:W-:Y:S01]  /*daa0*/  IMAD R121, R121, 0x10, R122 ;  /* 0x0000001079797824 */ /* 0x000fe200078e027a */
                                                                                                /* 0x00000077747b7241 */
                                                                                                /* 0x000fe400000003ff */
                                                                                                /* 0x000000ff787a7241 */
                                                                                                /* 0x000fe200000003ff */
[----:B------:R-:W0:Y:S01]  /*dad0*/  POPC R124, R121 ;  /* 0x00000079007c7309 */ /* 0x000e220000000000 */
                                                                                                /* 0x0000007774807242 */
                                                                                                /* 0x000fc60000001771 */
[----:B------:R-:W-:Y:S01]  /*daf0*/  IMAD R126, R122, 0x10, R123 ;  /* 0x000000107a7e7824 */ /* 0x000fe200078e027b */
                                                                                                /* 0x00000075767b7242 */
                                                                                                /* 0x000fe40000001771 */
                                                                                                /* 0x00000077747f7241 */
                                                                                                /* 0x000fe20000001080 */
[----:B------:R-:W1:Y:S01]  /*db20*/  POPC R129, R126 ;  /* 0x0000007e00817309 */ /* 0x000e620000000000 */
                                                                                                /* 0x00000075767a7241 */
                                                                                                /* 0x000fe4000000107b */
                                                                                                /* 0x000000787f2b7242 */
                                                                                                /* 0x000fe4000000172b */
                                                                                                /* 0x000000557a2a7242 */
                                                                                                /* 0x000fe4000000172a */
                                                                                                /* 0x000000787f7f7241 */
                                                                                                /* 0x000fc4000000102b */
                                                                                                /* 0x200000ff7b7b7241 */
                                                                                                /* 0x000fe4000000102a */
[----:B0-----:R-:W-:Y:S02]  /*db80*/  LOP3.LUT R124, R124, 0x1, RZ, 0xc0, !PT ;  /* 0x000000017c7c7812 */ /* 0x001fe400078ec0ff */
                                                                                                /* 0x000000557a7d7241 */
                                                                                                /* 0x000fe2000000102a */
[----:B------:R-:W-:Y:S01]  /*dba0*/  IMAD.SHL.U32 R123, R123, 0x2, RZ ;  /* 0x000000027b7b7824 */ /* 0x000fe200078e00ff */
[----:B------:R-:W-:Y:S01]  /*dbb0*/  ISETP.NE.U32.AND P1, PT, R124, 0x1, PT ;  /* 0x000000017c00780c */ /* 0x000fe20003f25070 */
[----:B------:R-:W-:Y:S01]  /*dbc0*/  HFMA2.MMA R127, R127, R90, -RZ ;  /* 0x0000005a7f7f7235 */ /* 0x000fe200001000ff */
                                                                                                /* 0x200000ff80807241 */
                                                                                                /* 0x000fe2000000102b */
[----:B------:R-:W-:Y:S01]  /*dbe0*/  HMUL2 R125, R125, R90 ;  /* 0x0000005a7d7d7232 */ /* 0x000fe20000000000 */
[----:B------:R-:W-:-:S02]  /*dbf0*/  SEL R122, R109, 0xa820a820, !P1 ;  /* 0xa820a8206d7a7807 */ /* 0x000fc40004800000 */
[----:B-1----:R-:W-:Y:S01]  /*dc00*/  LOP3.LUT R129, R129, 0x1, RZ, 0xc0, !PT ;  /* 0x0000000181817812 */ /* 0x002fe200078ec0ff */
[----:B------:R-:W-:Y:S01]  /*dc10*/  IMAD.SHL.U32 R128, R128, 0x2, RZ ;  /* 0x0000000280807824 */ /* 0x000fe200078e00ff */
[----:B------:R-:W-:Y:S02]  /*dc20*/  LOP3.LUT R123, R123, 0x1e, RZ, 0xc0, !PT ;  /* 0x0000001e7b7b7812 */ /* 0x000fe400078ec0ff */
                                                                                                /* 0x4040007a7a797241 */
                                                                                                /* 0x000fe40000000079 */
[----:B------:R-:W-:Y:S02]  /*dc40*/  ISETP.NE.U32.AND P1, PT, R129, 0x1, PT ;  /* 0x000000018100780c */ /* 0x000fe40003f25070 */
[----:B------:R-:W-:Y:S02]  /*dc50*/  HMNMX2 R125, |R125|, 65504, 65504, PT ;  /* 0x7bff7bff7d7d7840 */ /* 0x000fe40003800200 */
[----:B------:R-:W-:-:S02]  /*dc60*/  SHF.L.U32 R122, R108, R123, RZ ;  /* 0x0000007b6c7a7219 */ /* 0x000fc400000006ff */
[----:B------:R-:W-:Y:S02]  /*dc70*/  SEL R129, R109, 0xa820a820, !P1 ;  /* 0xa820a8206d817807 */ /* 0x000fe40004800000 */
[----:B------:R-:W-:Y:S02]  /*dc80*/  LOP3.LUT R131, R128, 0x1e, RZ, 0xc0, !PT ;  /* 0x0000001e80837812 */ /* 0x000fe400078ec0ff */
[----:B------:R-:W-:Y:S02]  /*dc90*/  LOP3.LUT R122, R122, R121, RZ, 0xfc, !PT ;  /* 0x000000797a7a7212 */ /* 0x000fe400078efcff */
[----:B------:R-:W-:Y:S02]  /*dca0*/  LOP3.LUT R121, R125, 0x80008000, RZ, 0xfc, !PT ;  /* 0x800080007d797812 */ /* 0x000fe400078efcff */
[----:B------:R-:W-:Y:S02]  /*dcb0*/  HMNMX2 R127, |R127|, 65504, 65504, PT ;  /* 0x7bff7bff7f7f7840 */ /* 0x000fe40003800200 */
                                                                                                /* 0x40400081817e7241 */
                                                                                                /* 0x000fc4000000007e */
[----:B------:R-:W-:Y:S02]  /*dcd0*/  SHF.L.U32 R131, R108, R131, RZ ;  /* 0x000000836c837219 */ /* 0x000fe400000006ff */
                                                                                                /* 0x000000797d7c7241 */
                                                                                                /* 0x000fe4000000807a */
[----:B------:R-:W-:Y:S02]  /*dcf0*/  LOP3.LUT R126, R131, R126, RZ, 0xfc, !PT ;  /* 0x0000007e837e7212 */ /* 0x000fe400078efcff */
[----:B------:R-:W-:Y:S02]  /*dd00*/  LOP3.LUT R128, R127, 0x80008000, RZ, 0xfc, !PT ;  /* 0x800080007f807812 */ /* 0x000fe400078efcff */
                                                                                                /* 0x000000797d7b7241 */
                                                                                                /* 0x000fe2000000007a */
[----:B------:R-:W-:Y:S01]  /*dd20*/  HFMA2.MMA R117, R117, 1, 1, R124 ;  /* 0x3c003c0075757835 */ /* 0x000fe2000000007c */
                                                                                                /* 0x000000807f817241 */
                                                                                                /* 0x000fc4000000007e */
                                                                                                /* 0x000000807f7c7241 */
                                                                                                /* 0x000fe2000000807e */
[----:B------:R-:W-:Y:S01]  /*dd50*/  HADD2 R123, R118, R123 ;  /* 0x0000007b767b7230 */ /* 0x000fe20000000000 */
                                                                                                /* 0x000000797d767241 */
                                                                                                /* 0x000fe2000001007a */
[----:B------:R-:W-:Y:S01]  /*dd70*/  HADD2 R116, R116, R129 ;  /* 0x0000008174747230 */ /* 0x000fe20000000000 */
                                                                                                /* 0x000000807f797241 */
                                                                                                /* 0x000fe4000001007e */
[----:B------:R-:W-:Y:S01]  /*dd90*/  HFMA2.MMA R119, R119, 1, 1, R124 ;  /* 0x3c003c0077777835 */ /* 0x000fe2000000007c */
[----:B------:R-:W-:Y:S01]  /*dda0*/  HADD2 R118, R85.H0_H0, R118.H0_H0 ;  /* 0x2000007655767230 */ /* 0x000fe20000000800 */
[----:B------:R-:W-:Y:S01]  /*ddb0*/  PRMT R85, R123, 0x5410, R116 ;  /* 0x000054107b557816 */ /* 0x000fe20000000074 */
[----:B------:R-:W-:Y:S01]  /*ddc0*/  HADD2 R121, R120.H0_H0, R121.H0_H0 ;  /* 0x2000007978797230 */ /* 0x000fe20000000800 */
[----:B------:R-:W-:-:S02]  /*ddd0*/  ISETP.NE.AND P1, PT, R112, 0x12, PT ;  /* 0x000000127000780c */ /* 0x000fc40003f25270 */
[----:B------:R-:W-:Y:S01]  /*dde0*/  LOP3.LUT R129, R122, 0xffff, RZ, 0xc0, !PT ;  /* 0x0000ffff7a817812 */ /* 0x000fe200078ec0ff */
[----:B------:R0:W-:Y:S01]  /*ddf0*/  STS [R82+UR8], R85 ;  /* 0x0000005552007988 */ /* 0x0001e20008000808 */
[----:B------:R-:W-:Y:S02]  /*de00*/  PRMT R116, R123, 0x7632, R116 ;  /* 0x000076327b747816 */ /* 0x000fe40000000074 */
        /* <DEDUP_REMOVED lines=26> */
[----:B-1----:R-:W-:Y:S02]  /*dfb0*/  SHF.R.U32.HI R126, RZ, 0x10, R118 ;  /* 0x00000010ff7e7819 */ /* 0x002fe40000011676 */
[----:B--2---:R-:W-:-:S03]  /*dfc0*/  LOP3.LUT R127, R117, 0x80008000, RZ, 0xfc, !PT ;  /* 0x80008000757f7812 */ /* 0x004fc600078efcff */
[----:B------:R-:W1:Y:S01]  /*dfd0*/  LDC R122, c[0x0][0x708] ;  /* 0x0001c200ff7a7b82 */ /* 0x000e620000000800 */
[C---:B-----5:R-:W-:Y:S02]  /*dfe0*/  IDP.2A.LO.S16.S8 R82, R83.reuse, UR7, R114 ;  /* 0x0000000753527c26 */ /* 0x060fe40008001672 */
[----:B------:R-:W-:Y:S01]  /*dff0*/  HFMA2 R114, -R84, UR5.H0_H0, R99.H0_H0 ;  /* 0x2000000554727c31 */ /* 0x000fe20008040163 */
                                                                                                /* 0x0000007f75807241 */
                                                                                                /* 0x000fe4000000007e */
                                                                                                /* 0x0000007f75817241 */
                                                                                                /* 0x000fe2000000807e */
[----:B------:R-:W-:Y:S01]  /*e020*/  LDS R119, [R82+UR8] ;  /* 0x0000000852777984 */ /* 0x000fe20008000800 */
                                                                                                /* 0x0000007f757e7241 */
                                                                                                /* 0x000fe2000001007e */
[----:B------:R-:W2:Y:S01]  /*e040*/  LDC R121, c[0x0][0x6f8] ;  /* 0x0001be00ff797b82 */ /* 0x000ea20000000800 */
[----:B0-----:R-:W-:-:S02]  /*e050*/  IDP.2A.HI.S16.S8 R83, R83, UR9, R116 ;  /* 0x0000000953537c26 */ /* 0x001fc40008003674 */
[----:B------:R-:W0:Y:S05]  /*e060*/  LDS R116, [R89] ;  /* 0x0000000059747984 */ /* 0x000e2a0000000800 */
[----:B------:R-:W4:Y:S01]  /*e070*/  LDC R125, c[0x0][0x6fc] ;  /* 0x0001bf00ff7d7b82 */ /* 0x000f220000000800 */
[C---:B---3--:R-:W-:Y:S02]  /*e080*/  IDP.2A.LO.S16.S8 R84, R85.reuse, UR7, R120 ;  /* 0x0000000755547c26 */ /* 0x048fe40008001678 */
[----:B------:R-:W3:Y:S04]  /*e090*/  LDS R120, [R83+UR8] ;  /* 0x0000000853787984 */ /* 0x000ee80008000800 */
[----:B------:R-:W-:Y:S01]  /*e0a0*/  LDS R123, [R84+UR8] ;  /* 0x00000008547b7984 */ /* 0x000fe20008000800 */
[----:B-1----:R-:W-:-:S05]  /*e0b0*/  IDP.2A.HI.S16.S8 R115, R85, UR9, R122 ;  /* 0x0000000955737c26 */ /* 0x002fca000800367a */
[----:B------:R1:W5:Y:S01]  /*e0c0*/  LDS R124, [R115+UR8] ;  /* 0x00000008737c7984 */ /* 0x0003620008000800 */
[----:B--2---:R-:W-:-:S05]  /*e0d0*/  IDP.2A.LO.S16.S8 R85, R114, UR7, R121 ;  /* 0x0000000772557c26 */ /* 0x004fca0008001679 */
[----:B------:R-:W-:Y:S01]  /*e0e0*/  LDS R121, [R85+UR8] ;  /* 0x0000000855797984 */ /* 0x000fe20008000800 */
[----:B----4-:R-:W-:Y:S01]  /*e0f0*/  IDP.2A.HI.S16.S8 R114, R114, UR9, R125 ;  /* 0x0000000972727c26 */ /* 0x010fe2000800367d */
[----:B------:R-:W-:-:S04]  /*e100*/  LOP3.LUT R125, R118, 0xffff, RZ, 0xc0, !PT ;  /* 0x0000ffff767d7812 */ /* 0x000fc800078ec0ff */
[----:B------:R-:W2:Y:S01]  /*e110*/  LDS R122, [R114+UR8] ;  /* 0x00000008727a7984 */ /* 0x000ea20008000800 */
[----:B0-----:R-:W-:-:S04]  /*e120*/  LOP3.LUT R118, R116, 0x80008000, RZ, 0xfc, !PT ;  /* 0x8000800074767812 */ /* 0x001fc800078efcff */
                                                                                                /* 0x0000007674757241 */
                                                                                                /* 0x000fe4000001007d */
                                                                                                /* 0x0000007674737241 */
                                                                                                /* 0x002fe4000000007d */
[C-C-:B---3--:R-:W-:Y:S02]  /*e150*/  PRMT R130, R119.reuse, 0x5410, R120.reuse ;  /* 0x0000541077827816 */ /* 0x148fe40000000078 */
[----:B------:R-:W-:Y:S02]  /*e160*/  PRMT R127, R119, 0x7632, R120 ;  /* 0x00007632777f7816 */ /* 0x000fe40000000078 */
[----:B------:R-:W-:Y:S02]  /*e170*/  PRMT R119, R117, 0x5410, RZ ;  /* 0x0000541075777816 */ /* 0x000fe400000000ff */
                                                                                                /* 0x0000007674757241 */
                                                                                                /* 0x000fe2000000807d */
[----:B------:R-:W-:Y:S01]  /*e190*/  HFMA2.MMA R116, R130, 1, 1, -R115 ;  /* 0x3c003c0082747835 */ /* 0x000fe20000100073 */
[----:B-----5:R-:W-:-:S02]  /*e1a0*/  PRMT R120, R123, 0x5410, R124 ;  /* 0x000054107b787816 */ /* 0x020fc4000000007c */
[----:B------:R-:W-:-:S03]  /*e1b0*/  PRMT R124, R123, 0x7632, R124 ;  /* 0x000076327b7c7816 */ /* 0x000fc6000000007c */
[----:B------:R-:W-:Y:S01]  /*e1c0*/  HADD2 R115, R120, -R119 ;  /* 0x8000007778737230 */ /* 0x000fe20000000000 */
[----:B------:R-:W-:-:S06]  /*e1d0*/  PRMT R119, R126, 0x5410, RZ ;  /* 0x000054107e777816 */ /* 0x000fcc00000000ff */
[----:B------:R-:W-:Y:S01]  /*e1e0*/  HFMA2.MMA R119, R124, 1, 1, -R119 ;  /* 0x3c003c007c777835 */ /* 0x000fe20000100077 */
[C-C-:B--2---:R-:W-:Y:S02]  /*e1f0*/  PRMT R118, R121.reuse, 0x5410, R122.reuse ;  /* 0x0000541079767816 */ /* 0x144fe4000000007a */
[----:B------:R-:W-:Y:S02]  /*e200*/  PRMT R120, R121, 0x7632, R122 ;  /* 0x0000763279787816 */ /* 0x000fe4000000007a */
                                                                                                /* 0x000000ff73797241 */
                                                                                                /* 0x000fe400000003ff */
[----:B------:R-:W-:Y:S01]  /*e220*/  HFMA2.MMA R117, R118, 1, 1, -R117 ;  /* 0x3c003c0076757835 */ /* 0x000fe20000100075 */
[----:B------:R-:W-:Y:S02]  /*e230*/  HADD2 R118, R127, -R128 ;  /* 0x800000807f767230 */ /* 0x000fe40000000000 */
[----:B------:R-:W-:-:S05]  /*e240*/  HADD2 R120, R120, -R129 ;  /* 0x8000008178787230 */ /* 0x000fca0000000000 */
                                                                                                /* 0x00000078767b7241 */
                                                                                                /* 0x000fe400000003ff */
                                                                                                /* 0x00000075747a7241 */
                                                                                                /* 0x000fe400000003ff */
                                                                                                /* 0x00000078767f7242 */
                                                                                                /* 0x000fc60000001771 */
[----:B------:R-:W-:Y:S01]  /*e280*/  IMAD R121, R121, 0x10, R122 ;  /* 0x0000001079797824 */ /* 0x000fe200078e027a */
                                                                                                /* 0x000000ff777a7241 */
                                                                                                /* 0x000fe400000003ff */
                                                                                                /* 0x0000007876807241 */
                                                                                                /* 0x000fe2000000107f */
[----:B------:R-:W0:Y:S02]  /*e2b0*/  POPC R124, R121 ;  /* 0x00000079007c7309 */ /* 0x000e240000000000 */
[----:B------:R-:W-:Y:S01]  /*e2c0*/  IMAD R126, R122, 0x10, R123 ;  /* 0x000000107a7e7824 */ /* 0x000fe200078e027b */
                                                                                                /* 0x00000075747b7242 */
                                                                                                /* 0x000fe40000001771 */
                                                                                                /* 0x00000077802d7242 */
                                                                                                /* 0x000fe4000000172d */
                                                                                                /* 0x00000075747a7241 */
                                                                                                /* 0x000fe2000000107b */
[----:B------:R-:W1:Y:S01]  /*e300*/  POPC R129, R126 ;  /* 0x0000007e00817309 */ /* 0x000e620000000000 */
                                                                                                /* 0x200000ff7f7f7241 */
                                                                                                /* 0x000fc4000000102d */
                                                                                                /* 0x000000737a2c7242 */
                                                                                                /* 0x000fc8000000172c */
                                                                                                /* 0x200000ff7b7b7241 */
                                                                                                /* 0x000fe4000000102c */
[----:B0-----:R-:W-:Y:S02]  /*e340*/  LOP3.LUT R124, R124, 0x1, RZ, 0xc0, !PT ;  /* 0x000000017c7c7812 */ /* 0x001fe400078ec0ff */
                                                                                                /* 0x000000737a7d7241 */
                                                                                                /* 0x000fe2000000102c */
[----:B------:R-:W-:Y:S01]  /*e360*/  IMAD.SHL.U32 R123, R123, 0x2, RZ ;  /* 0x000000027b7b7824 */ /* 0x000fe200078e00ff */
[----:B------:R-:W-:Y:S02]  /*e370*/  ISETP.NE.U32.AND P1, PT, R124, 0x1, PT ;  /* 0x000000017c00780c */ /* 0x000fe40003f25070 */
[----:B-1----:R-:W-:Y:S01]  /*e380*/  LOP3.LUT R124, R129, 0x1, RZ, 0xc0, !PT ;  /* 0x00000001817c7812 */ /* 0x002fe200078ec0ff */
[----:B------:R-:W-:Y:S01]  /*e390*/  HMUL2 R125, R125, R90 ;  /* 0x0000005a7d7d7232 */ /* 0x000fe20000000000 */
                                                                                                /* 0x0000007780817241 */
                                                                                                /* 0x000fc4000000102d */
[----:B------:R-:W-:Y:S02]  /*e3b0*/  SEL R122, R109, 0xa820a820, !P1 ;  /* 0xa820a8206d7a7807 */ /* 0x000fe40004800000 */
[----:B------:R-:W-:Y:S01]  /*e3c0*/  ISETP.NE.U32.AND P1, PT, R124, 0x1, PT ;  /* 0x000000017c00780c */ /* 0x000fe20003f25070 */
[----:B------:R-:W-:Y:S01]  /*e3d0*/  IMAD.SHL.U32 R124, R127, 0x2, RZ ;  /* 0x000000027f7c7824 */ /* 0x000fe200078e00ff */
[----:B------:R-:W-:Y:S01]  /*e3e0*/  HFMA2.MMA R129, R129, R90, -RZ ;  /* 0x0000005a81817235 */ /* 0x000fe200001000ff */
[----:B------:R-:W-:Y:S02]  /*e3f0*/  LOP3.LUT R123, R123, 0x1e, RZ, 0xc0, !PT ;  /* 0x0000001e7b7b7812 */ /* 0x000fe400078ec0ff */
                                                                                                /* 0x4040007a7a797241 */
                                                                                                /* 0x000fe40000000079 */
[----:B------:R-:W-:Y:S02]  /*e410*/  HMNMX2 R122, |R125|, 65504, 65504, PT ;  /* 0x7bff7bff7d7a7840 */ /* 0x000fe40003800200 */
[----:B------:R-:W-:-:S02]  /*e420*/  SEL R127, R109, 0xa820a820, !P1 ;  /* 0xa820a8206d7f7807 */ /* 0x000fc40004800000 */
[----:B------:R-:W-:Y:S02]  /*e430*/  LOP3.LUT R125, R124, 0x1e, RZ, 0xc0, !PT ;  /* 0x0000001e7c7d7812 */ /* 0x000fe400078ec0ff */
[C---:B------:R-:W-:Y:S02]  /*e440*/  SHF.L.U32 R124, R108.reuse, R123, RZ ;  /* 0x0000007b6c7c7219 */ /* 0x040fe400000006ff */
                                                                                                /* 0x4040007f7f7e7241 */
                                                                                                /* 0x000fe4000000007e */
[----:B------:R-:W-:Y:S02]  /*e460*/  SHF.L.U32 R125, R108, R125, RZ ;  /* 0x0000007d6c7d7219 */ /* 0x000fe400000006ff */
[----:B------:R-:W-:Y:S02]  /*e470*/  LOP3.LUT R121, R124, R121, RZ, 0xfc, !PT ;  /* 0x000000797c797212 */ /* 0x000fe400078efcff */
[----:B------:R-:W-:-:S02]  /*e480*/  LOP3.LUT R123, R122, 0x80008000, RZ, 0xfc, !PT ;  /* 0x800080007a7b7812 */ /* 0x000fc400078efcff */
[----:B------:R-:W-:Y:S02]  /*e490*/  HMNMX2 R128, |R129|, 65504, 65504, PT ;  /* 0x7bff7bff81807840 */ /* 0x000fe40003800200 */
[----:B------:R-:W-:Y:S02]  /*e4a0*/  LOP3.LUT R127, R125, R126, RZ, 0xfc, !PT ;  /* 0x0000007e7d7f7212 */ /* 0x000fe400078efcff */
                                                                                                /* 0x0000007b7a7d7241 */
                                                                                                /* 0x000fe40000000079 */
[----:B------:R-:W-:Y:S02]  /*e4c0*/  LOP3.LUT R126, R128, 0x80008000, RZ, 0xfc, !PT ;  /* 0x80008000807e7812 */ /* 0x000fe400078efcff */
                                                                                                /* 0x0000007b7a7c7241 */
                                                                                                /* 0x000fe20000008079 */
[----:B------:R-:W-:Y:S01]  /*e4e0*/  HADD2 R125, R116, R125 ;  /* 0x0000007d747d7230 */ /* 0x000fe20000000000 */
                                                                                                /* 0x0000007b7a747241 */
                                                                                                /* 0x000fc40000010079 */
                                                                                                /* 0x0000007e80817241 */
                                                                                                /* 0x000fe4000000007f */
                                                                                                /* 0x0000007e807b7241 */
                                                                                                /* 0x000fe2000000807f */
[----:B------:R-:W-:Y:S01]  /*e520*/  HFMA2.MMA R117, R117, 1, 1, R124 ;  /* 0x3c003c0075757835 */ /* 0x000fe2000000007c */
                                                                                                /* 0x0000007e807e7241 */
                                                                                                /* 0x000fe2000001007f */
        /* <DEDUP_REMOVED lines=34> */
[----:B------:R-:W3:Y:S01]  /*e760*/  LDC R125, c[0x0][0x720] ;  /* 0x0001c800ff7d7b82 */ /* 0x000ee20000000800 */
[----:B-----5:R-:W-:Y:S02]  /*e770*/  HSET2.BF.GE.AND R85, R16.H0_H0, R114, PT ;  /* 0x0000007210557233 */ /* 0x020fe40003806880 */
[----:B-1----:R-:W-:Y:S02]  /*e780*/  SHF.R.U32.HI R126, RZ, 0x10, R118 ;  /* 0x00000010ff7e7819 */ /* 0x002fe40000011676 */
[----:B--2---:R-:W-:Y:S01]  /*e790*/  LOP3.LUT R127, R117, 0x80008000, RZ, 0xfc, !PT ;  /* 0x80008000757f7812 */ /* 0x004fe200078efcff */
[----:B------:R-:W-:Y:S02]  /*e7a0*/  HFMA2 R114, -R85, UR5.H0_H0, R99.H0_H0 ;  /* 0x2000000555727c31 */ /* 0x000fe40008040163 */
[----:B------:R-:W1:Y:S01]  /*e7b0*/  LDC R120, c[0x0][0x728] ;  /* 0x0001ca00ff787b82 */ /* 0x000e620000000800 */
[C---:B----4-:R-:W-:Y:S01]  /*e7c0*/  IDP.2A.LO.S16.S8 R82, R84.reuse, UR7, R82 ;  /* 0x0000000754527c26 */ /* 0x050fe20008001652 */
                                                                                                /* 0x0000007f75807241 */
                                                                                                /* 0x000fe2000000007e */
[----:B------:R-:W-:Y:S01]  /*e7e0*/  IDP.2A.HI.S16.S8 R83, R84, UR9, R83 ;  /* 0x0000000954537c26 */ /* 0x000fe20008003653 */
                                                                                                /* 0x0000007f75817241 */
                                                                                                /* 0x000fc4000000807e */
[----:B------:R-:W-:Y:S01]  /*e800*/  LDS R119, [R82+UR8] ;  /* 0x0000000852777984 */ /* 0x000fe20008000800 */
                                                                                                /* 0x0000007f757e7241 */
                                                                                                /* 0x000fe2000001007e */
[----:B------:R-:W2:Y:S01]  /*e820*/  LDC R122, c[0x0][0x72c] ;  /* 0x0001cb00ff7a7b82 */ /* 0x000ea20000000800 */
[----:B0-----:R-:W-:-:S05]  /*e830*/  IDP.2A.LO.S16.S8 R85, R114, UR7, R121 ;  /* 0x0000000772557c26 */ /* 0x001fca0008001679 */
[----:B------:R-:W-:Y:S01]  /*e840*/  LDS R121, [R85+UR8] ;  /* 0x0000000855797984 */ /* 0x000fe20008000800 */
[----:B---3--:R-:W-:Y:S01]  /*e850*/  IDP.2A.HI.S16.S8 R114, R114, UR9, R125 ;  /* 0x0000000972727c26 */ /* 0x008fe2000800367d */
[----:B------:R-:W-:Y:S02]  /*e860*/  LOP3.LUT R125, R118, 0xffff, RZ, 0xc0, !PT ;  /* 0x0000ffff767d7812 */ /* 0x000fe400078ec0ff */
[----:B------:R-:W-:-:S04]  /*e870*/  LOP3.LUT R118, R116, 0x80008000, RZ, 0xfc, !PT ;  /* 0x8000800074767812 */ /* 0x000fc800078efcff */
                                                                                                /* 0x0000007674757241 */
                                                                                                /* 0x000fe2000001007d */
[C---:B-1----:R-:W-:Y:S02]  /*e890*/  IDP.2A.LO.S16.S8 R84, R115.reuse, UR7, R120 ;  /* 0x0000000773547c26 */ /* 0x042fe40008001678 */
[----:B------:R-:W0:Y:S04]  /*e8a0*/  LDS R120, [R83+UR8] ;  /* 0x0000000853787984 */ /* 0x000e280008000800 */
[----:B------:R-:W-:Y:S01]  /*e8b0*/  LDS R123, [R84+UR8] ;  /* 0x00000008547b7984 */ /* 0x000fe20008000800 */
[----:B--2---:R-:W-:-:S03]  /*e8c0*/  IDP.2A.HI.S16.S8 R115, R115, UR9, R122 ;  /* 0x0000000973737c26 */ /* 0x004fc6000800367a */
[----:B------:R-:W1:Y:S04]  /*e8d0*/  LDS R122, [R114+UR8] ;  /* 0x00000008727a7984 */ /* 0x000e680008000800 */
[----:B------:R2:W3:Y:S02]  /*e8e0*/  LDS R124, [R115+UR8] ;  /* 0x00000008737c7984 */ /* 0x0004e40008000800 */
                                                                                                /* 0x0000007674737241 */
                                                                                                /* 0x004fe4000000007d */
[C-C-:B0-----:R-:W-:Y:S02]  /*e900*/  PRMT R130, R119.reuse, 0x5410, R120.reuse ;  /* 0x0000541077827816 */ /* 0x141fe40000000078 */
[----:B------:R-:W-:-:S02]  /*e910*/  PRMT R127, R119, 0x7632, R120 ;  /* 0x00007632777f7816 */ /* 0x000fc40000000078 */
[----:B------:R-:W-:Y:S02]  /*e920*/  PRMT R119, R117, 0x5410, RZ ;  /* 0x0000541075777816 */ /* 0x000fe400000000ff */
                                                                                                /* 0x0000007674757241 */
                                                                                                /* 0x000fe2000000807d */
[----:B------:R-:W-:Y:S01]  /*e940*/  HFMA2.MMA R116, R130, 1, 1, -R115 ;  /* 0x3c003c0082747835 */ /* 0x000fe20000100073 */
[----:B-1----:R-:W-:Y:S02]  /*e950*/  PRMT R118, R121, 0x5410, R122 ;  /* 0x0000541079767816 */ /* 0x002fe4000000007a */
[----:B---3--:R-:W-:-:S04]  /*e960*/  PRMT R120, R123, 0x5410, R124 ;  /* 0x000054107b787816 */ /* 0x008fc8000000007c */
[----:B------:R-:W-:Y:S01]  /*e970*/  HFMA2.MMA R117, R118, 1, 1, -R117 ;  /* 0x3c003c0076757835 */ /* 0x000fe20000100075 */
[----:B------:R-:W-:Y:S01]  /*e980*/  PRMT R124, R123, 0x7632, R124 ;  /* 0x000076327b7c7816 */ /* 0x000fe2000000007c */
[----:B------:R-:W-:Y:S02]  /*e990*/  HADD2 R118, R127, -R128 ;  /* 0x800000807f767230 */ /* 0x000fe40000000000 */
[----:B------:R-:W-:Y:S01]  /*e9a0*/  HADD2 R115, R120, -R119 ;  /* 0x8000007778737230 */ /* 0x000fe20000000000 */
[----:B------:R-:W-:Y:S02]  /*e9b0*/  PRMT R119, R126, 0x5410, RZ ;  /* 0x000054107e777816 */ /* 0x000fe400000000ff */
[----:B------:R-:W-:Y:S02]  /*e9c0*/  PRMT R120, R121, 0x7632, R122 ;  /* 0x0000763279787816 */ /* 0x000fe4000000007a */
                                                                                                /* 0x000000ff73797241 */
                                                                                                /* 0x000fe400000003ff */
[----:B------:R-:W-:Y:S01]  /*e9e0*/  HFMA2.MMA R119, R124, 1, 1, -R119 ;  /* 0x3c003c007c777835 */ /* 0x000fe20000100077 */
                                                                                                /* 0x00000075747a7241 */
                                                                                                /* 0x000fe200000003ff */
[----:B------:R-:W-:-:S04]  /*ea00*/  HADD2 R120, R120, -R129 ;  /* 0x8000008178787230 */ /* 0x000fc80000000000 */
[----:B------:R-:W-:Y:S01]  /*ea10*/  IMAD R121, R121, 0x10, R122 ;  /* 0x0000001079797824 */ /* 0x000fe200078e027a */
                                                                                                /* 0x00000078767b7241 */
                                                                                                /* 0x000fe400000003ff */
                                                                                                /* 0x00000078767f7242 */
                                                                                                /* 0x000fe20000001771 */
[----:B------:R-:W0:Y:S01]  /*ea40*/  POPC R124, R121 ;  /* 0x00000079007c7309 */ /* 0x000e220000000000 */
                                                                                                /* 0x000000ff777a7241 */
                                                                                                /* 0x000fe400000003ff */
                                                                                                /* 0x0000007876807241 */
                                                                                                /* 0x000fc6000000107f */
[----:B------:R-:W-:Y:S01]  /*ea70*/  IMAD R126, R122, 0x10, R123 ;  /* 0x000000107a7e7824 */ /* 0x000fe200078e027b */
                                                                                                /* 0x00000075747b7242 */
                                                                                                /* 0x000fe40000001771 */
                                                                                                /* 0x00000077802f7242 */
                                                                                                /* 0x000fe2000000172f */
[----:B------:R-:W1:Y:S01]  /*eaa0*/  POPC R129, R126 ;  /* 0x0000007e00817309 */ /* 0x000e620000000000 */
                                                                                                /* 0x00000075747a7241 */
                                                                                                /* 0x000fe4000000107b */
                                                                                                /* 0x200000ff7f7f7241 */
                                                                                                /* 0x000fe4000000102f */
                                                                                                /* 0x000000737a2e7242 */
                                                                                                /* 0x000fe4000000172e */
[----:B0-----:R-:W-:-:S02]  /*eae0*/  LOP3.LUT R124, R124, 0x1, RZ, 0xc0, !PT ;  /* 0x000000017c7c7812 */ /* 0x001fc400078ec0ff */
                                                                                                /* 0x200000ff7b7b7241 */
                                                                                                /* 0x000fe4000000102e */
[----:B------:R-:W-:Y:S02]  /*eb00*/  ISETP.NE.U32.AND P1, PT, R124, 0x1, PT ;  /* 0x000000017c00780c */ /* 0x000fe40003f25070 */
                                                                                                /* 0x000000737a7d7241 */
                                                                                                /* 0x000fe2000000102e */
[----:B------:R-:W-:Y:S01]  /*eb20*/  IMAD.SHL.U32 R123, R123, 0x2, RZ ;  /* 0x000000027b7b7824 */ /* 0x000fe200078e00ff */
[----:B------:R-:W-:Y:S02]  /*eb30*/  SEL R122, R109, 0xa820a820, !P1 ;  /* 0xa820a8206d7a7807 */ /* 0x000fe40004800000 */
[----:B-1----:R-:W-:Y:S01]  /*eb40*/  LOP3.LUT R124, R129, 0x1, RZ, 0xc0, !PT ;  /* 0x00000001817c7812 */ /* 0x002fe200078ec0ff */
[----:B------:R-:W-:Y:S01]  /*eb50*/  HMUL2 R125, R125, R90 ;  /* 0x0000005a7d7d7232 */ /* 0x000fe20000000000 */
                                                                                                /* 0x0000007780817241 */
                                                                                                /* 0x000fc4000000102f */
                                                                                                /* 0x4040007a7a797241 */
                                                                                                /* 0x000fe20000000079 */
[----:B------:R-:W-:Y:S01]  /*eb80*/  IMAD.SHL.U32 R122, R127, 0x2, RZ ;  /* 0x000000027f7a7824 */ /* 0x000fe200078e00ff */
[----:B------:R-:W-:Y:S02]  /*eb90*/  LOP3.LUT R123, R123, 0x1e, RZ, 0xc0, !PT ;  /* 0x0000001e7b7b7812 */ /* 0x000fe400078ec0ff */
[----:B------:R-:W-:Y:S01]  /*eba0*/  HFMA2.MMA R129, R129, R90, -RZ ;  /* 0x0000005a81817235 */ /* 0x000fe200001000ff */
[----:B------:R-:W-:Y:S02]  /*ebb0*/  ISETP.NE.U32.AND P1, PT, R124, 0x1, PT ;  /* 0x000000017c00780c */ /* 0x000fe40003f25070 */
[----:B------:R-:W-:Y:S02]  /*ebc0*/  LOP3.LUT R131, R122, 0x1e, RZ, 0xc0, !PT ;  /* 0x0000001e7a837812 */ /* 0x000fe400078ec0ff */
[----:B------:R-:W-:Y:S02]  /*ebd0*/  HMNMX2 R125, |R125|, 65504, 65504, PT ;  /* 0x7bff7bff7d7d7840 */ /* 0x000fe40003800200 */
[----:B------:R-:W-:-:S02]  /*ebe0*/  SHF.L.U32 R122, R108, R123, RZ ;  /* 0x0000007b6c7a7219 */ /* 0x000fc400000006ff */
[----:B------:R-:W-:Y:S02]  /*ebf0*/  SEL R127, R109, 0xa820a820, !P1 ;  /* 0xa820a8206d7f7807 */ /* 0x000fe40004800000 */
[----:B------:R-:W-:Y:S02]  /*ec00*/  LOP3.LUT R122, R122, R121, RZ, 0xfc, !PT ;  /* 0x000000797a7a7212 */ /* 0x000fe400078efcff */
[----:B------:R-:W-:Y:S02]  /*ec10*/  LOP3.LUT R121, R125, 0x80008000, RZ, 0xfc, !PT ;  /* 0x800080007d797812 */ /* 0x000fe400078efcff */
[----:B------:R-:W-:Y:S02]  /*ec20*/  HMNMX2 R129, |R129|, 65504, 65504, PT ;  /* 0x7bff7bff81817840 */ /* 0x000fe40003800200 */
                                                                                                /* 0x4040007f7f7e7241 */
                                                                                                /* 0x000fe4000000007e */
[----:B------:R-:W-:-:S02]  /*ec40*/  SHF.L.U32 R131, R108, R131, RZ ;  /* 0x000000836c837219 */ /* 0x000fc400000006ff */
                                                                                                /* 0x000000797d7b7241 */
                                                                                                /* 0x000fe4000000007a */
[----:B------:R-:W-:Y:S02]  /*ec60*/  LOP3.LUT R126, R131, R126, RZ, 0xfc, !PT ;  /* 0x0000007e837e7212 */ /* 0x000fe400078efcff */
[----:B------:R-:W-:Y:S01]  /*ec70*/  LOP3.LUT R127, R129, 0x80008000, RZ, 0xfc, !PT ;  /* 0x80008000817f7812 */ /* 0x000fe200078efcff */
[----:B------:R-:W-:Y:S01]  /*ec80*/  HADD2 R123, R116, R123 ;  /* 0x0000007b747b7230 */ /* 0x000fe20000000000 */
                                                                                                /* 0x000000797d7c7241 */
                                                                                                /* 0x000fe4000000807a */
                                                                                                /* 0x000000797d747241 */
                                                                                                /* 0x000fe4000001007a */
                                                                                                /* 0x0000007f81837241 */
                                                                                                /* 0x000fc4000000007e */
                                                                                                /* 0x0000007f81797241 */
                                                                                                /* 0x000fe2000000807e */
[----:B------:R-:W-:Y:S01]  /*ecd0*/  HFMA2.MMA R117, R117, 1, 1, R124 ;  /* 0x3c003c0075757835 */ /* 0x000fe2000000007c */
                                                                                                /* 0x0000007f817c7241 */
                                                                                                /* 0x000fe2000001007e */
[----:B------:R-:W-:Y:S01]  /*ecf0*/  HADD2 R118, R118, R131 ;  /* 0x0000008376767230 */ /* 0x000fe20000000000 */
[----:B------:R-:W-:Y:S01]  /*ed00*/  ISETP.NE.AND P1, PT, R112, 0x14, PT ;  /* 0x000000147000780c */ /* 0x000fe20003f25270 */
[----:B------:R-:W-:Y:S01]  /*ed10*/  HADD2 R116, R115.H0_H0, R116.H0_H0 ;  /* 0x2000007473747230 */ /* 0x000fe20000000800 */
[----:B------:R-:W-:Y:S01]  /*ed20*/  HFMA2.MMA R120, R120, 1, 1, R121 ;  /* 0x3c003c0078787835 */ /* 0x000fe20000000079 */
[----:B------:R-:W-:Y:S01]  /*ed30*/  HADD2 R124, R119.H0_H0, R124.H0_H0 ;  /* 0x2000007c777c7230 */ /* 0x000fe20000000800 */
[----:B------:R-:W-:Y:S02]  /*ed40*/  PRMT R115, R123, 0x5410, R118 ;  /* 0x000054107b737816 */ /* 0x000fe40000000076 */
        /* <DEDUP_REMOVED lines=36> */
                                                                                                /* 0x0000008076777241 */
                                                                                                /* 0x000fc4000000007f */
                                                                                                /* 0x0000008076817241 */
                                                                                                /* 0x000fe4000000807f */
[----:B------:R-:W-:Y:S01]  /*efb0*/  LDS R120, [R84+UR8] ;  /* 0x0000000854787984 */ /* 0x000fe20008000800 */
                                                                                                /* 0x00000080767f7241 */
                                                                                                /* 0x000fe2000001007f */
        /* <DEDUP_REMOVED lines=12> */
                                                                                                /* 0x0000007375767241 */
                                                                                                /* 0x000fe4000001007e */
[----:B------:R-:W2:Y:S01]  /*f0a0*/  LDS R123, [R83+UR8] ;  /* 0x00000008537b7984 */ /* 0x000ea20008000800 */
                                                                                                /* 0x0000007375747241 */
                                                                                                /* 0x002fc4000000007e */
[----:B------:R-:W-:Y:S02]  /*f0c0*/  PRMT R118, R118, 0x5410, RZ ;  /* 0x0000541076767816 */ /* 0x000fe400000000ff */
                                                                                                /* 0x0000007375757241 */
                                                                                                /* 0x000fe4000000807e */
[C-C-:B0-----:R-:W-:Y:S02]  /*f0e0*/  PRMT R131, R120.reuse, 0x5410, R121.reuse ;  /* 0x0000541078837816 */ /* 0x141fe40000000079 */
[----:B------:R-:W-:-:S04]  /*f0f0*/  PRMT R120, R120, 0x7632, R121 ;  /* 0x0000763278787816 */ /* 0x000fc80000000079 */
[----:B------:R-:W-:Y:S01]  /*f100*/  HFMA2.MMA R116, R131, 1, 1, -R116 ;  /* 0x3c003c0083747835 */ /* 0x000fe20000100074 */
[C-C-:B---3--:R-:W-:Y:S02]  /*f110*/  PRMT R121, R124.reuse, 0x5410, R125.reuse ;  /* 0x000054107c797816 */ /* 0x148fe4000000007d */
[----:B------:R-:W-:-:S03]  /*f120*/  PRMT R128, R124, 0x7632, R125 ;  /* 0x000076327c807816 */ /* 0x000fc6000000007d */
[----:B------:R-:W-:-:S05]  /*f130*/  HADD2 R115, R121, -R118 ;  /* 0x8000007679737230 */ /* 0x000fca0000000000 */
                                                                                                /* 0x000000ff73797241 */
                                                                                                /* 0x000fe400000003ff */
[C-C-:B--2---:R-:W-:Y:S02]  /*f150*/  PRMT R118, R122.reuse, 0x5410, R123.reuse ;  /* 0x000054107a767816 */ /* 0x144fe4000000007b */
[----:B------:R-:W-:-:S04]  /*f160*/  PRMT R124, R122, 0x7632, R123 ;  /* 0x000076327a7c7816 */ /* 0x000fc8000000007b */
[----:B------:R-:W-:Y:S01]  /*f170*/  HFMA2.MMA R117, R118, 1, 1, -R117 ;  /* 0x3c003c0076757835 */ /* 0x000fe20000100075 */
[----:B------:R-:W-:Y:S01]  /*f180*/  HADD2 R118, R120, -R119 ;  /* 0x8000007778767230 */ /* 0x000fe20000000000 */
[----:B------:R-:W-:Y:S01]  /*f190*/  HFMA2.MMA R119, R128, 1, 1, -R127 ;  /* 0x3c003c0080777835 */ /* 0x000fe2000010007f */
[----:B------:R-:W-:-:S05]  /*f1a0*/  HADD2 R120, R124, -R129 ;  /* 0x800000817c787230 */ /* 0x000fca0000000000 */
                                                                                                /* 0x00000078767b7241 */
                                                                                                /* 0x000fe400000003ff */
                                                                                                /* 0x00000075747a7241 */
                                                                                                /* 0x000fe400000003ff */
                                                                                                /* 0x00000078767f7242 */
                                                                                                /* 0x000fc60000001771 */
[----:B------:R-:W-:Y:S01]  /*f1e0*/  IMAD R121, R121, 0x10, R122 ;  /* 0x0000001079797824 */ /* 0x000fe200078e027a */
                                                                                                /* 0x000000ff777a7241 */
                                                                                                /* 0x000fe400000003ff */
                                                                                                /* 0x0000007876807241 */
                                                                                                /* 0x000fe2000000107f */
[----:B------:R-:W0:Y:S02]  /*f210*/  POPC R124, R121 ;  /* 0x00000079007c7309 */ /* 0x000e240000000000 */
[----:B------:R-:W-:Y:S01]  /*f220*/  IMAD R126, R122, 0x10, R123 ;  /* 0x000000107a7e7824 */ /* 0x000fe200078e027b */
                                                                                                /* 0x00000075747b7242 */
                                                                                                /* 0x000fe40000001771 */
                                                                                                /* 0x0000007780317242 */
                                                                                                /* 0x000fe40000001731 */
                                                                                                /* 0x00000075747a7241 */
                                                                                                /* 0x000fe2000000107b */
[----:B------:R-:W1:Y:S01]  /*f260*/  POPC R129, R126 ;  /* 0x0000007e00817309 */ /* 0x000e620000000000 */
                                                                                                /* 0x200000ff7f7f7241 */
                                                                                                /* 0x000fc40000001031 */
                                                                                                /* 0x000000737a307242 */
                                                                                                /* 0x000fc80000001730 */
                                                                                                /* 0x200000ff7b7b7241 */
                                                                                                /* 0x000fe40000001030 */
[----:B0-----:R-:W-:Y:S02]  /*f2a0*/  LOP3.LUT R124, R124, 0x1, RZ, 0xc0, !PT ;  /* 0x000000017c7c7812 */ /* 0x001fe400078ec0ff */
                                                                                                /* 0x000000737a7d7241 */
                                                                                                /* 0x000fe20000001030 */
[----:B------:R-:W-:Y:S01]  /*f2c0*/  IMAD.SHL.U32 R123, R123, 0x2, RZ ;  /* 0x000000027b7b7824 */ /* 0x000fe200078e00ff */
[----:B------:R-:W-:Y:S02]  /*f2d0*/  ISETP.NE.U32.AND P1, PT, R124, 0x1, PT ;  /* 0x000000017c00780c */ /* 0x000fe40003f25070 */
[----:B-1----:R-:W-:Y:S01]  /*f2e0*/  LOP3.LUT R124, R129, 0x1, RZ, 0xc0, !PT ;  /* 0x00000001817c7812 */ /* 0x002fe200078ec0ff */
[----:B------:R-:W-:Y:S01]  /*f2f0*/  HMUL2 R125, R125, R90 ;  /* 0x0000005a7d7d7232 */ /* 0x000fe20000000000 */
[----:B------:R-:W-:-:S02]  /*f300*/  SEL R122, R109, 0xa820a820, !P1 ;  /* 0xa820a8206d7a7807 */ /* 0x000fc40004800000 */
                                                                                                /* 0x0000007780817241 */
                                                                                                /* 0x000fe40000001031 */
                                                                                                /* 0x4040007a7a797241 */
                                                                                                /* 0x000fe20000000079 */
[----:B------:R-:W-:Y:S01]  /*f330*/  IMAD.SHL.U32 R122, R127, 0x2, RZ ;  /* 0x000000027f7a7824 */ /* 0x000fe200078e00ff */
[----:B------:R-:W-:Y:S02]  /*f340*/  LOP3.LUT R123, R123, 0x1e, RZ, 0xc0, !PT ;  /* 0x0000001e7b7b7812 */ /* 0x000fe400078ec0ff */
[----:B------:R-:W-:Y:S01]  /*f350*/  HFMA2.MMA R129, R129, R90, -RZ ;  /* 0x0000005a81817235 */ /* 0x000fe200001000ff */
[----:B------:R-:W-:Y:S02]  /*f360*/  ISETP.NE.U32.AND P1, PT, R124, 0x1, PT ;  /* 0x000000017c00780c */ /* 0x000fe40003f25070 */
[----:B------:R-:W-:Y:S02]  /*f370*/  LOP3.LUT R131, R122, 0x1e, RZ, 0xc0, !PT ;  /* 0x0000001e7a837812 */ /* 0x000fe400078ec0ff */
[----:B------:R-:W-:-:S02]  /*f380*/  HMNMX2 R125, |R125|, 65504, 65504, PT ;  /* 0x7bff7bff7d7d7840 */ /* 0x000fc40003800200 */
[----:B------:R-:W-:Y:S02]  /*f390*/  SHF.L.U32 R122, R108, R123, RZ ;  /* 0x0000007b6c7a7219 */ /* 0x000fe400000006ff */
[----:B------:R-:W-:Y:S02]  /*f3a0*/  SEL R127, R109, 0xa820a820, !P1 ;  /* 0xa820a8206d7f7807 */ /* 0x000fe40004800000 */
[----:B------:R-:W-:Y:S02]  /*f3b0*/  LOP3.LUT R122, R122, R121, RZ, 0xfc, !PT ;  /* 0x000000797a7a7212 */ /* 0x000fe400078efcff */
[----:B------:R-:W-:Y:S02]  /*f3c0*/  LOP3.LUT R121, R125, 0x80008000, RZ, 0xfc, !PT ;  /* 0x800080007d797812 */ /* 0x000fe400078efcff */
[----:B------:R-:W-:Y:S02]  /*f3d0*/  HMNMX2 R129, |R129|, 65504, 65504, PT ;  /* 0x7bff7bff81817840 */ /* 0x000fe40003800200 */
                                                                                                /* 0x4040007f7f7e7241 */
                                                                                                /* 0x000fc4000000007e */
[----:B------:R-:W-:Y:S02]  /*f3f0*/  SHF.L.U32 R131, R108, R131, RZ ;  /* 0x000000836c837219 */ /* 0x000fe400000006ff */
                                                                                                /* 0x000000797d7b7241 */
                                                                                                /* 0x000fe4000000007a */
[----:B------:R-:W-:Y:S02]  /*f410*/  LOP3.LUT R126, R131, R126, RZ, 0xfc, !PT ;  /* 0x0000007e837e7212 */ /* 0x000fe400078efcff */
[----:B------:R-:W-:Y:S01]  /*f420*/  LOP3.LUT R127, R129, 0x80008000, RZ, 0xfc, !PT ;  /* 0x80008000817f7812 */ /* 0x000fe200078efcff */
[----:B------:R-:W-:Y:S01]  /*f430*/  HADD2 R123, R116, R123 ;  /* 0x0000007b747b7230 */ /* 0x000fe20000000000 */
                                                                                                /* 0x000000797d7c7241 */
                                                                                                /* 0x000fe4000000807a */
                                                                                                /* 0x0000007f81837241 */
                                                                                                /* 0x000fc4000000007e */
                                                                                                /* 0x000000797d747241 */
                                                                                                /* 0x000fe4000001007a */
                                                                                                /* 0x0000007f81797241 */
                                                                                                /* 0x000fe2000000807e */
[----:B------:R-:W-:Y:S01]  /*f480*/  HADD2 R118, R118, R131 ;  /* 0x0000008376767230 */ /* 0x000fe20000000000 */
[----:B------:R-:W-:Y:S01]  /*f490*/  HFMA2.MMA R117, R117, 1, 1, R124 ;  /* 0x3c003c0075757835 */ /* 0x000fe2000000007c */
                                                                                                /* 0x0000007f817c7241 */
                                                                                                /* 0x000fe2000001007e */
[----:B------:R-:W-:Y:S01]  /*f4b0*/  HADD2 R116, R115.H0_H0, R116.H0_H0 ;  /* 0x2000007473747230 */ /* 0x000fe20000000800 */
[----:B------:R-:W-:Y:S01]  /*f4c0*/  LOP3.LUT R127, R122, 0xffff, RZ, 0xc0, !PT ;  /* 0x0000ffff7a7f7812 */ /* 0x000fe200078ec0ff */
[----:B------:R-:W-:Y:S01]  /*f4d0*/  HFMA2.MMA R120, R120, 1, 1, R121 ;  /* 0x3c003c0078787835 */ /* 0x000fe20000000079 */
[C-C-:B------:R-:W-:Y:S01]  /*f4e0*/  PRMT R115, R123.reuse, 0x5410, R118.reuse ;  /* 0x000054107b737816 */ /* 0x140fe20000000076 */
[----:B------:R-:W-:Y:S01]  /*f4f0*/  HADD2 R124, R119.H0_H0, R124.H0_H0 ;  /* 0x2000007c777c7230 */ /* 0x000fe20000000800 */
[----:B------:R-:W-:-:S02]  /*f500*/  PRMT R118, R123, 0x7632, R118 ;  /* 0x000076327b767816 */ /* 0x000fc40000000076 */
[----:B------:R-:W-:Y:S01]  /*f510*/  PRMT R127, R126, 0x1054, R127 ;  /* 0x000010547e7f7816 */ /* 0x000fe2000000007f */
[----:B------:R-:W-:Y:S01]  /*f520*/  STS [R84+UR8], R115 ;  /* 0x0000007354007988 */ /* 0x000fe20008000808 */
[----:B------:R-:W-:Y:S02]  /*f530*/  PRMT R116, R116, 0x5410, R124 ;  /* 0x0000541074747816 */ /* 0x000fe4000000007c */
        /* <DEDUP_REMOVED lines=33> */
                                                                                                /* 0x0000007e767f7241 */
                                                                                                /* 0x000fc4000000007d */
                                                                                                /* 0x0000007e76807241 */
                                                                                                /* 0x000fe2000000807d */
[C---:B0-----:R-:W-:Y:S01]  /*f770*/  IDP.2A.LO.S16.S8 R83, R115.reuse, UR7, R120 ;  /* 0x0000000773537c26 */ /* 0x041fe20008001678 */
[----:B------:R-:W-:Y:S01]  /*f780*/  LDS R121, [R114+UR8] ;  /* 0x0000000872797984 */ /* 0x000fe20008000800 */
                                                                                                /* 0x0000007e767d7241 */
                                                                                                /* 0x000fe4000001007d */
                                                                                                /* 0x0000007775767241 */
                                                                                                /* 0x000fe2000000007c */
        /* <DEDUP_REMOVED lines=10> */
                                                                                                /* 0x0000007775787241 */
                                                                                                /* 0x000fe4000001007c */
                                                                                                /* 0x0000007775757241 */
                                                                                                /* 0x000fe2000000807c */
        /* <DEDUP_REMOVED lines=12> */
                                                                                                /* 0x00000075767a7241 */
                                                                                                /* 0x000fc600000003ff */
                                                                                                /* 0x000000ff55797241 */
                                                                                                /* 0x000fca00000003ff */
[----:B------:R-:W-:Y:S01]  /*f950*/  IMAD R121, R121, 0x10, R122 ;  /* 0x0000001079797824 */ /* 0x000fe200078e027a */
                                                                                                /* 0x00000077747b7241 */
                                                                                                /* 0x000fe400000003ff */
                                                                                                /* 0x000000ff787a7241 */
                                                                                                /* 0x000fe200000003ff */
[----:B------:R-:W0:Y:S01]  /*f980*/  POPC R124, R121 ;  /* 0x00000079007c7309 */ /* 0x000e220000000000 */
                                                                                                /* 0x0000007774807242 */
                                                                                                /* 0x000fc60000001771 */
[----:B------:R-:W-:Y:S01]  /*f9a0*/  IMAD R126, R122, 0x10, R123 ;  /* 0x000000107a7e7824 */ /* 0x000fe200078e027b */
                                                                                                /* 0x00000075767b7242 */
                                                                                                /* 0x000fe40000001771 */
                                                                                                /* 0x00000077747f7241 */
                                                                                                /* 0x000fe20000001080 */
[----:B------:R-:W1:Y:S01]  /*f9d0*/  POPC R129, R126 ;  /* 0x0000007e00817309 */ /* 0x000e620000000000 */
                                                                                                /* 0x00000075767a7241 */
                                                                                                /* 0x000fe4000000107b */
                                                                                                /* 0x000000787f337242 */
                                                                                                /* 0x000fe40000001733 */
                                                                                                /* 0x000000557a327242 */
                                                                                                /* 0x000fe40000001732 */
                                                                                                /* 0x000000787f7f7241 */
                                                                                                /* 0x000fc40000001033 */
                                                                                                /* 0x200000ff7b7b7241 */
                                                                                                /* 0x000fe40000001032 */
[----:B0-----:R-:W-:Y:S02]  /*fa30*/  LOP3.LUT R124, R124, 0x1, RZ, 0xc0, !PT ;  /* 0x000000017c7c7812 */ /* 0x001fe400078ec0ff */
                                                                                                /* 0x000000557a7d7241 */
                                                                                                /* 0x000fe20000001032 */
[----:B------:R-:W-:Y:S01]  /*fa50*/  IMAD.SHL.U32 R123, R123, 0x2, RZ ;  /* 0x000000027b7b7824 */ /* 0x000fe200078e00ff */
[----:B------:R-:W-:Y:S01]  /*fa60*/  ISETP.NE.U32.AND P1, PT, R124, 0x1, PT ;  /* 0x000000017c00780c */ /* 0x000fe20003f25070 */
[----:B------:R-:W-:Y:S01]  /*fa70*/  HFMA2.MMA R127, R127, R90, -RZ ;  /* 0x0000005a7f7f7235 */ /* 0x000fe200001000ff */
                                                                                                /* 0x200000ff80807241 */
                                                                                                /* 0x000fe20000001033 */
[----:B------:R-:W-:Y:S01]  /*fa90*/  HMUL2 R125, R125, R90 ;  /* 0x0000005a7d7d7232 */ /* 0x000fe20000000000 */
[----:B------:R-:W-:-:S02]  /*faa0*/  SEL R122, R109, 0xa820a820, !P1 ;  /* 0xa820a8206d7a7807 */ /* 0x000fc40004800000 */
[----:B-1----:R-:W-:Y:S01]  /*fab0*/  LOP3.LUT R129, R129, 0x1, RZ, 0xc0, !PT ;  /* 0x0000000181817812 */ /* 0x002fe200078ec0ff */
[----:B------:R-:W-:Y:S01]  /*fac0*/  IMAD.SHL.U32 R128, R128, 0x2, RZ ;  /* 0x0000000280807824 */ /* 0x000fe200078e00ff */
[----:B------:R-:W-:Y:S02]  /*fad0*/  LOP3.LUT R123, R123, 0x1e, RZ, 0xc0, !PT ;  /* 0x0000001e7b7b7812 */ /* 0x000fe400078ec0ff */
                                                                                                /* 0x4040007a7a797241 */
                                                                                                /* 0x000fe40000000079 */
        /* <DEDUP_REMOVED lines=8> */
                                                                                                /* 0x40400081817e7241 */
                                                                                                /* 0x000fc4000000007e */
[----:B------:R-:W-:Y:S02]  /*fb80*/  SHF.L.U32 R131, R108, R131, RZ ;  /* 0x000000836c837219 */ /* 0x000fe400000006ff */
                                                                                                /* 0x000000797d7c7241 */
                                                                                                /* 0x000fe4000000807a */
[----:B------:R-:W-:Y:S02]  /*fba0*/  LOP3.LUT R126, R131, R126, RZ, 0xfc, !PT ;  /* 0x0000007e837e7212 */ /* 0x000fe400078efcff */
[----:B------:R-:W-:Y:S02]  /*fbb0*/  LOP3.LUT R128, R127, 0x80008000, RZ, 0xfc, !PT ;  /* 0x800080007f807812 */ /* 0x000fe400078efcff */
                                                                                                /* 0x000000797d7b7241 */
                                                                                                /* 0x000fe2000000007a */
[----:B------:R-:W-:Y:S01]  /*fbd0*/  HFMA2.MMA R117, R117, 1, 1, R124 ;  /* 0x3c003c0075757835 */ /* 0x000fe2000000007c */
                                                                                                /* 0x000000807f817241 */
                                                                                                /* 0x000fc4000000007e */
                                                                                                /* 0x000000807f7c7241 */
                                                                                                /* 0x000fe2000000807e */
[----:B------:R-:W-:Y:S01]  /*fc00*/  HADD2 R123, R118, R123 ;  /* 0x0000007b767b7230 */ /* 0x000fe20000000000 */
                                                                                                /* 0x000000797d767241 */
                                                                                                /* 0x000fe2000001007a */
[----:B------:R-:W-:Y:S01]  /*fc20*/  HADD2 R116, R116, R129 ;  /* 0x0000008174747230 */ /* 0x000fe20000000000 */
                                                                                                /* 0x000000807f797241 */
                                                                                                /* 0x000fe4000001007e */
        /* <DEDUP_REMOVED lines=34> */
[----:B-----5:R-:W-:Y:S01]  /*fe60*/  IDP.2A.LO.S16.S8 R82, R84, UR7, R115 ;  /* 0x0000000754527c26 */ /* 0x020fe20008001673 */
[----:B-1----:R-:W-:Y:S02]  /*fe70*/  LOP3.LUT R123, R118, 0xffff, RZ, 0xc0, !PT ;  /* 0x0000ffff767b7812 */ /* 0x002fe400078ec0ff */
[----:B--2---:R-:W-:-:S04]  /*fe80*/  LOP3.LUT R125, R117, 0x80008000, RZ, 0xfc, !PT ;  /* 0x80008000757d7812 */ /* 0x004fc800078efcff */
[----:B------:R-:W1:Y:S01]  /*fe90*/  LDC R122, c[0x0][0x78c] ;  /* 0x0001e300ff7a7b82 */ /* 0x000e620000000800 */
[----:B----4-:R-:W-:-:S05]  /*fea0*/  HSET2.BF.GE.AND R114, R16.H0_H0, R114, PT ;  /* 0x0000007210727233 */ /* 0x010fca0003806880 */
[----:B------:R-:W-:Y:S02]  /*feb0*/  HFMA2 R114, -R114, UR5.H0_H0, R99.H0_H0 ;  /* 0x2000000572727c31 */ /* 0x000fe40008040163 */
[----:B------:R-:W2:Y:S01]  /*fec0*/  LDC R121, c[0x0][0x794] ;  /* 0x0001e500ff797b82 */ /* 0x000ea20000000800 */
[----:B0-----:R-:W-:Y:S02]  /*fed0*/  IDP.2A.HI.S16.S8 R84, R84, UR9, R119 ;  /* 0x0000000954547c26 */ /* 0x001fe40008003677 */
[----:B------:R-:W-:Y:S01]  /*fee0*/  LDS R119, [R82+UR8] ;  /* 0x0000000852777984 */ /* 0x000fe20008000800 */
[----:B---3--:R-:W-:-:S03]  /*fef0*/  IDP.2A.LO.S16.S8 R83, R85, UR7, R120 ;  /* 0x0000000755537c26 */ /* 0x008fc60008001678 */
[----:B------:R-:W0:Y:S01]  /*ff00*/  LDS R120, [R84+UR8] ;  /* 0x0000000854787984 */ /* 0x000e220008000800 */
[----:B-1----:R-:W-:-:S05]  /*ff10*/  IDP.2A.HI.S16.S8 R85, R85, UR9, R122 ;  /* 0x0000000955557c26 */ /* 0x002fca000800367a */
[----:B------:R-:W-:Y:S01]  /*ff20*/  LDS R122, [R85+UR8] ;  /* 0x00000008557a7984 */ /* 0x000fe20008000800 */
[----:B--2---:R-:W-:Y:S01]  /*ff30*/  IDP.2A.LO.S16.S8 R115, R114, UR7, R121 ;  /* 0x0000000772737c26 */ /* 0x004fe20008001679 */
[----:B------:R-:W-:Y:S02]  /*ff40*/  SHF.R.U32.HI R114, RZ, 0x10, R118 ;  /* 0x00000010ff727819 */ /* 0x000fe40000011676 */
[----:B------:R-:W1:Y:S01]  /*ff50*/  LDS R121, [R83+UR8] ;  /* 0x0000000853797984 */ /* 0x000e620008000800 */
[----:B------:R-:W-:Y:S02]  /*ff60*/  LOP3.LUT R118, R116, 0x80008000, RZ, 0xfc, !PT ;  /* 0x8000800074767812 */ /* 0x000fe400078efcff */
                                                                                                /* 0x0000007d757e7241 */
                                                                                                /* 0x000fe20000000072 */
[----:B------:R0:W2:Y:S01]  /*ff80*/  LDS R124, [R115+UR8] ;  /* 0x00000008737c7984 */ /* 0x0000a20008000800 */
                                                                                                /* 0x0000007d757d7241 */
                                                                                                /* 0x000fe40000008072 */
                                                                                                /* 0x0000007674757241 */
                                                                                                /* 0x000fc4000000007b */
                                                                                                /* 0x0000007674747241 */
                                                                                                /* 0x000fe4000000807b */
[C-C-:B0-----:R-:W-:Y:S02]  /*ffc0*/  PRMT R115, R119.reuse, 0x7632, R120.reuse ;  /* 0x0000763277737816 */ /* 0x141fe40000000078 */
[----:B------:R-:W-:-:S04]  /*ffd0*/  PRMT R120, R119, 0x5410, R120 ;  /* 0x0000541077787816 */ /* 0x000fc80000000078 */
[----:B------:R-:W-:Y:S02]  /*ffe0*/  HFMA2.MMA R114, R115, 1, 1, -R126 ;  /* 0x3c003c0073727835 */ /* 0x000fe4000010007e */
[----:B------:R-:W-:Y:S01]  /*fff0*/  HFMA2.MMA R117, R120, 1, 1, -R117 ;  /* 0x3c003c0078757835 */ /* 0x000fe20000100075 */
[C-C-:B-1----:R-:W-:Y:S02]  /*10000*/  PRMT R118, R121.reuse, 0x7632, R122.reuse ;  /* 0x0000763279767816 */ /* 0x142fe4000000007a */
[----:B------:R-:W-:Y:S02]  /*10010*/  PRMT R123, R121, 0x5410, R122 ;  /* 0x00005410797b7816 */ /* 0x000fe4000000007a */
[C-C-:B--2---:R-:W-:Y:S01]  /*10020*/  PRMT R119, R124.reuse, 0x7632, R91.reuse ;  /* 0x000076327c777816 */ /* 0x144fe2000000005b */
[----:B------:R-:W-:Y:S01]  /*10030*/  HADD2 R115, R118, -R125 ;  /* 0x8000007d76737230 */ /* 0x000fe20000000000 */
[----:B------:R-:W-:Y:S01]  /*10040*/  PRMT R91, R124, 0x7610, R91 ;  /* 0x000076107c5b7816 */ /* 0x000fe2000000005b */
[----:B------:R-:W-:Y:S01]  /*10050*/  HADD2 R116, R123, -R116 ;  /* 0x800000747b747230 */ /* 0x000fe20000000000 */
                                                                                                /* 0x000000ff77767241 */
                                                                                                /* 0x000fc400000003ff */
                                                                                                /* 0x0000007372797241 */
                                                                                                /* 0x000fe400000003ff */
                                                                                                /* 0x00000073727d7242 */
                                                                                                /* 0x000fe40000001771 */
                                                                                                /* 0x0000007475787242 */
                                                                                                /* 0x000fe20000001771 */
[----:B------:R-:W-:Y:S01]  /*100a0*/  IMAD R123, R118, 0x10, R121 ;  /* 0x00000010767b7824 */ /* 0x000fe200078e0279 */
                                                                                                /* 0x000000ff5b767241 */
                                                                                                /* 0x000fe400000003ff */
                                                                                                /* 0x0000007475797241 */
                                                                                                /* 0x000fe200000003ff */
[----:B------:R-:W0:Y:S01]  /*100d0*/  POPC R126, R123 ;  /* 0x0000007b007e7309 */ /* 0x000e220000000000 */
                                                                                                /* 0x00000073727c7241 */
                                                                                                /* 0x000fc4000000107d */
                                                                                                /* 0x00000074757a7241 */
                                                                                                /* 0x000fe20000001078 */
[----:B------:R-:W-:Y:S01]  /*10100*/  IMAD R118, R118, 0x10, R121 ;  /* 0x0000001076767824 */ /* 0x000fe200078e0279 */
                                                                                                /* 0x000000777c347242 */
                                                                                                /* 0x000fe40000001734 */
                                                                                                /* 0x0000005b7a357242 */
                                                                                                /* 0x000fe20000001735 */
[----:B------:R-:W1:Y:S01]  /*10130*/  POPC R121, R118 ;  /* 0x0000007600797309 */ /* 0x000e620000000000 */
                                                                                                /* 0x000000777c7f7241 */
                                                                                                /* 0x000fe40000001034 */
                                                                                                /* 0x0000005b7a777241 */
                                                                                                /* 0x000fe40000001035 */
                                                                                                /* 0x200000ff78787241 */
                                                                                                /* 0x000fe20000001035 */
[----:B------:R-:W-:Y:S01]  /*10170*/  HMUL2 R127, R127, R90 ;  /* 0x0000005a7f7f7232 */ /* 0x000fe20000000000 */
                                                                                                /* 0x200000ff7d7d7241 */
                                                                                                /* 0x000fc40000001034 */
        /* <DEDUP_REMOVED lines=9> */
                                                                                                /* 0x4040007a7a7a7241 */
                                                                                                /* 0x000fe4000000007b */
[----:B------:R-:W-:Y:S02]  /*10230*/  SEL R121, R109, 0xa820a820, !P1 ;  /* 0xa820a8206d797807 */ /* 0x000fe40004800000 */
[----:B------:R-:W-:Y:S02]  /*10240*/  LOP3.LUT R123, R120, 0x1e, RZ, 0xc0, !PT ;  /* 0x0000001e787b7812 */ /* 0x000fe400078ec0ff */
[----:B------:R-:W-:Y:S02]  /*10250*/  LOP3.LUT R125, R125, 0x1e, RZ, 0xc0, !PT ;  /* 0x0000001e7d7d7812 */ /* 0x000fe400078ec0ff */
[----:B------:R-:W-:Y:S02]  /*10260*/  HMNMX2 R119, |R119|, 65504, 65504, PT ;  /* 0x7bff7bff77777840 */ /* 0x000fe40003800200 */
                                                                                                /* 0x4040007979767241 */
                                                                                                /* 0x000fc40000000076 */
[C---:B------:R-:W-:Y:S02]  /*10280*/  SHF.L.U32 R123, R108.reuse, R123, RZ ;  /* 0x0000007b6c7b7219 */ /* 0x040fe400000006ff */
[----:B------:R-:W-:Y:S02]  /*10290*/  SHF.L.U32 R125, R108, R125, RZ ;  /* 0x0000007d6c7d7219 */ /* 0x000fe400000006ff */
[----:B------:R-:W-:Y:S02]  /*102a0*/  LOP3.LUT R118, R123, R118, RZ, 0xfc, !PT ;  /* 0x000000767b767212 */ /* 0x000fe400078efcff */
[----:B------:R-:W-:Y:S02]  /*102b0*/  LOP3.LUT R120, R119, 0x80008000, RZ, 0xfc, !PT ;  /* 0x8000800077787812 */ /* 0x000fe400078efcff */
[----:B------:R-:W-:Y:S02]  /*102c0*/  LOP3.LUT R124, R125, R122, RZ, 0xfc, !PT ;  /* 0x0000007a7d7c7212 */ /* 0x000fe400078efcff */
                                                                                                /* 0x00000078777a7241 */
                                                                                                /* 0x000fc40000000076 */
[----:B------:R-:W-:Y:S02]  /*102e0*/  LOP3.LUT R121, R127, 0x80008000, RZ, 0xfc, !PT ;  /* 0x800080007f797812 */ /* 0x000fe400078efcff */
[----:B------:R-:W-:Y:S02]  /*102f0*/  ISETP.NE.AND P1, PT, R112, 0x17, PT ;  /* 0x000000177000780c */ /* 0x000fe40003f25270 */
                                                                                                /* 0x000000797f7b7241 */
                                                                                                /* 0x000fe2000000007c */
[----:B------:R-:W-:Y:S01]  /*10310*/  HFMA2.MMA R117, R117, 1, 1, R122 ;  /* 0x3c003c0075757835 */ /* 0x000fe2000000007a */
                                                                                                /* 0x000000797f7e7241 */
                                                                                                /* 0x000fe4000000807c */
                                                                                                /* 0x0000007877797241 */
                                                                                                /* 0x000fe20000008076 */
        /* <DEDUP_REMOVED lines=16> */
[----:B------:R-:W-:Y:S05]  /*10440*/  @!P1 BRA `(.L_x_97) ;  /* 0x0000007000bc9947 */ /* 0x000fea0003800000 */
[----:B-1----:R-:W0:Y:S01]  /*10450*/  LDC R84, c[0x0][0x79c] ;  /* 0x0001e700ff547b82 */ /* 0x002e220000000800 */
[----:B------:R-:W1:Y:S04]  /*10460*/  LDS R118, [R28+0x8] ;  /* 0x000008001c767984 */ /* 0x000e680000000800 */
[----:B------:R-:W2:Y:S03]  /*10470*/  LDS R117, [R28+0x4] ;  /* 0x000004001c757984 */ /* 0x000ea60000000800 */
[----:B------:R-:W3:Y:S01]  /*10480*/  LDC R85, c[0x0][0x7a8] ;  /* 0x0001ea00ff557b82 */ /* 0x000ee20000000800 */
[----:B------:R-:W4:Y:S07]  /*10490*/  LDS R116, [R28] ;  /* 0x000000001c747984 */ /* 0x000f2e0000000800 */
[----:B------:R-:W5:Y:S08]  /*104a0*/  LDC.64 R82, c[0x0][0x7a0] ;  /* 0x0001e800ff527b82 */ /* 0x000f700000000a00 */
        /* <DEDUP_REMOVED lines=8> */
[----:B-1----:R-:W-:Y:S01]  /*10530*/  LOP3.LUT R123, R118, 0xffff, RZ, 0xc0, !PT ;  /* 0x0000ffff767b7812 */ /* 0x002fe200078ec0ff */
[----:B------:R-:W-:Y:S01]  /*10540*/  IDP.2A.HI.S16.S8 R84, R84, UR9, R83 ;  /* 0x0000000954547c26 */ /* 0x000fe20008003653 */
[----:B--2---:R-:W-:Y:S02]  /*10550*/  LOP3.LUT R125, R117, 0x80008000, RZ, 0xfc, !PT ;  /* 0x80008000757d7812 */ /* 0x004fe400078efcff */
[----:B------:R-:W-:Y:S02]  /*10560*/  LDS R119, [R82+UR8] ;  /* 0x0000000852777984 */ /* 0x000fe40008000800 */
[----:B------:R-:W1:Y:S01]  /*10570*/  LDC R115, c[0x0][0x7b8] ;  /* 0x0001ee00ff737b82 */ /* 0x000e620000000800 */
[----:B----4-:R-:W-:-:S02]  /*10580*/  IDP.2A.LO.S16.S8 R83, R85, UR7, R120 ;  /* 0x0000000755537c26 */ /* 0x010fc40008001678 */
[----:B------:R-:W2:Y:S04]  /*10590*/  LDS R120, [R84+UR8] ;  /* 0x0000000854787984 */ /* 0x000ea80008000800 */
[----:B------:R-:W-:Y:S01]  /*105a0*/  LDS R121, [R83+UR8] ;  /* 0x0000000853797984 */ /* 0x000fe20008000800 */
[----:B0-----:R-:W-:-:S05]  /*105b0*/  IDP.2A.HI.S16.S8 R85, R85, UR9, R122 ;  /* 0x0000000955557c26 */ /* 0x001fca000800367a */
[----:B------:R-:W0:Y:S01]  /*105c0*/  LDS R122, [R85+UR8] ;  /* 0x00000008557a7984 */ /* 0x000e220008000800 */
[----:B---3--:R-:W-:-:S05]  /*105d0*/  HSET2.BF.GE.AND R114, R16.H0_H0, R114, PT ;  /* 0x0000007210727233 */ /* 0x008fca0003806880 */
[----:B------:R-:W-:-:S05]  /*105e0*/  HFMA2 R114, -R114, UR5.H0_H0, R99.H0_H0 ;  /* 0x2000000572727c31 */ /* 0x000fca0008040163 */
[----:B-1----:R-:W-:Y:S01]  /*105f0*/  IDP.2A.LO.S16.S8 R115, R114, UR7, R115 ;  /* 0x0000000772737c26 */ /* 0x002fe20008001673 */
[----:B------:R-:W-:Y:S02]  /*10600*/  SHF.R.U32.HI R114, RZ, 0x10, R118 ;  /* 0x00000010ff727819 */ /* 0x000fe40000011676 */
[----:B------:R-:W-:Y:S02]  /*10610*/  LOP3.LUT R118, R116, 0x80008000, RZ, 0xfc, !PT ;  /* 0x8000800074767812 */ /* 0x000fe400078efcff */
[----:B------:R2:W1:Y:S01]  /*10620*/  LDS R124, [R115+UR8] ;  /* 0x00000008737c7984 */ /* 0x0004620008000800 */
                                                                                                /* 0x0000007d757e7241 */
                                                                                                /* 0x000fe40000000072 */
                                                                                                /* 0x0000007d757d7241 */
                                                                                                /* 0x000fe40000008072 */
                                                                                                /* 0x0000007674757241 */
                                                                                                /* 0x000fc4000000007b */
                                                                                                /* 0x0000007674747241 */
                                                                                                /* 0x000fe4000000807b */
        /* <DEDUP_REMOVED lines=8> */
                                                                                                /* 0x0000007372797241 */
                                                                                                /* 0x000fe400000003ff */
[C-C-:B-1----:R-:W-:Y:S02]  /*10700*/  PRMT R119, R124.reuse, 0x7632, R91.reuse ;  /* 0x000076327c777816 */ /* 0x142fe4000000005b */
[----:B------:R-:W-:Y:S02]  /*10710*/  PRMT R91, R124, 0x7610, R91 ;  /* 0x000076107c5b7816 */ /* 0x000fe4000000005b */
                                                                                                /* 0x000000ff77767241 */
                                                                                                /* 0x000fe400000003ff */
                                                                                                /* 0x00000073727d7242 */
                                                                                                /* 0x000fe40000001771 */
                                                                                                /* 0x0000007475787242 */
                                                                                                /* 0x000fe20000001771 */
[----:B------:R-:W-:Y:S01]  /*10750*/  IMAD R123, R118, 0x10, R121 ;  /* 0x00000010767b7824 */ /* 0x000fe200078e0279 */
                                                                                                /* 0x000000ff5b767241 */
                                                                                                /* 0x000fc400000003ff */
                                                                                                /* 0x0000007475797241 */
                                                                                                /* 0x000fe200000003ff */
[----:B------:R-:W0:Y:S01]  /*10780*/  POPC R126, R123 ;  /* 0x0000007b007e7309 */ /* 0x000e220000000000 */
                                                                                                /* 0x00000073727c7241 */
                                                                                                /* 0x000fe4000000107d */
                                                                                                /* 0x00000074757a7241 */
                                                                                                /* 0x000fe20000001078 */
[----:B------:R-:W-:Y:S01]  /*107b0*/  IMAD R118, R118, 0x10, R121 ;  /* 0x0000001076767824 */ /* 0x000fe200078e0279 */
                                                                                                /* 0x000000777c367242 */
                                                                                                /* 0x000fe40000001736 */
                                                                                                /* 0x0000005b7a377242 */
                                                                                                /* 0x000fe20000001737 */
[----:B------:R-:W1:Y:S01]  /*107e0*/  POPC R121, R118 ;  /* 0x0000007600797309 */ /* 0x000e620000000000 */
                                                                                                /* 0x000000777c7f7241 */
                                                                                                /* 0x000fc40000001036 */
                                                                                                /* 0x0000005b7a777241 */
                                                                                                /* 0x000fe40000001037 */
                                                                                                /* 0x200000ff78787241 */
                                                                                                /* 0x000fe20000001037 */
[----:B------:R-:W-:Y:S01]  /*10820*/  HMUL2 R127, R127, R90 ;  /* 0x0000005a7f7f7232 */ /* 0x000fe20000000000 */
                                                                                                /* 0x200000ff7d7d7241 */
                                                                                                /* 0x000fe40000001036 */
        /* <DEDUP_REMOVED lines=9> */
                                                                                                /* 0x4040007a7a7a7241 */
                                                                                                /* 0x000fe4000000007b */
[----:B------:R-:W-:Y:S02]  /*108e0*/  SEL R121, R109, 0xa820a820, !P1 ;  /* 0xa820a8206d797807 */ /* 0x000fe40004800000 */
[----:B------:R-:W-:-:S02]  /*108f0*/  LOP3.LUT R123, R120, 0x1e, RZ, 0xc0, !PT ;  /* 0x0000001e787b7812 */ /* 0x000fc400078ec0ff */
[----:B------:R-:W-:Y:S02]  /*10900*/  LOP3.LUT R125, R125, 0x1e, RZ, 0xc0, !PT ;  /* 0x0000001e7d7d7812 */ /* 0x000fe400078ec0ff */
[----:B------:R-:W-:Y:S02]  /*10910*/  HMNMX2 R119, |R119|, 65504, 65504, PT ;  /* 0x7bff7bff77777840 */ /* 0x000fe40003800200 */
                                                                                                /* 0x4040007979767241 */
                                                                                                /* 0x000fe40000000076 */
[C---:B------:R-:W-:Y:S02]  /*10930*/  SHF.L.U32 R123, R108.reuse, R123, RZ ;  /* 0x0000007b6c7b7219 */ /* 0x040fe400000006ff */
[----:B------:R-:W-:Y:S02]  /*10940*/  SHF.L.U32 R125, R108, R125, RZ ;  /* 0x0000007d6c7d7219 */ /* 0x000fe400000006ff */
[----:B------:R-:W-:-:S02]  /*10950*/  LOP3.LUT R118, R123, R118, RZ, 0xfc, !PT ;  /* 0x000000767b767212 */ /* 0x000fc400078efcff */
[----:B------:R-:W-:Y:S02]  /*10960*/  LOP3.LUT R120, R119, 0x80008000, RZ, 0xfc, !PT ;  /* 0x8000800077787812 */ /* 0x000fe400078efcff */
[----:B------:R-:W-:Y:S02]  /*10970*/  LOP3.LUT R124, R125, R122, RZ, 0xfc, !PT ;  /* 0x0000007a7d7c7212 */ /* 0x000fe400078efcff */
                                                                                                /* 0x00000078777a7241 */
                                                                                                /* 0x000fe40000000076 */
[----:B------:R-:W-:Y:S02]  /*10990*/  LOP3.LUT R121, R127, 0x80008000, RZ, 0xfc, !PT ;  /* 0x800080007f797812 */ /* 0x000fe400078efcff */
[----:B------:R-:W-:Y:S02]  /*109a0*/  ISETP.NE.AND P1, PT, R112, 0x18, PT ;  /* 0x000000187000780c */ /* 0x000fe40003f25270 */
                                                                                                /* 0x000000797f7b7241 */
                                                                                                /* 0x000fe2000000007c */
[----:B------:R-:W-:Y:S01]  /*109c0*/  HFMA2.MMA R117, R117, 1, 1, R122 ;  /* 0x3c003c0075757835 */ /* 0x000fe2000000007a */
                                                                                                /* 0x000000797f7e7241 */
                                                                                                /* 0x000fc4000000807c */
                                                                                                /* 0x0000007877797241 */
                                                                                                /* 0x000fe20000008076 */
        /* <DEDUP_REMOVED lines=38> */
                                                                                                /* 0x0000008076777241 */
                                                                                                /* 0x000fc4000000007f */
                                                                                                /* 0x0000008076817241 */
                                                                                                /* 0x000fe4000000807f */
[----:B------:R-:W-:Y:S01]  /*10c70*/  LDS R120, [R84+UR8] ;  /* 0x0000000854787984 */ /* 0x000fe20008000800 */
                                                                                                /* 0x00000080767f7241 */
                                                                                                /* 0x000fe2000001007f */
        /* <DEDUP_REMOVED lines=12> */
                                                                                                /* 0x0000007375767241 */
                                                                                                /* 0x000fe4000001007e */
[----:B------:R-:W2:Y:S01]  /*10d60*/  LDS R123, [R83+UR8] ;  /* 0x00000008537b7984 */ /* 0x000ea20008000800 */
                                                                                                /* 0x0000007375747241 */
                                                                                                /* 0x002fc4000000007e */
[----:B------:R-:W-:Y:S02]  /*10d80*/  PRMT R118, R118, 0x5410, RZ ;  /* 0x0000541076767816 */ /* 0x000fe400000000ff */
                                                                                                /* 0x0000007375757241 */
                                                                                                /* 0x000fe4000000807e */
        /* <DEDUP_REMOVED lines=8> */
                                                                                                /* 0x000000ff73797241 */
                                                                                                /* 0x000fe200000003ff */
[----:B------:R-:W-:Y:S01]  /*10e30*/  HADD2 R117, R118, -R117 ;  /* 0x8000007576757230 */ /* 0x000fe20000000000 */
[----:B------:R-:W-:Y:S01]  /*10e40*/  HFMA2.MMA R118, R120, 1, 1, -R119 ;  /* 0x3c003c0078767835 */ /* 0x000fe20000100077 */
[----:B------:R-:W-:Y:S01]  /*10e50*/  HADD2 R119, R128, -R127 ;  /* 0x8000007f80777230 */ /* 0x000fe20000000000 */
[----:B------:R-:W-:Y:S02]  /*10e60*/  HFMA2.MMA R120, R124, 1, 1, -R129 ;  /* 0x3c003c007c787835 */ /* 0x000fe40000100081 */
                                                                                                /* 0x00000075747a7241 */
                                                                                                /* 0x000fca00000003ff */
[----:B------:R-:W-:Y:S01]  /*10e80*/  IMAD R121, R121, 0x10, R122 ;  /* 0x0000001079797824 */ /* 0x000fe200078e027a */
                                                                                                /* 0x000000ff777a7241 */
                                                                                                /* 0x000fe400000003ff */
                                                                                                /* 0x00000078767b7241 */
                                                                                                /* 0x000fe200000003ff */
[----:B------:R-:W0:Y:S01]  /*10eb0*/  POPC R124, R121 ;  /* 0x00000079007c7309 */ /* 0x000e220000000000 */
                                                                                                /* 0x00000078767f7242 */
                                                                                                /* 0x000fc60000001771 */
[----:B------:R-:W-:Y:S01]  /*10ed0*/  IMAD R126, R122, 0x10, R123 ;  /* 0x000000107a7e7824 */ /* 0x000fe200078e027b */
                                                                                                /* 0x00000075747b7242 */
                                                                                                /* 0x000fe40000001771 */
                                                                                                /* 0x0000007876807241 */
                                                                                                /* 0x000fe2000000107f */
[----:B------:R-:W1:Y:S01]  /*10f00*/  POPC R129, R126 ;  /* 0x0000007e00817309 */ /* 0x000e620000000000 */
                                                                                                /* 0x00000075747a7241 */
                                                                                                /* 0x000fe4000000107b */
                                                                                                /* 0x0000007780397242 */
                                                                                                /* 0x000fe40000001739 */
                                                                                                /* 0x000000737a387242 */
                                                                                                /* 0x000fe40000001738 */
                                                                                                /* 0x200000ff7f7f7241 */
                                                                                                /* 0x000fc40000001039 */
[----:B0-----:R-:W-:Y:S02]  /*10f50*/  LOP3.LUT R124, R124, 0x1, RZ, 0xc0, !PT ;  /* 0x000000017c7c7812 */ /* 0x001fe400078ec0ff */
                                                                                                /* 0x200000ff7b7b7241 */
                                                                                                /* 0x000fe40000001038 */
[----:B------:R-:W-:Y:S02]  /*10f70*/  ISETP.NE.U32.AND P1, PT, R124, 0x1, PT ;  /* 0x000000017c00780c */ /* 0x000fe40003f25070 */
                                                                                                /* 0x000000737a7d7241 */
                                                                                                /* 0x000fe20000001038 */
[----:B------:R-:W-:Y:S01]  /*10f90*/  IMAD.SHL.U32 R123, R123, 0x2, RZ ;  /* 0x000000027b7b7824 */ /* 0x000fe200078e00ff */
[----:B-1----:R-:W-:Y:S02]  /*10fa0*/  LOP3.LUT R124, R129, 0x1, RZ, 0xc0, !PT ;  /* 0x00000001817c7812 */ /* 0x002fe400078ec0ff */
[----:B------:R-:W-:Y:S01]  /*10fb0*/  SEL R122, R109, 0xa820a820, !P1 ;  /* 0xa820a8206d7a7807 */ /* 0x000fe20004800000 */
[----:B------:R-:W-:Y:S01]  /*10fc0*/  HMUL2 R125, R125, R90 ;  /* 0x0000005a7d7d7232 */ /* 0x000fe20000000000 */
                                                                                                /* 0x0000007780817241 */
                                                                                                /* 0x000fc40000001039 */
                                                                                                /* 0x4040007a7a797241 */
                                                                                                /* 0x000fe20000000079 */
        /* <DEDUP_REMOVED lines=11> */
                                                                                                /* 0x4040007f7f7e7241 */
                                                                                                /* 0x000fe4000000007e */
[----:B------:R-:W-:-:S02]  /*110b0*/  SHF.L.U32 R131, R108, R131, RZ ;  /* 0x000000836c837219 */ /* 0x000fc400000006ff */
                                                                                                /* 0x000000797d7b7241 */
                                                                                                /* 0x000fe4000000007a */
[----:B------:R-:W-:Y:S02]  /*110d0*/  LOP3.LUT R126, R131, R126, RZ, 0xfc, !PT ;  /* 0x0000007e837e7212 */ /* 0x000fe400078efcff */
[----:B------:R-:W-:Y:S01]  /*110e0*/  LOP3.LUT R127, R129, 0x80008000, RZ, 0xfc, !PT ;  /* 0x80008000817f7812 */ /* 0x000fe200078efcff */
[----:B------:R-:W-:Y:S01]  /*110f0*/  HADD2 R123, R116, R123 ;  /* 0x0000007b747b7230 */ /* 0x000fe20000000000 */
                                                                                                /* 0x000000797d7c7241 */
                                                                                                /* 0x000fe4000000807a */
                                                                                                /* 0x0000007f81837241 */
                                                                                                /* 0x000fe4000000007e */
                                                                                                /* 0x000000797d747241 */
                                                                                                /* 0x000fc4000001007a */
                                                                                                /* 0x0000007f81797241 */
                                                                                                /* 0x000fe2000000807e */
[----:B------:R-:W-:Y:S01]  /*11140*/  HADD2 R118, R118, R131 ;  /* 0x0000008376767230 */ /* 0x000fe20000000000 */
[----:B------:R-:W-:Y:S01]  /*11150*/  HFMA2.MMA R117, R117, 1, 1, R124 ;  /* 0x3c003c0075757835 */ /* 0x000fe2000000007c */
                                                                                                /* 0x0000007f817c7241 */
                                                                                                /* 0x000fe2000001007e */
        /* <DEDUP_REMOVED lines=20> */
[----:B------:R-:W1:Y:S01]  /*112b0*/  LDC R84, c[0x0][0x7e4] ;  /* 0x0001f900ff547b82 */ /* 0x000e620000000800 */
[----:B------:R-:W2:Y:S04]  /*112c0*/  LDS R118, [R32+0x8] ;  /* 0x0000080020767984 */ /* 0x000ea80000000800 */
[----:B------:R-:W3:Y:S03]  /*112d0*/  LDS R117, [R32+0x4] ;  /* 0x0000040020757984 */ /* 0x000ee60000000800 */
[----:B0-----:R-:W0:Y:S01]  /*112e0*/  LDC R85, c[0x0][0x7f0] ;  /* 0x0001fc00ff557b82 */ /* 0x001e220000000800 */
[----:B------:R-:W4:Y:S07]  /*112f0*/  LDS R116, [R32] ;  /* 0x0000000020747984 */ /* 0x000f2e0000000800 */
[----:B------:R-:W5:Y:S08]  /*11300*/  LDC.64 R82, c[0x0][0x7e8] ;  /* 0x0001fa00ff527b82 */ /* 0x000f700000000a00 */
[----:B------:R-:W4:Y:S01]  /*11310*/  LDC R114, c[0x0][0x7fc] ;  /* 0x0001ff00ff727b82 */ /* 0x000f220000000800 */
[----:B-1----:R-:W-:-:S05]  /*11320*/  HSET2.BF.GE.AND R84, R16.H0_H0, R84, PT ;  /* 0x0000005410547233 */ /* 0x002fca0003806880 */
[----:B------:R-:W-:Y:S02]  /*11330*/  HFMA2 R84, -R84, UR5.H0_H0, R99.H0_H0 ;  /* 0x2000000554547c31 */ /* 0x000fe40008040163 */
[----:B------:R-:W1:Y:S01]  /*11340*/  LDC R120, c[0x0][0x7f4] ;  /* 0x0001fd00ff787b82 */ /* 0x000e620000000800 */
[----:B0-----:R-:W-:-:S05]  /*11350*/  HSET2.BF.GE.AND R85, R16.H0_H0, R85, PT ;  /* 0x0000005510557233 */ /* 0x001fca0003806880 */
[----:B------:R-:W-:Y:S02]  /*11360*/  HFMA2 R85, -R85, UR5.H0_H0, R99.H0_H0 ;  /* 0x2000000555557c31 */ /* 0x000fe40008040163 */
[----:B------:R-:W0:Y:S01]  /*11370*/  LDC R122, c[0x0][0x7f8] ;  /* 0x0001fe00ff7a7b82 */ /* 0x000e220000000800 */
[----:B-----5:R-:W-:Y:S01]  /*11380*/  IDP.2A.LO.S16.S8 R82, R84, UR7, R82 ;  /* 0x0000000754527c26 */ /* 0x020fe20008001652 */
[----:B--2---:R-:W-:Y:S01]  /*11390*/  LOP3.LUT R123, R118, 0xffff, RZ, 0xc0, !PT ;  /* 0x0000ffff767b7812 */ /* 0x004fe200078ec0ff */
[----:B------:R-:W-:Y:S01]  /*113a0*/  IDP.2A.HI.S16.S8 R84, R84, UR9, R83 ;  /* 0x0000000954547c26 */ /* 0x000fe20008003653 */
[----:B---3--:R-:W-:Y:S02]  /*113b0*/  LOP3.LUT R125, R117, 0x80008000, RZ, 0xfc, !PT ;  /* 0x80008000757d7812 */ /* 0x008fe400078efcff */
[----:B------:R-:W-:Y:S02]  /*113c0*/  LDS R119, [R82+UR8] ;  /* 0x0000000852777984 */ /* 0x000fe40008000800 */
[----:B------:R-:W2:Y:S01]  /*113d0*/  LDC R115, c[0x0][0x800] ;  /* 0x00020000ff737b82 */ /* 0x000ea20000000800 */
[----:B----4-:R-:W-:-:S05]  /*113e0*/  HSET2.BF.GE.AND R114, R16.H0_H0, R114, PT ;  /* 0x0000007210727233 */ /* 0x010fca0003806880 */
[----:B------:R-:W-:Y:S02]  /*113f0*/  HFMA2 R114, -R114, UR5.H0_H0, R99.H0_H0 ;  /* 0x2000000572727c31 */ /* 0x000fe40008040163 */
[C---:B-1----:R-:W-:Y:S02]  /*11400*/  IDP.2A.LO.S16.S8 R83, R85.reuse, UR7, R120 ;  /* 0x0000000755537c26 */ /* 0x042fe40008001678 */
[----:B------:R-:W1:Y:S04]  /*11410*/  LDS R120, [R84+UR8] ;  /* 0x0000000854787984 */ /* 0x000e680008000800 */
[----:B------:R-:W-:Y:S01]  /*11420*/  LDS R121, [R83+UR8] ;  /* 0x0000000853797984 */ /* 0x000fe20008000800 */
[----:B0-----:R-:W-:-:S05]  /*11430*/  IDP.2A.HI.S16.S8 R85, R85, UR9, R122 ;  /* 0x0000000955557c26 */ /* 0x001fca000800367a */
[----:B------:R-:W0:Y:S01]  /*11440*/  LDS R122, [R85+UR8] ;  /* 0x00000008557a7984 */ /* 0x000e220008000800 */
[----:B--2---:R-:W-:Y:S01]  /*11450*/  IDP.2A.LO.S16.S8 R115, R114, UR7, R115 ;  /* 0x0000000772737c26 */ /* 0x004fe20008001673 */
[----:B------:R-:W-:Y:S02]  /*11460*/  SHF.R.U32.HI R114, RZ, 0x10, R118 ;  /* 0x00000010ff727819 */ /* 0x000fe40000011676 */
[----:B------:R-:W-:Y:S02]  /*11470*/  LOP3.LUT R118, R116, 0x80008000, RZ, 0xfc, !PT ;  /* 0x8000800074767812 */ /* 0x000fe400078efcff */
[----:B------:R1:W2:Y:S01]  /*11480*/  LDS R124, [R115+UR8] ;  /* 0x00000008737c7984 */ /* 0x0002a20008000800 */
                                                                                                /* 0x0000007d757e7241 */
                                                                                                /* 0x000fe40000000072 */
                                                                                                /* 0x0000007d757d7241 */
                                                                                                /* 0x000fe40000008072 */
                                                                                                /* 0x0000007674757241 */
                                                                                                /* 0x000fc4000000007b */
                                                                                                /* 0x0000007674747241 */
                                                                                                /* 0x000fe4000000807b */
        /* <DEDUP_REMOVED lines=9> */
                                                                                                /* 0x0000007372797241 */
                                                                                                /* 0x000fe400000003ff */
                                                                                                /* 0x000000ff77767241 */
                                                                                                /* 0x000fe400000003ff */
[----:B------:R-:W-:Y:S02]  /*11580*/  PRMT R91, R124, 0x7610, R91 ;  /* 0x000076107c5b7816 */ /* 0x000fe4000000005b */
                                                                                                /* 0x00000073727d7242 */
                                                                                                /* 0x000fe20000001771 */
[----:B------:R-:W-:Y:S01]  /*115a0*/  IMAD R123, R118, 0x10, R121 ;  /* 0x00000010767b7824 */ /* 0x000fe200078e0279 */
                                                                                                /* 0x000000ff5b767241 */
                                                                                                /* 0x000fc400000003ff */
                                                                                                /* 0x0000007475797241 */
                                                                                                /* 0x000fe200000003ff */
[----:B------:R-:W0:Y:S01]  /*115d0*/  POPC R126, R123 ;  /* 0x0000007b007e7309 */ /* 0x000e220000000000 */
                                                                                                /* 0x0000007475787242 */
                                                                                                /* 0x000fe40000001771 */
                                                                                                /* 0x00000073727c7241 */
                                                                                                /* 0x000fe2000000107d */
[----:B------:R-:W-:Y:S01]  /*11600*/  IMAD R118, R118, 0x10, R121 ;  /* 0x0000001076767824 */ /* 0x000fe200078e0279 */
                                                                                                /* 0x00000074757a7241 */
                                                                                                /* 0x000fe40000001078 */
                                                                                                /* 0x000000777c3a7242 */
                                                                                                /* 0x000fe2000000173a */
[----:B------:R-:W1:Y:S01]  /*11630*/  POPC R121, R118 ;  /* 0x0000007600797309 */ /* 0x000e620000000000 */
                                                                                                /* 0x0000005b7a3b7242 */
                                                                                                /* 0x000fc4000000173b */
                                                                                                /* 0x000000777c7f7241 */
                                                                                                /* 0x000fe4000000103a */
                                                                                                /* 0x0000005b7a777241 */
                                                                                                /* 0x000fe4000000103b */
                                                                                                /* 0x200000ff78787241 */
                                                                                                /* 0x000fe2000000103b */
[----:B------:R-:W-:Y:S01]  /*11680*/  HMUL2 R127, R127, R90 ;  /* 0x0000005a7f7f7232 */ /* 0x000fe20000000000 */
[----:B0-----:R-:W-:Y:S02]  /*11690*/  LOP3.LUT R126, R126, 0x1, RZ, 0xc0, !PT ;  /* 0x000000017e7e7812 */ /* 0x001fe400078ec0ff */
                                                                                                /* 0x200000ff7d7d7241 */
                                                                                                /* 0x000fe2000000103a */
[----:B------:R-:W-:Y:S01]  /*116b0*/  HFMA2.MMA R119, R119, R90, -RZ ;  /* 0x0000005a77777235 */ /* 0x000fe200001000ff */
[----:B------:R-:W-:Y:S01]  /*116c0*/  ISETP.NE.U32.AND P1, PT, R126, 0x1, PT ;  /* 0x000000017e00780c */ /* 0x000fe20003f25070 */
[----:B------:R-:W-:Y:S01]  /*116d0*/  IMAD.SHL.U32 R120, R120, 0x2, RZ ;  /* 0x0000000278787824 */ /* 0x000fe200078e00ff */
[----:B------:R-:W-:Y:S01]  /*116e0*/  HMNMX2 R127, |R127|, 65504, 65504, PT ;  /* 0x7bff7bff7f7f7840 */ /* 0x000fe20003800200 */
[----:B------:R-:W-:Y:S01]  /*116f0*/  IMAD.SHL.U32 R125, R125, 0x2, RZ ;  /* 0x000000027d7d7824 */ /* 0x000fe200078e00ff */
[----:B-1----:R-:W-:-:S02]  /*11700*/  LOP3.LUT R121, R121, 0x1, RZ, 0xc0, !PT ;  /* 0x0000000179797812 */ /* 0x002fc400078ec0ff */
[----:B------:R-:W-:Y:S02]  /*11710*/  SEL R122, R109, 0xa820a820, !P1 ;  /* 0xa820a8206d7a7807 */ /* 0x000fe40004800000 */
[----:B------:R-:W-:Y:S02]  /*11720*/  ISETP.NE.U32.AND P1, PT, R121, 0x1, PT ;  /* 0x000000017900780c */ /* 0x000fe40003f25070 */
                                                                                                /* 0x4040007a7a7a7241 */
                                                                                                /* 0x000fe4000000007b */
[----:B------:R-:W-:Y:S02]  /*11740*/  SEL R121, R109, 0xa820a820, !P1 ;  /* 0xa820a8206d797807 */ /* 0x000fe40004800000 */
[----:B------:R-:W-:Y:S02]  /*11750*/  LOP3.LUT R123, R120, 0x1e, RZ, 0xc0, !PT ;  /* 0x0000001e787b7812 */ /* 0x000fe400078ec0ff */
[----:B------:R-:W-:-:S02]  /*11760*/  LOP3.LUT R125, R125, 0x1e, RZ, 0xc0, !PT ;  /* 0x0000001e7d7d7812 */ /* 0x000fc400078ec0ff */
[----:B------:R-:W-:Y:S02]  /*11770*/  HMNMX2 R119, |R119|, 65504, 65504, PT ;  /* 0x7bff7bff77777840 */ /* 0x000fe40003800200 */
                                                                                                /* 0x4040007979767241 */
                                                                                                /* 0x000fe40000000076 */
[C---:B------:R-:W-:Y:S02]  /*11790*/  SHF.L.U32 R123, R108.reuse, R123, RZ ;  /* 0x0000007b6c7b7219 */ /* 0x040fe400000006ff */
[----:B------:R-:W-:Y:S02]  /*117a0*/  SHF.L.U32 R125, R108, R125, RZ ;  /* 0x0000007d6c7d7219 */ /* 0x000fe400000006ff */
[----:B------:R-:W-:Y:S02]  /*117b0*/  LOP3.LUT R118, R123, R118, RZ, 0xfc, !PT ;  /* 0x000000767b767212 */ /* 0x000fe400078efcff */
[----:B------:R-:W-:-:S02]  /*117c0*/  LOP3.LUT R120, R119, 0x80008000, RZ, 0xfc, !PT ;  /* 0x8000800077787812 */ /* 0x000fc400078efcff */
[----:B------:R-:W-:Y:S02]  /*117d0*/  LOP3.LUT R124, R125, R122, RZ, 0xfc, !PT ;  /* 0x0000007a7d7c7212 */ /* 0x000fe400078efcff */
                                                                                                /* 0x00000078777a7241 */
                                                                                                /* 0x000fe40000000076 */
[----:B------:R-:W-:Y:S02]  /*117f0*/  LOP3.LUT R121, R127, 0x80008000, RZ, 0xfc, !PT ;  /* 0x800080007f797812 */ /* 0x000fe400078efcff */
[----:B------:R-:W-:Y:S02]  /*11800*/  ISETP.NE.AND P1, PT, R112, 0x1a, PT ;  /* 0x0000001a7000780c */ /* 0x000fe40003f25270 */
                                                                                                /* 0x000000797f7b7241 */
                                                                                                /* 0x000fe2000000007c */
[----:B------:R-:W-:Y:S01]  /*11820*/  HFMA2.MMA R117, R117, 1, 1, R122 ;  /* 0x3c003c0075757835 */ /* 0x000fe2000000007a */
                                                                                                /* 0x000000797f7e7241 */
                                                                                                /* 0x000fc4000000807c */
                                                                                                /* 0x0000007877797241 */
                                                                                                /* 0x000fe20000008076 */
        /* <DEDUP_REMOVED lines=29> */
[--C-:B------:R-:W-:Y:S02]  /*11a20*/  HFMA2 R85, -R83, UR5.H0_H0, R99.reuse.H0_H0 ;  /* 0x2000000553557c31 */ /* 0x100fe40008040163 */
[----:B------:R-:W3:Y:S01]  /*11a30*/  LDC R119, c[0x0][0x810] ;  /* 0x00020400ff777b82 */ /* 0x000ee20000000800 */
[----:B-----5:R-:W-:Y:S02]  /*11a40*/  HSET2.BF.GE.AND R114, R16.H0_H0, R114, PT ;  /* 0x0000007210727233 */ /* 0x020fe40003806880 */
[----:B-1----:R-:W-:Y:S02]  /*11a50*/  LOP3.LUT R123, R118, 0xffff, RZ, 0xc0, !PT ;  /* 0x0000ffff767b7812 */ /* 0x002fe400078ec0ff */
[----:B--2---:R-:W-:Y:S01]  /*11a60*/  LOP3.LUT R125, R117, 0x80008000, RZ, 0xfc, !PT ;  /* 0x80008000757d7812 */ /* 0x004fe200078efcff */
[----:B------:R-:W-:Y:S02]  /*11a70*/  HFMA2 R114, -R114, UR5.H0_H0, R99.H0_H0 ;  /* 0x2000000572727c31 */ /* 0x000fe40008040163 */
[----:B------:R-:W1:Y:S01]  /*11a80*/  LDC R122, c[0x0][0x81c] ;  /* 0x00020700ff7a7b82 */ /* 0x000e620000000800 */
[----:B----4-:R-:W-:-:S07]  /*11a90*/  IDP.2A.LO.S16.S8 R82, R84, UR7, R115 ;  /* 0x0000000754527c26 */ /* 0x010fce0008001673 */
[----:B------:R-:W2:Y:S01]  /*11aa0*/  LDC R121, c[0x0][0x824] ;  /* 0x00020900ff797b82 */ /* 0x000ea20000000800 */
[C---:B0-----:R-:W-:Y:S02]  /*11ab0*/  IDP.2A.LO.S16.S8 R83, R85.reuse, UR7, R120 ;  /* 0x0000000755537c26 */ /* 0x041fe40008001678 */
[----:B---3--:R-:W-:Y:S02]  /*11ac0*/  IDP.2A.HI.S16.S8 R84, R84, UR9, R119 ;  /* 0x0000000954547c26 */ /* 0x008fe40008003677 */
[----:B------:R-:W-:Y:S04]  /*11ad0*/  LDS R119, [R82+UR8] ;  /* 0x0000000852777984 */ /* 0x000fe80008000800 */
[----:B------:R-:W0:Y:S01]  /*11ae0*/  LDS R120, [R84+UR8] ;  /* 0x0000000854787984 */ /* 0x000e220008000800 */
[----:B-1----:R-:W-:-:S05]  /*11af0*/  IDP.2A.HI.S16.S8 R85, R85, UR9, R122 ;  /* 0x0000000955557c26 */ /* 0x002fca000800367a */
[----:B------:R-:W-:Y:S01]  /*11b00*/  LDS R122, [R85+UR8] ;  /* 0x00000008557a7984 */ /* 0x000fe20008000800 */
[----:B--2---:R-:W-:Y:S01]  /*11b10*/  IDP.2A.LO.S16.S8 R115, R114, UR7, R121 ;  /* 0x0000000772737c26 */ /* 0x004fe20008001679 */
[----:B------:R-:W-:Y:S02]  /*11b20*/  SHF.R.U32.HI R114, RZ, 0x10, R118 ;  /* 0x00000010ff727819 */ /* 0x000fe40000011676 */
[----:B------:R-:W1:Y:S01]  /*11b30*/  LDS R121, [R83+UR8] ;  /* 0x0000000853797984 */ /* 0x000e620008000800 */
[----:B------:R-:W-:Y:S02]  /*11b40*/  LOP3.LUT R118, R116, 0x80008000, RZ, 0xfc, !PT ;  /* 0x8000800074767812 */ /* 0x000fe400078efcff */
                                                                                                /* 0x0000007d757e7241 */
                                                                                                /* 0x000fe20000000072 */
[----:B------:R0:W2:Y:S01]  /*11b60*/  LDS R124, [R115+UR8] ;  /* 0x00000008737c7984 */ /* 0x0000a20008000800 */
                                                                                                /* 0x0000007d757d7241 */
                                                                                                /* 0x000fe40000008072 */
                                                                                                /* 0x0000007674757241 */
                                                                                                /* 0x000fc4000000007b */
                                                                                                /* 0x0000007674747241 */
                                                                                                /* 0x000fe4000000807b */
[C-C-:B0-----:R-:W-:Y:S02]  /*11ba0*/  PRMT R115, R119.reuse, 0x7632, R120.reuse ;  /* 0x0000763277737816 */ /* 0x141fe40000000078 */
[----:B------:R-:W-:-:S03]  /*11bb0*/  PRMT R120, R119, 0x5410, R120 ;  /* 0x0000541077787816 */ /* 0x000fc60000000078 */
[----:B------:R-:W-:Y:S02]  /*11bc0*/  HADD2 R114, R115, -R126 ;  /* 0x8000007e73727230 */ /* 0x000fe40000000000 */
[----:B------:R-:W-:Y:S01]  /*11bd0*/  HADD2 R117, R120, -R117 ;  /* 0x8000007578757230 */ /* 0x000fe20000000000 */
[C-C-:B-1----:R-:W-:Y:S02]  /*11be0*/  PRMT R118, R121.reuse, 0x7632, R122.reuse ;  /* 0x0000763279767816 */ /* 0x142fe4000000007a */
[----:B------:R-:W-:Y:S02]  /*11bf0*/  PRMT R123, R121, 0x5410, R122 ;  /* 0x00005410797b7816 */ /* 0x000fe4000000007a */
[C-C-:B--2---:R-:W-:Y:S02]  /*11c00*/  PRMT R119, R124.reuse, 0x7632, R91.reuse ;  /* 0x000076327c777816 */ /* 0x144fe4000000005b */
[----:B------:R-:W-:Y:S01]  /*11c10*/  HFMA2.MMA R115, R118, 1, 1, -R125 ;  /* 0x3c003c0076737835 */ /* 0x000fe2000010007d */
[----:B------:R-:W-:Y:S01]  /*11c20*/  PRMT R91, R124, 0x7610, R91 ;  /* 0x000076107c5b7816 */ /* 0x000fe2000000005b */
[----:B------:R-:W-:Y:S01]  /*11c30*/  HFMA2.MMA R116, R123, 1, 1, -R116 ;  /* 0x3c003c007b747835 */ /* 0x000fe20000100074 */
                                                                                                /* 0x000000ff77767241 */
                                                                                                /* 0x000fce00000003ff */
                                                                                                /* 0x0000007372797241 */
                                                                                                /* 0x000fe400000003ff */
                                                                                                /* 0x00000073727d7242 */
                                                                                                /* 0x000fe40000001771 */
                                                                                                /* 0x0000007475787242 */
                                                                                                /* 0x000fe20000001771 */
[----:B------:R-:W-:Y:S01]  /*11c80*/  IMAD R123, R118, 0x10, R121 ;  /* 0x00000010767b7824 */ /* 0x000fe200078e0279 */
                                                                                                /* 0x000000ff5b767241 */
                                                                                                /* 0x000fe400000003ff */
                                                                                                /* 0x0000007475797241 */
                                                                                                /* 0x000fe200000003ff */
[----:B------:R-:W0:Y:S01]  /*11cb0*/  POPC R126, R123 ;  /* 0x0000007b007e7309 */ /* 0x000e220000000000 */
                                                                                                /* 0x00000073727c7241 */
                                                                                                /* 0x000fc4000000107d */
                                                                                                /* 0x00000074757a7241 */
                                                                                                /* 0x000fe20000001078 */
[----:B------:R-:W-:Y:S01]  /*11ce0*/  IMAD R118, R118, 0x10, R121 ;  /* 0x0000001076767824 */ /* 0x000fe200078e0279 */
                                                                                                /* 0x000000777c3c7242 */
                                                                                                /* 0x000fe4000000173c */
                                                                                                /* 0x0000005b7a3d7242 */
                                                                                                /* 0x000fe2000000173d */
[----:B------:R-:W1:Y:S01]  /*11d10*/  POPC R121, R118 ;  /* 0x0000007600797309 */ /* 0x000e620000000000 */
                                                                                                /* 0x000000777c7f7241 */
                                                                                                /* 0x000fe4000000103c */
                                                                                                /* 0x0000005b7a777241 */
                                                                                                /* 0x000fe4000000103d */
                                                                                                /* 0x200000ff78787241 */
                                                                                                /* 0x000fe2000000103d */
[----:B------:R-:W-:Y:S01]  /*11d50*/  HMUL2 R127, R127, R90 ;  /* 0x0000005a7f7f7232 */ /* 0x000fe20000000000 */
                                                                                                /* 0x200000ff7d7d7241 */
                                                                                                /* 0x000fc4000000103c */
        /* <DEDUP_REMOVED lines=9> */
                                                                                                /* 0x4040007a7a7a7241 */
                                                                                                /* 0x000fe4000000007b */
[----:B------:R-:W-:Y:S02]  /*11e10*/  SEL R121, R109, 0xa820a820, !P1 ;  /* 0xa820a8206d797807 */ /* 0x000fe40004800000 */
[----:B------:R-:W-:Y:S02]  /*11e20*/  LOP3.LUT R123, R120, 0x1e, RZ, 0xc0, !PT ;  /* 0x0000001e787b7812 */ /* 0x000fe400078ec0ff */
[----:B------:R-:W-:Y:S02]  /*11e30*/  LOP3.LUT R125, R125, 0x1e, RZ, 0xc0, !PT ;  /* 0x0000001e7d7d7812 */ /* 0x000fe400078ec0ff */
[----:B------:R-:W-:Y:S02]  /*11e40*/  HMNMX2 R119, |R119|, 65504, 65504, PT ;  /* 0x7bff7bff77777840 */ /* 0x000fe40003800200 */
                                                                                                /* 0x4040007979767241 */
                                                                                                /* 0x000fc40000000076 */
[C---:B------:R-:W-:Y:S02]  /*11e60*/  SHF.L.U32 R123, R108.reuse, R123, RZ ;  /* 0x0000007b6c7b7219 */ /* 0x040fe400000006ff */
[----:B------:R-:W-:Y:S02]  /*11e70*/  SHF.L.U32 R125, R108, R125, RZ ;  /* 0x0000007d6c7d7219 */ /* 0x000fe400000006ff */
[----:B------:R-:W-:Y:S02]  /*11e80*/  LOP3.LUT R118, R123, R118, RZ, 0xfc, !PT ;  /* 0x000000767b767212 */ /* 0x000fe400078efcff */
[----:B------:R-:W-:Y:S02]  /*11e90*/  LOP3.LUT R120, R119, 0x80008000, RZ, 0xfc, !PT ;  /* 0x8000800077787812 */ /* 0x000fe400078efcff */
[----:B------:R-:W-:Y:S02]  /*11ea0*/  LOP3.LUT R124, R125, R122, RZ, 0xfc, !PT ;  /* 0x0000007a7d7c7212 */ /* 0x000fe400078efcff */
                                                                                                /* 0x00000078777a7241 */
                                                                                                /* 0x000fc40000000076 */
[----:B------:R-:W-:Y:S02]  /*11ec0*/  LOP3.LUT R121, R127, 0x80008000, RZ, 0xfc, !PT ;  /* 0x800080007f797812 */ /* 0x000fe400078efcff */
[----:B------:R-:W-:Y:S02]  /*11ed0*/  ISETP.NE.AND P1, PT, R112, 0x1b, PT ;  /* 0x0000001b7000780c */ /* 0x000fe40003f25270 */
                                                                                                /* 0x000000797f7b7241 */
                                                                                                /* 0x000fe2000000007c */
[----:B------:R-:W-:Y:S01]  /*11ef0*/  HFMA2.MMA R117, R117, 1, 1, R122 ;  /* 0x3c003c0075757835 */ /* 0x000fe2000000007a */
                                                                                                /* 0x000000797f7e7241 */
                                                                                                /* 0x000fe4000000807c */
                                                                                                /* 0x0000007877797241 */
                                                                                                /* 0x000fe20000008076 */
        /* <DEDUP_REMOVED lines=19> */
[----:B------:R-:W-:Y:S03]  /*12050*/  LDS R115, [R37] ;  /* 0x0000000025737984 */ /* 0x000fe60000000800 */
[----:B------:R-:W2:Y:S01]  /*12060*/  LDC R84, c[0x0][0x82c] ;  /* 0x00020b00ff547b82 */ /* 0x000ea20000000800 */
[----:B------:R-:W3:Y:S07]  /*12070*/  LDS R116, [R37+0x4] ;  /* 0x0000040025747984 */ /* 0x000eee0000000800 */
[----:B------:R-:W4:Y:S08]  /*12080*/  LDC R119, c[0x0][0x83c] ;  /* 0x00020f00ff777b82 */ /* 0x000f300000000800 */
[----:B------:R-:W5:Y:S01]  /*12090*/  LDC R121, c[0x0][0x840] ;  /* 0x00021000ff797b82 */ /* 0x000f620000000800 */
[----:B0-----:R-:W-:-:S05]  /*120a0*/  HSET2.BF.GE.AND R85, R16.H0_H0, R85, PT ;  /* 0x0000005510557233 */ /* 0x001fca0003806880 */
[----:B------:R-:W-:Y:S02]  /*120b0*/  HFMA2 R114, -R85, UR5.H0_H0, R99.H0_H0 ;  /* 0x2000000555727c31 */ /* 0x000fe40008040163 */
[----:B------:R-:W0:Y:S01]  /*120c0*/  LDC.64 R82, c[0x0][0x830] ;  /* 0x00020c00ff527b82 */ /* 0x000e220000000a00 */
[----:B--2---:R-:W-:-:S05]  /*120d0*/  HSET2.BF.GE.AND R84, R16.H0_H0, R84, PT ;  /* 0x0000005410547233 */ /* 0x004fca0003806880 */
[----:B------:R-:W-:Y:S02]  /*120e0*/  HFMA2 R85, -R84, UR5.H0_H0, R99.H0_H0 ;  /* 0x2000000554557c31 */ /* 0x000fe40008040163 */
[C---:B----4-:R-:W-:Y:S01]  /*120f0*/  IDP.2A.LO.S16.S8 R84, R114.reuse, UR7, R119 ;  /* 0x0000000772547c26 */ /* 0x050fe20008001677 */
[----:B-1----:R-:W-:Y:S02]  /*12100*/  LOP3.LUT R122, R117, 0xffff, RZ, 0xc0, !PT ;  /* 0x0000ffff757a7812 */ /* 0x002fe400078ec0ff */
[----:B------:R-:W-:Y:S02]  /*12110*/  SHF.R.U32.HI R117, RZ, 0x10, R117 ;  /* 0x00000010ff757819 */ /* 0x000fe40000011675 */
[----:B------:R-:W-:Y:S01]  /*12120*/  LDS R120, [R84+UR8] ;  /* 0x0000000854787984 */ /* 0x000fe20008000800 */
[----:B-----5:R-:W-:Y:S01]  /*12130*/  IDP.2A.HI.S16.S8 R114, R114, UR9, R121 ;  /* 0x0000000972727c26 */ /* 0x020fe20008003679 */
[----:B---3--:R-:W-:-:S04]  /*12140*/  LOP3.LUT R124, R116, 0x80008000, RZ, 0xfc, !PT ;  /* 0x80008000747c7812 */ /* 0x008fc800078efcff */
[----:B------:R-:W1:Y:S01]  /*12150*/  LDS R121, [R114+UR8] ;  /* 0x0000000872797984 */ /* 0x000e620008000800 */
                                                                                                /* 0x0000007c747d7241 */
                                                                                                /* 0x000fe20000000075 */
[C---:B0-----:R-:W-:Y:S01]  /*12170*/  IDP.2A.LO.S16.S8 R82, R85.reuse, UR7, R82 ;  /* 0x0000000755527c26 */ /* 0x041fe20008001652 */
                                                                                                /* 0x0000007c74747241 */
                                                                                                /* 0x000fe20000008075 */
[----:B------:R-:W-:Y:S01]  /*12190*/  IDP.2A.HI.S16.S8 R83, R85, UR9, R83 ;  /* 0x0000000955537c26 */ /* 0x000fe20008003653 */
[----:B------:R-:W-:Y:S02]  /*121a0*/  LOP3.LUT R85, R115, 0x80008000, RZ, 0xfc, !PT ;  /* 0x8000800073557812 */ /* 0x000fe400078efcff */
[----:B------:R-:W-:Y:S01]  /*121b0*/  LDS R118, [R82+UR8] ;  /* 0x0000000852767984 */ /* 0x000fe20008000800 */
[----:B------:R-:W-:Y:S02]  /*121c0*/  PRMT R116, R116, 0x5410, RZ ;  /* 0x0000541074747816 */ /* 0x000fe400000000ff */
                                                                                                /* 0x00000055737b7241 */
                                                                                                /* 0x000fe2000000807a */
[----:B------:R-:W0:Y:S01]  /*121e0*/  LDS R119, [R83+UR8] ;  /* 0x0000000853777984 */ /* 0x000e220008000800 */
                                                                                                /* 0x0000005573737241 */
                                                                                                /* 0x000fc4000000007a */
        /* <DEDUP_REMOVED lines=9> */
                                                                                                /* 0x0000005573727241 */
                                                                                                /* 0x000fe400000003ff */
                                                                                                /* 0x000000787d767241 */
                                                                                                /* 0x000fe400000003ff */
[----:B------:R-:W0:Y:S01]  /*122b0*/  POPC R116, R114 ;  /* 0x0000007200747309 */ /* 0x000e220000000000 */
                                                                                                /* 0x000000787d797242 */
                                                                                                /* 0x000fc800000017ff */
                                                                                                /* 0x000000787d7b7241 */
                                                                                                /* 0x000fc60000001079 */
[----:B------:R-:W1:Y:S02]  /*122e0*/  POPC R117, R118 ;  /* 0x0000007600757309 */ /* 0x000e640000000000 */
[----:B------:R-:W-:Y:S01]  /*122f0*/  HMUL2 R123, R123, R90 ;  /* 0x0000005a7b7b7232 */ /* 0x000fe20000000000 */
[----:B0-----:R-:W-:-:S04]  /*12300*/  LOP3.LUT R116, R116, 0x1, RZ, 0xc0, !PT ;  /* 0x0000000174747812 */ /* 0x001fc800078ec0ff */
[----:B------:R-:W-:Y:S02]  /*12310*/  ISETP.NE.U32.AND P1, PT, R116, 0x1, PT ;  /* 0x000000017400780c */ /* 0x000fe40003f25070 */
                                                                                                /* 0x0000005573747242 */
                                                                                                /* 0x000fe400000017ff */
[----:B-1----:R-:W-:Y:S02]  /*12330*/  LOP3.LUT R122, R117, 0x1, RZ, 0xc0, !PT ;  /* 0x00000001757a7812 */ /* 0x002fe400078ec0ff */
                                                                                                /* 0x0000005573757241 */
                                                                                                /* 0x000fe20000001074 */
[----:B------:R-:W-:Y:S01]  /*12350*/  IMAD.SHL.U32 R116, R116, 0x2, RZ ;  /* 0x0000000274747824 */ /* 0x000fe200078e00ff */
[----:B------:R-:W-:Y:S02]  /*12360*/  SEL R119, R109, 0xa820a820, !P1 ;  /* 0xa820a8206d777807 */ /* 0x000fe40004800000 */
[----:B------:R-:W-:Y:S01]  /*12370*/  ISETP.NE.U32.AND P1, PT, R122, 0x1, PT ;  /* 0x000000017a00780c */ /* 0x000fe20003f25070 */
[----:B------:R-:W-:Y:S01]  /*12380*/  IMAD.SHL.U32 R122, R121, 0x2, RZ ;  /* 0x00000002797a7824 */ /* 0x000fe200078e00ff */
[----:B------:R-:W-:Y:S01]  /*12390*/  HFMA2.MMA R117, R117, R90, -RZ ;  /* 0x0000005a75757235 */ /* 0x000fe200001000ff */
                                                                                                /* 0x4040007777727241 */
                                                                                                /* 0x000fc40000000072 */
[----:B------:R-:W-:Y:S02]  /*123b0*/  LOP3.LUT R119, R116, 0x1e, RZ, 0xc0, !PT ;  /* 0x0000001e74777812 */ /* 0x000fe400078ec0ff */
[----:B------:R-:W-:Y:S02]  /*123c0*/  SEL R121, R109, 0xa820a820, !P1 ;  /* 0xa820a8206d797807 */ /* 0x000fe40004800000 */
[----:B------:R-:W-:Y:S02]  /*123d0*/  LOP3.LUT R127, R122, 0x1e, RZ, 0xc0, !PT ;  /* 0x0000001e7a7f7812 */ /* 0x000fe400078ec0ff */
[----:B------:R-:W-:Y:S02]  /*123e0*/  SHF.L.U32 R119, R108, R119, RZ ;  /* 0x000000776c777219 */ /* 0x000fe400000006ff */
[----:B------:R-:W-:Y:S02]  /*123f0*/  HMNMX2 R116, |R117|, 65504, 65504, PT ;  /* 0x7bff7bff75747840 */ /* 0x000fe40003800200 */
                                                                                                /* 0x4040007979767241 */
                                                                                                /* 0x000fc40000000076 */
[----:B------:R-:W-:Y:S02]  /*12410*/  SHF.L.U32 R127, R108, R127, RZ ;  /* 0x0000007f6c7f7219 */ /* 0x000fe400000006ff */
[----:B------:R-:W-:Y:S02]  /*12420*/  LOP3.LUT R119, R114, R119, RZ, 0xfc, !PT ;  /* 0x0000007772777212 */ /* 0x000fe400078efcff */
[----:B------:R-:W-:Y:S02]  /*12430*/  LOP3.LUT R114, R116, 0x80008000, RZ, 0xfc, !PT ;  /* 0x8000800074727812 */ /* 0x000fe400078efcff */
[----:B------:R-:W-:Y:S02]  /*12440*/  HMNMX2 R122, |R123|, 65504, 65504, PT ;  /* 0x7bff7bff7b7a7840 */ /* 0x000fe40003800200 */
[----:B------:R-:W-:Y:S02]  /*12450*/  LOP3.LUT R127, R118, R127, RZ, 0xfc, !PT ;  /* 0x0000007f767f7212 */ /* 0x000fe400078efcff */
                                                                                                /* 0x0000007274767241 */
                                                                                                /* 0x000fc40000000077 */
[----:B------:R-:W-:Y:S02]  /*12470*/  LOP3.LUT R117, R122, 0x80008000, RZ, 0xfc, !PT ;  /* 0x800080007a757812 */ /* 0x000fe400078efcff */
                                                                                                /* 0x0000007274727241 */
                                                                                                /* 0x000fe40000008077 */
                                                                                                /* 0x000000757a7c7241 */
                                                                                                /* 0x000fe2000000007f */
[----:B------:R-:W-:Y:S01]  /*124a0*/  HFMA2.MMA R115, R115, 1, 1, R118 ;  /* 0x3c003c0073737835 */ /* 0x000fe20000000076 */
                                                                                                /* 0x000000757a757241 */
                                                                                                /* 0x000fe2000000807f */
[----:B------:R-:W-:Y:S01]  /*124c0*/  HADD2 R114, R85.H0_H0, R114.H0_H0 ;  /* 0x2000007255727230 */ /* 0x000fe20000000800 */
[----:B------:R-:W-:Y:S01]  /*124d0*/  ISETP.NE.AND P1, PT, R112, 0x1c, PT ;  /* 0x0000001c7000780c */ /* 0x000fe20003f25270 */
[----:B------:R-:W-:Y:S01]  /*124e0*/  HADD2 R124, R125, R124 ;  /* 0x0000007c7d7c7230 */ /* 0x000fe20000000000 */
[----:B------:R-:W-:Y:S01]  /*124f0*/  LOP3.LUT R118, R119, 0xffff, RZ, 0xc0, !PT ;  /* 0x0000ffff77767812 */ /* 0x000fe200078ec0ff */
[----:B------:R-:W-:-:S03]  /*12500*/  HADD2 R117, R120.H0_H0, R117.H0_H0 ;  /* 0x2000007578757230 */ /* 0x000fc60000000800 */
        /* <DEDUP_REMOVED lines=12> */
[----:B------:R-:W0:Y:S08]  /*125d0*/  LDC R114, c[0x0][0x844] ;  /* 0x00021100ff727b82 */ /* 0x000e300000000800 */
        /* <DEDUP_REMOVED lines=9> */
[----:B--2---:R-:W-:-:S05]  /*12670*/  IMAD R85, R84, 0xc, R37 ;  /* 0x0000000c54557824 */ /* 0x004fca00078e0225 */
[----:B------:R-:W2:Y:S02]  /*12680*/  LDS R120, [R85+0x8] ;  /* 0x0000080055787984 */ /* 0x000ea40000000800 */
[----:B------:R-:W4:Y:S01]  /*12690*/  LDC R124, c[0x0][0x858] ;  /* 0x00021600ff7c7b82 */ /* 0x000f220000000800 */
[C---:B---3--:R-:W-:Y:S01]  /*126a0*/  IDP.2A.LO.S16.S8 R82, R114.reuse, UR7, R82 ;  /* 0x0000000772527c26 */ /* 0x048fe20008001652 */
[----:B------:R-:W3:Y:S01]  /*126b0*/  LDS R118, [R85] ;  /* 0x0000000055767984 */ /* 0x000ee20000000800 */
[----:B------:R-:W-:-:S03]  /*126c0*/  IDP.2A.HI.S16.S8 R83, R114, UR9, R83 ;  /* 0x0000000972537c26 */ /* 0x000fc60008003653 */
[----:B------:R-:W-:Y:S02]  /*126d0*/  LDS R121, [R82+UR8] ;  /* 0x0000000852797984 */ /* 0x000fe40008000800 */
[----:B------:R-:W5:Y:S01]  /*126e0*/  LDC R117, c[0x0][0x860] ;  /* 0x00021800ff757b82 */ /* 0x000f620000000800 */
[----:B0-----:R-:W-:Y:S01]  /*126f0*/  HSET2.BF.GE.AND R116, R16.H0_H0, R116, PT ;  /* 0x0000007410747233 */ /* 0x001fe20003806880 */
[----:B------:R-:W-:Y:S04]  /*12700*/  LDS R119, [R85+0x4] ;  /* 0x0000040055777984 */ /* 0x000fe80000000800 */
[----:B------:R-:W-:Y:S02]  /*12710*/  HFMA2 R116, -R116, UR5.H0_H0, R99.H0_H0 ;  /* 0x2000000574747c31 */ /* 0x000fe40008040163 */
[----:B-1----:R-:W-:-:S02]  /*12720*/  IDP.2A.LO.S16.S8 R114, R115, UR7, R122 ;  /* 0x0000000773727c26 */ /* 0x002fc4000800167a */
[----:B------:R-:W0:Y:S04]  /*12730*/  LDS R122, [R83+UR8] ;  /* 0x00000008537a7984 */ /* 0x000e280008000800 */
[----:B------:R-:W-:Y:S01]  /*12740*/  LDS R123, [R114+UR8] ;  /* 0x00000008727b7984 */ /* 0x000fe20008000800 */
[----:B----4-:R-:W-:-:S05]  /*12750*/  IDP.2A.HI.S16.S8 R115, R115, UR9, R124 ;  /* 0x0000000973737c26 */ /* 0x010fca000800367c */
[----:B------:R-:W1:Y:S01]  /*12760*/  LDS R124, [R115+UR8] ;  /* 0x00000008737c7984 */ /* 0x000e620008000800 */
[----:B-----5:R-:W-:-:S05]  /*12770*/  IDP.2A.LO.S16.S8 R117, R116, UR7, R117 ;  /* 0x0000000774757c26 */ /* 0x020fca0008001675 */
[----:B------:R1:W4:Y:S01]  /*12780*/  LDS R126, [R117+UR8] ;  /* 0x00000008757e7984 */ /* 0x0003220008000800 */
[----:B--2---:R-:W-:Y:S02]  /*12790*/  LOP3.LUT R125, R120, 0xffff, RZ, 0xc0, !PT ;  /* 0x0000ffff787d7812 */ /* 0x004fe400078ec0ff */
[----:B------:R-:W-:Y:S02]  /*127a0*/  SHF.R.U32.HI R120, RZ, 0x10, R120 ;  /* 0x00000010ff787819 */ /* 0x000fe40000011678 */
[----:B---3--:R-:W-:-:S04]  /*127b0*/  LOP3.LUT R116, R118, 0x80008000, RZ, 0xfc, !PT ;  /* 0x8000800076747812 */ /* 0x008fc800078efcff */
                                                                                                /* 0x00000074767f7241 */
                                                                                                /* 0x000fe4000000007d */
                                                                                                /* 0x0000007476767241 */
                                                                                                /* 0x000fe4000000807d */
[C-C-:B0-----:R-:W-:Y:S02]  /*127e0*/  PRMT R116, R121.reuse, 0x5410, R122.reuse ;  /* 0x0000541079747816 */ /* 0x141fe4000000007a */
[----:B------:R-:W-:Y:S02]  /*127f0*/  PRMT R125, R121, 0x7632, R122 ;  /* 0x00007632797d7816 */ /* 0x000fe4000000007a */
[----:B------:R-:W-:Y:S02]  /*12800*/  LOP3.LUT R121, R119, 0x80008000, RZ, 0xfc, !PT ;  /* 0x8000800077797812 */ /* 0x000fe400078efcff */
[----:B------:R-:W-:-:S02]  /*12810*/  HFMA2.MMA R116, R116, 1, 1, -R127 ;  /* 0x3c003c0074747835 */ /* 0x000fc4000010007f */
                                                                                                /* 0x00000079777a7241 */
                                                                                                /* 0x000fe40000008078 */
[C-C-:B-1----:R-:W-:Y:S02]  /*12830*/  PRMT R117, R123.reuse, 0x5410, R124.reuse ;  /* 0x000054107b757816 */ /* 0x142fe4000000007c */
[----:B------:R-:W-:-:S03]  /*12840*/  PRMT R123, R123, 0x7632, R124 ;  /* 0x000076327b7b7816 */ /* 0x000fc6000000007c */
[----:B------:R-:W-:Y:S01]  /*12850*/  HADD2 R117, R117, -R118 ;  /* 0x8000007675757230 */ /* 0x000fe20000000000 */
                                                                                                /* 0x0000007977767241 */
                                                                                                /* 0x000fe40000000078 */
[C---:B----4-:R-:W-:Y:S02]  /*12870*/  PRMT R91, R126.reuse, 0x7610, R91 ;  /* 0x000076107e5b7816 */ /* 0x050fe4000000005b */
                                                                                                /* 0x0000007574797241 */
                                                                                                /* 0x000fe400000003ff */
                                                                                                /* 0x000000ff5b787241 */
                                                                                                /* 0x000fe200000003ff */
[----:B------:R-:W-:Y:S01]  /*128a0*/  HFMA2.MMA R119, R125, 1, 1, -R118 ;  /* 0x3c003c007d777835 */ /* 0x000fe20000100076 */
[----:B------:R-:W-:Y:S01]  /*128b0*/  HADD2 R118, R123, -R122 ;  /* 0x8000007a7b767230 */ /* 0x000fe20000000000 */
[----:B------:R-:W-:-:S02]  /*128c0*/  PRMT R126, R126, 0x7632, R91 ;  /* 0x000076327e7e7816 */ /* 0x000fc4000000005b */
[----:B------:R-:W-:Y:S02]  /*128d0*/  IMAD R120, R120, 0x10, R121 ;  /* 0x0000001078787824 */ /* 0x000fe400078e0279 */
                                                                                                /* 0x000000ff7e797241 */
                                                                                                /* 0x000fe400000003ff */
[----:B------:R-:W0:Y:S02]  /*128f0*/  POPC R123, R120 ;  /* 0x00000078007b7309 */ /* 0x000e240000000000 */
                                                                                                /* 0x00000076777a7241 */
                                                                                                /* 0x000fe400000003ff */
                                                                                                /* 0x0000007677807242 */
                                                                                                /* 0x000fc60000001771 */
[----:B------:R-:W-:Y:S01]  /*12920*/  IMAD R124, R121, 0x10, R122 ;  /* 0x00000010797c7824 */ /* 0x000fe200078e027a */
                                                                                                /* 0x0000007574797242 */
                                                                                                /* 0x000fe40000001771 */
                                                                                                /* 0x00000076777d7241 */
                                                                                                /* 0x000fe20000001080 */
[----:B------:R-:W1:Y:S01]  /*12950*/  POPC R129, R124 ;  /* 0x0000007c00817309 */ /* 0x000e620000000000 */
                                                                                                /* 0x00000075747a7241 */
                                                                                                /* 0x000fe40000001079 */
                                                                                                /* 0x0000007e7d3f7242 */
                                                                                                /* 0x000fe4000000173f */
[----:B0-----:R-:W-:Y:S02]  /*12980*/  LOP3.LUT R123, R123, 0x1, RZ, 0xc0, !PT ;  /* 0x000000017b7b7812 */ /* 0x001fe400078ec0ff */
                                                                                                /* 0x0000005b7a3e7242 */
                                                                                                /* 0x000fc4000000173e */
[----:B------:R-:W-:Y:S02]  /*129a0*/  ISETP.NE.U32.AND P1, PT, R123, 0x1, PT ;  /* 0x000000017b00780c */ /* 0x000fe40003f25070 */
                                                                                                /* 0x0000005b7a7b7241 */
                                                                                                /* 0x000fe4000000103e */
                                                                                                /* 0x200000ff79797241 */
                                                                                                /* 0x000fe4000000103e */
                                                                                                /* 0x200000ff80807241 */
                                                                                                /* 0x000fe4000000103f */
[----:B------:R-:W-:Y:S01]  /*129e0*/  HFMA2.MMA R123, R123, R90, -RZ ;  /* 0x0000005a7b7b7235 */ /* 0x000fe200001000ff */
[----:B------:R-:W-:Y:S01]  /*129f0*/  IMAD.SHL.U32 R121, R121, 0x2, RZ ;  /* 0x0000000279797824 */ /* 0x000fe200078e00ff */
[----:B-1----:R-:W-:Y:S01]  /*12a00*/  LOP3.LUT R129, R129, 0x1, RZ, 0xc0, !PT ;  /* 0x0000000181817812 */ /* 0x002fe200078ec0ff */
[----:B------:R-:W-:Y:S01]  /*12a10*/  IMAD.SHL.U32 R128, R128, 0x2, RZ ;  /* 0x0000000280807824 */ /* 0x000fe200078e00ff */
                                                                                                /* 0x0000007e7d7f7241 */
                                                                                                /* 0x000fc4000000103f */
[----:B------:R-:W-:Y:S02]  /*12a30*/  SEL R125, R109, 0xa820a820, !P1 ;  /* 0xa820a8206d7d7807 */ /* 0x000fe40004800000 */
[----:B------:R-:W-:Y:S01]  /*12a40*/  LOP3.LUT R121, R121, 0x1e, RZ, 0xc0, !PT ;  /* 0x0000001e79797812 */ /* 0x000fe200078ec0ff */
[----:B------:R-:W-:Y:S01]  /*12a50*/  HMUL2 R127, R127, R90 ;  /* 0x0000005a7f7f7232 */ /* 0x000fe20000000000 */
[----:B------:R-:W-:Y:S02]  /*12a60*/  ISETP.NE.U32.AND P1, PT, R129, 0x1, PT ;  /* 0x000000018100780c */ /* 0x000fe40003f25070 */
                                                                                                /* 0x4040007d7d787241 */
                                                                                                /* 0x000fe40000000078 */
[----:B------:R-:W-:Y:S02]  /*12a80*/  SHF.L.U32 R121, R108, R121, RZ ;  /* 0x000000796c797219 */ /* 0x000fe400000006ff */
[----:B------:R-:W-:-:S02]  /*12a90*/  HMNMX2 R122, |R123|, 65504, 65504, PT ;  /* 0x7bff7bff7b7a7840 */ /* 0x000fc40003800200 */
[----:B------:R-:W-:Y:S02]  /*12aa0*/  SEL R125, R109, 0xa820a820, !P1 ;  /* 0xa820a8206d7d7807 */ /* 0x000fe40004800000 */
[----:B------:R-:W-:Y:S02]  /*12ab0*/  LOP3.LUT R129, R128, 0x1e, RZ, 0xc0, !PT ;  /* 0x0000001e80817812 */ /* 0x000fe400078ec0ff */
[----:B------:R-:W-:Y:S02]  /*12ac0*/  LOP3.LUT R121, R121, R120, RZ, 0xfc, !PT ;  /* 0x0000007879797212 */ /* 0x000fe400078efcff */
[----:B------:R-:W-:Y:S02]  /*12ad0*/  LOP3.LUT R120, R122, 0x80008000, RZ, 0xfc, !PT ;  /* 0x800080007a787812 */ /* 0x000fe400078efcff */
                                                                                                /* 0x4040007d7d7c7241 */
                                                                                                /* 0x000fe4000000007c */
[----:B------:R-:W-:-:S02]  /*12af0*/  HMNMX2 R126, |R127|, 65504, 65504, PT ;  /* 0x7bff7bff7f7e7840 */ /* 0x000fc40003800200 */
[----:B------:R-:W-:Y:S02]  /*12b00*/  SHF.L.U32 R129, R108, R129, RZ ;  /* 0x000000816c817219 */ /* 0x000fe400000006ff */
                                                                                                /* 0x000000787a7b7241 */
                                                                                                /* 0x000fe40000000079 */
[----:B------:R-:W-:Y:S02]  /*12b20*/  LOP3.LUT R129, R129, R124, RZ, 0xfc, !PT ;  /* 0x0000007c81817212 */ /* 0x000fe400078efcff */
[----:B------:R-:W-:Y:S02]  /*12b30*/  LOP3.LUT R124, R126, 0x80008000, RZ, 0xfc, !PT ;  /* 0x800080007e7c7812 */ /* 0x000fe400078efcff */
                                                                                                /* 0x000000787a787241 */
                                                                                                /* 0x000fe20000008079 */
[----:B------:R-:W-:Y:S01]  /*12b50*/  HFMA2.MMA R116, R116, 1, 1, R123 ;  /* 0x3c003c0074747835 */ /* 0x000fe2000000007b */
                                                                                                /* 0x0000007c7e807241 */
                                                                                                /* 0x000fc40000000081 */
                                                                                                /* 0x0000007c7e7d7241 */
                                                                                                /* 0x000fe40000008081 */
[----:B------:R-:W-:Y:S01]  /*12b80*/  HFMA2.MMA R117, R117, 1, 1, R120 ;  /* 0x3c003c0075757835 */ /* 0x000fe20000000078 */
[----:B------:R-:W-:Y:S01]  /*12b90*/  HADD2 R119, R119, R128 ;  /* 0x0000008077777230 */ /* 0x000fe20000000000 */
[----:B------:R-:W-:Y:S01]  /*12ba0*/  LOP3.LUT R124, R121, 0xffff, RZ, 0xc0, !PT ;  /* 0x0000ffff797c7812 */ /* 0x000fe200078ec0ff */
[----:B------:R-:W-:Y:S01]  /*12bb0*/  HADD2 R118, R118, R125 ;  /* 0x0000007d76767230 */ /* 0x000fe20000000000 */
[----:B------:R-:W-:Y:S02]  /*12bc0*/  ISETP.NE.AND P1, PT, R112, 0x1d, PT ;  /* 0x0000001d7000780c */ /* 0x000fe40003f25270 */
[C-C-:B------:R-:W-:Y:S02]  /*12bd0*/  PRMT R121, R116.reuse, 0x5410, R119.reuse ;  /* 0x0000541074797816 */ /* 0x140fe40000000077 */
[----:B------:R-:W-:-:S02]  /*12be0*/  PRMT R119, R116, 0x7632, R119 ;  /* 0x0000763274777816 */ /* 0x000fc40000000077 */
        /* <DEDUP_REMOVED lines=10> */
[----:B------:R-:W-:Y:S05]  /*12c90*/  @!P1 BRA `(.L_x_100) ;  /* 0x0000004800909947 */ /* 0x000fea0003800000 */
[----:B------:R-:W0:Y:S01]  /*12ca0*/  LDC R82, c[0x0][0x868] ;  /* 0x00021a00ff527b82 */ /* 0x000e220000000800 */
[----:B-1----:R-:W-:-:S05]  /*12cb0*/  IMAD R85, R84, 0xc, R85 ;  /* 0x0000000c54557824 */ /* 0x002fca00078e0255 */
        /* <DEDUP_REMOVED lines=17> */
[----:B---3--:R-:W-:-:S06]  /*12dd0*/  LOP3.LUT R127, R119, 0x80008000, RZ, 0xfc, !PT ;  /* 0x80008000777f7812 */ /* 0x008fcc00078efcff */
[----:B------:R-:W3:Y:S01]  /*12de0*/  LDC R123, c[0x0][0x884] ;  /* 0x00022100ff7b7b82 */ /* 0x000ee20000000800 */
[C---:B0-----:R-:W-:Y:S02]  /*12df0*/  IDP.2A.LO.S16.S8 R83, R115.reuse, UR7, R122 ;  /* 0x0000000773537c26 */ /* 0x041fe4000800167a */
[----:B--2---:R-:W-:Y:S02]  /*12e00*/  IDP.2A.HI.S16.S8 R114, R114, UR9, R121 ;  /* 0x0000000972727c26 */ /* 0x004fe40008003679 */
[----:B------:R-:W-:Y:S04]  /*12e10*/  LDS R121, [R82+UR8] ;  /* 0x0000000852797984 */ /* 0x000fe80008000800 */
[----:B------:R-:W0:Y:S01]  /*12e20*/  LDS R122, [R114+UR8] ;  /* 0x00000008727a7984 */ /* 0x000e220008000800 */
[----:B-1----:R-:W-:-:S05]  /*12e30*/  IDP.2A.HI.S16.S8 R115, R115, UR9, R124 ;  /* 0x0000000973737c26 */ /* 0x002fca000800367c */
[----:B------:R-:W-:Y:S01]  /*12e40*/  LDS R124, [R115+UR8] ;  /* 0x00000008737c7984 */ /* 0x000fe20008000800 */
[----:B---3--:R-:W-:Y:S01]  /*12e50*/  IDP.2A.LO.S16.S8 R117, R116, UR7, R123 ;  /* 0x0000000774757c26 */ /* 0x008fe2000800167b */
[----:B------:R-:W-:Y:S02]  /*12e60*/  SHF.R.U32.HI R116, RZ, 0x10, R120 ;  /* 0x00000010ff747819 */ /* 0x000fe40000011678 */
[----:B------:R-:W1:Y:S01]  /*12e70*/  LDS R123, [R83+UR8] ;  /* 0x00000008537b7984 */ /* 0x000e620008000800 */
[----:B----4-:R-:W-:Y:S02]  /*12e80*/  LOP3.LUT R120, R118, 0x80008000, RZ, 0xfc, !PT ;  /* 0x8000800076787812 */ /* 0x010fe400078efcff */
                                                                                                /* 0x0000007f77807241 */
                                                                                                /* 0x000fe20000000074 */
[----:B------:R0:W2:Y:S01]  /*12ea0*/  LDS R126, [R117+UR8] ;  /* 0x00000008757e7984 */ /* 0x0000a20008000800 */
                                                                                                /* 0x0000007f777f7241 */
                                                                                                /* 0x000fe40000008074 */
                                                                                                /* 0x0000007876777241 */
                                                                                                /* 0x000fc4000000007d */
                                                                                                /* 0x0000007876767241 */
                                                                                                /* 0x000fe4000000807d */
        /* <DEDUP_REMOVED lines=10> */
                                                                                                /* 0x000000ff79787241 */
                                                                                                /* 0x000fce00000003ff */
                                                                                                /* 0x00000075747b7241 */
                                                                                                /* 0x000fe400000003ff */
                                                                                                /* 0x00000075747f7242 */
                                                                                                /* 0x000fe40000001771 */
                                                                                                /* 0x00000076777a7242 */
                                                                                                /* 0x000fe20000001771 */
[----:B------:R-:W-:Y:S01]  /*12fc0*/  IMAD R125, R120, 0x10, R123 ;  /* 0x00000010787d7824 */ /* 0x000fe200078e027b */
                                                                                                /* 0x000000ff5b787241 */
                                                                                                /* 0x000fe400000003ff */
                                                                                                /* 0x00000076777b7241 */
                                                                                                /* 0x000fe200000003ff */
[----:B------:R-:W0:Y:S01]  /*12ff0*/  POPC R128, R125 ;  /* 0x0000007d00807309 */ /* 0x000e220000000000 */
                                                                                                /* 0x00000075747e7241 */
                                                                                                /* 0x000fc4000000107f */
                                                                                                /* 0x00000076777c7241 */
                                                                                                /* 0x000fe2000000107a */
[----:B------:R-:W-:Y:S01]  /*13020*/  IMAD R120, R120, 0x10, R123 ;  /* 0x0000001078787824 */ /* 0x000fe200078e027b */
                                                                                                /* 0x000000797e407242 */
                                                                                                /* 0x000fe40000001740 */
                                                                                                /* 0x0000005b7c417242 */
                                                                                                /* 0x000fe20000001741 */
[----:B------:R-:W1:Y:S01]  /*13050*/  POPC R123, R120 ;  /* 0x00000078007b7309 */ /* 0x000e620000000000 */
                                                                                                /* 0x000000797e817241 */
                                                                                                /* 0x000fe40000001040 */
                                                                                                /* 0x0000005b7c797241 */
                                                                                                /* 0x000fe40000001041 */
                                                                                                /* 0x200000ff7a7a7241 */
                                                                                                /* 0x000fe20000001041 */
[----:B------:R-:W-:Y:S01]  /*13090*/  HMUL2 R129, R129, R90 ;  /* 0x0000005a81817232 */ /* 0x000fe20000000000 */
                                                                                                /* 0x200000ff7f7f7241 */
                                                                                                /* 0x000fc40000001040 */
        /* <DEDUP_REMOVED lines=9> */
                                                                                                /* 0x4040007c7c7c7241 */
                                                                                                /* 0x000fe4000000007d */
[----:B------:R-:W-:Y:S02]  /*13150*/  SEL R123, R109, 0xa820a820, !P1 ;  /* 0xa820a8206d7b7807 */ /* 0x000fe40004800000 */
[----:B------:R-:W-:Y:S02]  /*13160*/  LOP3.LUT R125, R122, 0x1e, RZ, 0xc0, !PT ;  /* 0x0000001e7a7d7812 */ /* 0x000fe400078ec0ff */
[----:B------:R-:W-:Y:S02]  /*13170*/  LOP3.LUT R127, R127, 0x1e, RZ, 0xc0, !PT ;  /* 0x0000001e7f7f7812 */ /* 0x000fe400078ec0ff */
                                                                                                /* 0x4040007b7b787241 */
                                                                                                /* 0x000fe40000000078 */
[----:B------:R-:W-:-:S02]  /*13190*/  SHF.L.U32 R125, R108, R125, RZ ;  /* 0x0000007d6c7d7219 */ /* 0x000fc400000006ff */
[----:B------:R-:W-:Y:S02]  /*131a0*/  HMNMX2 R122, |R121|, 65504, 65504, PT ;  /* 0x7bff7bff797a7840 */ /* 0x000fe40003800200 */
[----:B------:R-:W-:Y:S02]  /*131b0*/  SHF.L.U32 R127, R108, R127, RZ ;  /* 0x0000007f6c7f7219 */ /* 0x000fe400000006ff */
[----:B------:R-:W-:Y:S02]  /*131c0*/  LOP3.LUT R125, R125, R120, RZ, 0xfc, !PT ;  /* 0x000000787d7d7212 */ /* 0x000fe400078efcff */
[----:B------:R-:W-:Y:S02]  /*131d0*/  LOP3.LUT R120, R122, 0x80008000, RZ, 0xfc, !PT ;  /* 0x800080007a787812 */ /* 0x000fe400078efcff */
[----:B------:R-:W-:Y:S02]  /*131e0*/  LOP3.LUT R127, R127, R124, RZ, 0xfc, !PT ;  /* 0x0000007c7f7f7212 */ /* 0x000fe400078efcff */
                                                                                                /* 0x000000787a7c7241 */
                                                                                                /* 0x000fc4000000007d */
[----:B------:R-:W-:Y:S02]  /*13200*/  LOP3.LUT R121, R126, 0x80008000, RZ, 0xfc, !PT ;  /* 0x800080007e797812 */ /* 0x000fe400078efcff */
[----:B------:R-:W-:Y:S02]  /*13210*/  ISETP.NE.AND P1, PT, R112, 0x1e, PT ;  /* 0x0000001e7000780c */ /* 0x000fe40003f25270 */
                                                                                                /* 0x000000797e7b7241 */
                                                                                                /* 0x000fe2000000007f */
[----:B------:R-:W-:Y:S01]  /*13230*/  HFMA2.MMA R119, R119, 1, 1, R124 ;  /* 0x3c003c0077777835 */ /* 0x000fe2000000007c */
                                                                                                /* 0x000000797e807241 */
                                                                                                /* 0x000fe4000000807f */
                                                                                                /* 0x000000787a797241 */
                                                                                                /* 0x000fe2000000807d */
        /* <DEDUP_REMOVED lines=24> */
[----:B------:R-:W5:Y:S08]  /*133e0*/  LDC.64 R82, c[0x0][0x890] ;  /* 0x00022400ff527b82 */ /* 0x000f700000000a00 */
[----:B------:R-:W1:Y:S01]  /*133f0*/  LDC R122, c[0x0][0x89c] ;  /* 0x00022700ff7a7b82 */ /* 0x000e620000000800 */
[----:B0-----:R-:W-:-:S05]  /*13400*/  HSET2.BF.GE.AND R114, R16.H0_H0, R114, PT ;  /* 0x0000007210727233 */ /* 0x001fca0003806880 */
[----:B------:R-:W-:Y:S02]  /*13410*/  HFMA2 R114, -R114, UR5.H0_H0, R99.H0_H0 ;  /* 0x2000000572727c31 */ /* 0x000fe40008040163 */
[----:B------:R-:W0:Y:S01]  /*13420*/  LDC R124, c[0x0][0x8a0] ;  /* 0x00022800ff7c7b82 */ /* 0x000e220000000800 */
[----:B--2---:R-:W-:-:S05]  /*13430*/  HSET2.BF.GE.AND R115, R16.H0_H0, R115, PT ;  /* 0x0000007310737233 */ /* 0x004fca0003806880 */
[----:B------:R-:W-:Y:S02]  /*13440*/  HFMA2 R115, -R115, UR5.H0_H0, R99.H0_H0 ;  /* 0x2000000573737c31 */ /* 0x000fe40008040163 */
[----:B------:R-:W2:Y:S01]  /*13450*/  LDC R116, c[0x0][0x8a4] ;  /* 0x00022900ff747b82 */ /* 0x000ea20000000800 */
[C---:B-----5:R-:W-:Y:S02]  /*13460*/  IDP.2A.LO.S16.S8 R82, R114.reuse, UR7, R82 ;  /* 0x0000000772527c26 */ /* 0x060fe40008001652 */
[----:B------:R-:W-:-:S03]  /*13470*/  IDP.2A.HI.S16.S8 R114, R114, UR9, R83 ;  /* 0x0000000972727c26 */ /* 0x000fc60008003653 */
[----:B------:R-:W-:Y:S01]  /*13480*/  LDS R121, [R82+UR8] ;  /* 0x0000000852797984 */ /* 0x000fe20008000800 */
[----:B-1----:R-:W-:Y:S01]  /*13490*/  LOP3.LUT R125, R120, 0xffff, RZ, 0xc0, !PT ;  /* 0x0000ffff787d7812 */ /* 0x002fe200078ec0ff */
[----:B------:R-:W1:Y:S01]  /*134a0*/  LDC R117, c[0x0][0x8a8] ;  /* 0x00022a00ff757b82 */ /* 0x000e620000000800 */
[----:B------:R-:W-:Y:S01]  /*134b0*/  IDP.2A.LO.S16.S8 R83, R115, UR7, R122 ;  /* 0x0000000773537c26 */ /* 0x000fe2000800167a */
[----:B---3--:R-:W-:Y:S01]  /*134c0*/  LOP3.LUT R127, R119, 0x80008000, RZ, 0xfc, !PT ;  /* 0x80008000777f7812 */ /* 0x008fe200078efcff */
[----:B------:R-:W3:Y:S04]  /*134d0*/  LDS R122, [R114+UR8] ;  /* 0x00000008727a7984 */ /* 0x000ee80008000800 */
[----:B------:R-:W-:Y:S01]  /*134e0*/  LDS R123, [R83+UR8] ;  /* 0x00000008537b7984 */ /* 0x000fe20008000800 */
[----:B0-----:R-:W-:-:S05]  /*134f0*/  IDP.2A.HI.S16.S8 R115, R115, UR9, R124 ;  /* 0x0000000973737c26 */ /* 0x001fca000800367c */
[----:B------:R-:W0:Y:S01]  /*13500*/  LDS R124, [R115+UR8] ;  /* 0x00000008737c7984 */ /* 0x000e220008000800 */
[----:B--2---:R-:W-:-:S05]  /*13510*/  HSET2.BF.GE.AND R116, R16.H0_H0, R116, PT ;  /* 0x0000007410747233 */ /* 0x004fca0003806880 */
[----:B------:R-:W-:-:S05]  /*13520*/  HFMA2 R116, -R116, UR5.H0_H0, R99.H0_H0 ;  /* 0x2000000574747c31 */ /* 0x000fca0008040163 */
[----:B-1----:R-:W-:Y:S01]  /*13530*/  IDP.2A.LO.S16.S8 R117, R116, UR7, R117 ;  /* 0x0000000774757c26 */ /* 0x002fe20008001675 */
[----:B------:R-:W-:Y:S02]  /*13540*/  SHF.R.U32.HI R116, RZ, 0x10, R120 ;  /* 0x00000010ff747819 */ /* 0x000fe40000011678 */
[----:B----4-:R-:W-:Y:S02]  /*13550*/  LOP3.LUT R120, R118, 0x80008000, RZ, 0xfc, !PT ;  /* 0x8000800076787812 */ /* 0x010fe400078efcff */
[----:B------:R3:W1:Y:S01]  /*13560*/  LDS R126, [R117+UR8] ;  /* 0x00000008757e7984 */ /* 0x0006620008000800 */
                                                                                                /* 0x0000007f77807241 */
                                                                                                /* 0x000fe40000000074 */
                                                                                                /* 0x0000007f777f7241 */
                                                                                                /* 0x000fe40000008074 */
                                                                                                /* 0x0000007876777241 */
                                                                                                /* 0x000fc4000000007d */
                                                                                                /* 0x0000007876767241 */
                                                                                                /* 0x000fe4000000807d */
[C-C-:B---3--:R-:W-:Y:S02]  /*135b0*/  PRMT R117, R121.reuse, 0x7632, R122.reuse ;  /* 0x0000763279757816 */ /* 0x148fe4000000007a */
[----:B------:R-:W-:-:S03]  /*135c0*/  PRMT R122, R121, 0x5410, R122 ;  /* 0x00005410797a7816 */ /* 0x000fc6000000007a */
[----:B------:R-:W-:Y:S02]  /*135d0*/  HADD2 R116, R117, -R128 ;  /* 0x8000008075747230 */ /* 0x000fe40000000000 */
[----:B------:R-:W-:Y:S01]  /*135e0*/  HADD2 R119, R122, -R119 ;  /* 0x800000777a777230 */ /* 0x000fe20000000000 */
[C-C-:B0-----:R-:W-:Y:S02]  /*135f0*/  PRMT R120, R123.reuse, 0x7632, R124.reuse ;  /* 0x000076327b787816 */ /* 0x141fe4000000007c */
[----:B------:R-:W-:-:S04]  /*13600*/  PRMT R125, R123, 0x5410, R124 ;  /* 0x000054107b7d7816 */ /* 0x000fc8000000007c */
[----:B------:R-:W-:Y:S02]  /*13610*/  HFMA2.MMA R117, R120, 1, 1, -R127 ;  /* 0x3c003c0078757835 */ /* 0x000fe4000010007f */
[----:B------:R-:W-:-:S08]  /*13620*/  HFMA2.MMA R118, R125, 1, 1, -R118 ;  /* 0x3c003c007d767835 */ /* 0x000fd00000100076 */
                                                                                                /* 0x00000075747b7241 */
                                                                                                /* 0x000fe400000003ff */
[C-C-:B-1----:R-:W-:Y:S02]  /*13640*/  PRMT R121, R126.reuse, 0x7632, R91.reuse ;  /* 0x000076327e797816 */ /* 0x142fe4000000005b */
[----:B------:R-:W-:Y:S02]  /*13650*/  PRMT R91, R126, 0x7610, R91 ;  /* 0x000076107e5b7816 */ /* 0x000fe4000000005b */
                                                                                                /* 0x000000ff79787241 */
                                                                                                /* 0x000fe400000003ff */
                                                                                                /* 0x00000075747f7242 */
                                                                                                /* 0x000fe40000001771 */
                                                                                                /* 0x00000076777a7242 */
                                                                                                /* 0x000fe20000001771 */
[----:B------:R-:W-:Y:S01]  /*13690*/  IMAD R125, R120, 0x10, R123 ;  /* 0x00000010787d7824 */ /* 0x000fe200078e027b */
                                                                                                /* 0x000000ff5b787241 */
                                                                                                /* 0x000fc400000003ff */
                                                                                                /* 0x00000076777b7241 */
                                                                                                /* 0x000fe200000003ff */
[----:B------:R-:W0:Y:S01]  /*136c0*/  POPC R128, R125 ;  /* 0x0000007d00807309 */ /* 0x000e220000000000 */
                                                                                                /* 0x00000075747e7241 */
                                                                                                /* 0x000fe4000000107f */
                                                                                                /* 0x00000076777c7241 */
                                                                                                /* 0x000fe2000000107a */
[----:B------:R-:W-:Y:S01]  /*136f0*/  IMAD R120, R120, 0x10, R123 ;  /* 0x0000001078787824 */ /* 0x000fe200078e027b */
                                                                                                /* 0x000000797e427242 */
                                                                                                /* 0x000fe40000001742 */
                                                                                                /* 0x0000005b7c437242 */
                                                                                                /* 0x000fe20000001743 */
[----:B------:R-:W1:Y:S01]  /*13720*/  POPC R123, R120 ;  /* 0x00000078007b7309 */ /* 0x000e620000000000 */
                                                                                                /* 0x000000797e817241 */
                                                                                                /* 0x000fc40000001042 */
                                                                                                /* 0x0000005b7c797241 */
                                                                                                /* 0x000fe40000001043 */
                                                                                                /* 0x200000ff7a7a7241 */
                                                                                                /* 0x000fe20000001043 */
[----:B------:R-:W-:Y:S01]  /*13760*/  HMUL2 R129, R129, R90 ;  /* 0x0000005a81817232 */ /* 0x000fe20000000000 */
                                                                                                /* 0x200000ff7f7f7241 */
                                                                                                /* 0x000fe40000001042 */
        /* <DEDUP_REMOVED lines=9> */
                                                                                                /* 0x4040007c7c7c7241 */
                                                                                                /* 0x000fe4000000007d */
[----:B------:R-:W-:Y:S02]  /*13820*/  SEL R123, R109, 0xa820a820, !P1 ;  /* 0xa820a8206d7b7807 */ /* 0x000fe40004800000 */
[----:B------:R-:W-:-:S02]  /*13830*/  LOP3.LUT R125, R122, 0x1e, RZ, 0xc0, !PT ;  /* 0x0000001e7a7d7812 */ /* 0x000fc400078ec0ff */
[----:B------:R-:W-:Y:S02]  /*13840*/  LOP3.LUT R127, R127, 0x1e, RZ, 0xc0, !PT ;  /* 0x0000001e7f7f7812 */ /* 0x000fe400078ec0ff */
                                                                                                /* 0x4040007b7b787241 */
                                                                                                /* 0x000fe40000000078 */
[C---:B------:R-:W-:Y:S02]  /*13860*/  SHF.L.U32 R125, R108.reuse, R125, RZ ;  /* 0x0000007d6c7d7219 */ /* 0x040fe400000006ff */
[----:B------:R-:W-:Y:S02]  /*13870*/  HMNMX2 R122, |R121|, 65504, 65504, PT ;  /* 0x7bff7bff797a7840 */ /* 0x000fe40003800200 */
[----:B------:R-:W-:Y:S02]  /*13880*/  SHF.L.U32 R127, R108, R127, RZ ;  /* 0x0000007f6c7f7219 */ /* 0x000fe400000006ff */
[----:B------:R-:W-:-:S02]  /*13890*/  LOP3.LUT R125, R125, R120, RZ, 0xfc, !PT ;  /* 0x000000787d7d7212 */ /* 0x000fc400078efcff */
[----:B------:R-:W-:Y:S02]  /*138a0*/  LOP3.LUT R120, R122, 0x80008000, RZ, 0xfc, !PT ;  /* 0x800080007a787812 */ /* 0x000fe400078efcff */
[----:B------:R-:W-:Y:S02]  /*138b0*/  LOP3.LUT R127, R127, R124, RZ, 0xfc, !PT ;  /* 0x0000007c7f7f7212 */ /* 0x000fe400078efcff */
                                                                                                /* 0x000000787a7c7241 */
                                                                                                /* 0x000fe4000000007d */
[----:B------:R-:W-:Y:S02]  /*138d0*/  LOP3.LUT R121, R126, 0x80008000, RZ, 0xfc, !PT ;  /* 0x800080007e797812 */ /* 0x000fe400078efcff */
[----:B------:R-:W-:Y:S02]  /*138e0*/  ISETP.NE.AND P1, PT, R112, 0x1f, PT ;  /* 0x0000001f7000780c */ /* 0x000fe40003f25270 */
                                                                                                /* 0x000000797e7b7241 */
                                                                                                /* 0x000fe2000000007f */
[----:B------:R-:W-:Y:S01]  /*13900*/  HFMA2.MMA R119, R119, 1, 1, R124 ;  /* 0x3c003c0077777835 */ /* 0x000fe2000000007c */
                                                                                                /* 0x000000797e807241 */
                                                                                                /* 0x000fc4000000807f */
                                                                                                /* 0x000000787a797241 */
                                                                                                /* 0x000fe2000000807d */
        /* <DEDUP_REMOVED lines=27> */
[----:B------:R-:W0:Y:S01]  /*13ae0*/  LDC.64 R82, c[0x0][0x8c0] ;  /* 0x00023000ff527b82 */ /* 0x000e220000000a00 */
[----:B--2---:R-:W-:-:S05]  /*13af0*/  HSET2.BF.GE.AND R116, R16.H0_H0, R116, PT ;  /* 0x0000007410747233 */ /* 0x004fca0003806880 */
[----:B------:R-:W-:Y:S02]  /*13b00*/  HFMA2 R116, -R116, UR5.H0_H0, R99.H0_H0 ;  /* 0x2000000574747c31 */ /* 0x000fe40008040163 */
[----:B------:R-:W2:Y:S01]  /*13b10*/  LDC R117, c[0x0][0x8c8] ;  /* 0x00023200ff757b82 */ /* 0x000ea20000000800 */
[----:B-----5:R-:W-:-:S05]  /*13b20*/  IDP.2A.LO.S16.S8 R114, R115, UR7, R122 ;  /* 0x0000000773727c26 */ /* 0x020fca000800167a */
[----:B------:R-:W-:Y:S01]  /*13b30*/  LDS R121, [R114+UR8] ;  /* 0x0000000872797984 */ /* 0x000fe20008000800 */
[----:B-1----:R-:W-:Y:S01]  /*13b40*/  LOP3.LUT R125, R120, 0xffff, RZ, 0xc0, !PT ;  /* 0x0000ffff787d7812 */ /* 0x002fe200078ec0ff */
[----:B------:R-:W1:Y:S01]  /*13b50*/  LDC R126, c[0x0][0x8cc] ;  /* 0x00023300ff7e7b82 */ /* 0x000e620000000800 */
[----:B------:R-:W-:Y:S01]  /*13b60*/  IDP.2A.HI.S16.S8 R115, R115, UR9, R124 ;  /* 0x0000000973737c26 */ /* 0x000fe2000800367c */
[----:B---3--:R-:W-:-:S04]  /*13b70*/  LOP3.LUT R127, R119, 0x80008000, RZ, 0xfc, !PT ;  /* 0x80008000777f7812 */ /* 0x008fc800078efcff */
[----:B------:R-:W3:Y:S01]  /*13b80*/  LDS R122, [R115+UR8] ;  /* 0x00000008737a7984 */ /* 0x000ee20008000800 */
[C---:B0-----:R-:W-:Y:S02]  /*13b90*/  IDP.2A.LO.S16.S8 R82, R116.reuse, UR7, R82 ;  /* 0x0000000774527c26 */ /* 0x041fe40008001652 */
[----:B------:R-:W-:Y:S01]  /*13ba0*/  IDP.2A.HI.S16.S8 R83, R116, UR9, R83 ;  /* 0x0000000974537c26 */ /* 0x000fe20008003653 */
[----:B------:R-:W-:Y:S02]  /*13bb0*/  SHF.R.U32.HI R116, RZ, 0x10, R120 ;  /* 0x00000010ff747819 */ /* 0x000fe40000011678 */
[----:B------:R-:W-:Y:S01]  /*13bc0*/  LDS R123, [R82+UR8] ;  /* 0x00000008527b7984 */ /* 0x000fe20008000800 */
[----:B----4-:R-:W-:Y:S02]  /*13bd0*/  LOP3.LUT R120, R118, 0x80008000, RZ, 0xfc, !PT ;  /* 0x8000800076787812 */ /* 0x010fe400078efcff */
[----:B--2---:R-:W-:Y:S01]  /*13be0*/  HSET2.BF.GE.AND R117, R16.H0_H0, R117, PT ;  /* 0x0000007510757233 */ /* 0x004fe20003806880 */
[----:B------:R-:W0:Y:S01]  /*13bf0*/  LDS R124, [R83+UR8] ;  /* 0x00000008537c7984 */ /* 0x000e220008000800 */
                                                                                                /* 0x0000007f77807241 */
                                                                                                /* 0x000fc40000000074 */
                                                                                                /* 0x0000007f777f7241 */
                                                                                                /* 0x000fe20000008074 */
[----:B------:R-:W-:Y:S01]  /*13c20*/  HFMA2 R117, -R117, UR5.H0_H0, R99.H0_H0 ;  /* 0x2000000575757c31 */ /* 0x000fe20008040163 */
                                                                                                /* 0x0000007876777241 */
                                                                                                /* 0x000fe4000000007d */
                                                                                                /* 0x0000007876767241 */
                                                                                                /* 0x000fe4000000807d */
[----:B-1----:R-:W-:-:S05]  /*13c50*/  IDP.2A.LO.S16.S8 R117, R117, UR7, R126 ;  /* 0x0000000775757c26 */ /* 0x002fca000800167e */
[----:B------:R3:W1:Y:S02]  /*13c60*/  LDS R126, [R117+UR8] ;  /* 0x00000008757e7984 */ /* 0x0006640008000800 */
[C-C-:B---3--:R-:W-:Y:S02]  /*13c70*/  PRMT R117, R121.reuse, 0x7632, R122.reuse ;  /* 0x0000763279757816 */ /* 0x148fe4000000007a */
[----:B------:R-:W-:-:S03]  /*13c80*/  PRMT R122, R121, 0x5410, R122 ;  /* 0x00005410797a7816 */ /* 0x000fc6000000007a */
[----:B------:R-:W-:Y:S02]  /*13c90*/  HADD2 R116, R117, -R128 ;  /* 0x8000008075747230 */ /* 0x000fe40000000000 */
[----:B------:R-:W-:Y:S01]  /*13ca0*/  HADD2 R119, R122, -R119 ;  /* 0x800000777a777230 */ /* 0x000fe20000000000 */
[C-C-:B0-----:R-:W-:Y:S02]  /*13cb0*/  PRMT R120, R123.reuse, 0x7632, R124.reuse ;  /* 0x000076327b787816 */ /* 0x141fe4000000007c */
[----:B------:R-:W-:-:S04]  /*13cc0*/  PRMT R125, R123, 0x5410, R124 ;  /* 0x000054107b7d7816 */ /* 0x000fc8000000007c */
[----:B------:R-:W-:Y:S02]  /*13cd0*/  HFMA2.MMA R117, R120, 1, 1, -R127 ;  /* 0x3c003c0078757835 */ /* 0x000fe4000010007f */
[----:B------:R-:W-:Y:S01]  /*13ce0*/  HFMA2.MMA R118, R125, 1, 1, -R118 ;  /* 0x3c003c007d767835 */ /* 0x000fe20000100076 */
[----:B-1----:R-:W-:-:S07]  /*13cf0*/  PRMT R121, R126, 0x7632, R91 ;  /* 0x000076327e797816 */ /* 0x002fce000000005b */
                                                                                                /* 0x00000075747b7241 */
                                                                                                /* 0x000fe400000003ff */
                                                                                                /* 0x000000ff79787241 */
                                                                                                /* 0x000fe400000003ff */
[----:B------:R-:W-:Y:S02]  /*13d20*/  PRMT R91, R126, 0x7610, R91 ;  /* 0x000076107e5b7816 */ /* 0x000fe4000000005b */
                                                                                                /* 0x00000075747f7242 */
                                                                                                /* 0x000fe20000001771 */
[----:B------:R-:W-:Y:S01]  /*13d40*/  IMAD R125, R120, 0x10, R123 ;  /* 0x00000010787d7824 */ /* 0x000fe200078e027b */
                                                                                                /* 0x000000ff5b787241 */
                                                                                                /* 0x000fe400000003ff */
                                                                                                /* 0x00000076777b7241 */
                                                                                                /* 0x000fe200000003ff */
[----:B------:R-:W0:Y:S01]  /*13d70*/  POPC R128, R125 ;  /* 0x0000007d00807309 */ /* 0x000e220000000000 */
                                                                                                /* 0x00000076777a7242 */
                                                                                                /* 0x000fc40000001771 */
                                                                                                /* 0x00000075747e7241 */
                                                                                                /* 0x000fe2000000107f */
[----:B------:R-:W-:Y:S01]  /*13da0*/  IMAD R120, R120, 0x10, R123 ;  /* 0x0000001078787824 */ /* 0x000fe200078e027b */
                                                                                                /* 0x00000076777c7241 */
                                                                                                /* 0x000fe4000000107a */
                                                                                                /* 0x000000797e447242 */
                                                                                                /* 0x000fe20000001744 */
[----:B------:R-:W1:Y:S01]  /*13dd0*/  POPC R123, R120 ;  /* 0x00000078007b7309 */ /* 0x000e620000000000 */
                                                                                                /* 0x0000005b7c457242 */
                                                                                                /* 0x000fe40000001745 */
                                                                                                /* 0x000000797e817241 */
                                                                                                /* 0x000fe40000001044 */
                                                                                                /* 0x0000005b7c797241 */
                                                                                                /* 0x000fc40000001045 */
                                                                                                /* 0x200000ff7a7a7241 */
                                                                                                /* 0x000fe20000001045 */
[----:B------:R-:W-:Y:S01]  /*13e20*/  HMUL2 R129, R129, R90 ;  /* 0x0000005a81817232 */ /* 0x000fe20000000000 */
[----:B0-----:R-:W-:Y:S02]  /*13e30*/  LOP3.LUT R128, R128, 0x1, RZ, 0xc0, !PT ;  /* 0x0000000180807812 */ /* 0x001fe400078ec0ff */
                                                                                                /* 0x200000ff7f7f7241 */
                                                                                                /* 0x000fe20000001044 */
        /* <DEDUP_REMOVED lines=8> */
                                                                                                /* 0x4040007c7c7c7241 */
                                                                                                /* 0x000fe4000000007d */
[----:B------:R-:W-:Y:S02]  /*13ee0*/  SEL R123, R109, 0xa820a820, !P1 ;  /* 0xa820a8206d7b7807 */ /* 0x000fe40004800000 */
[----:B------:R-:W-:Y:S02]  /*13ef0*/  LOP3.LUT R125, R122, 0x1e, RZ, 0xc0, !PT ;  /* 0x0000001e7a7d7812 */ /* 0x000fe400078ec0ff */
[----:B------:R-:W-:-:S02]  /*13f00*/  LOP3.LUT R127, R127, 0x1e, RZ, 0xc0, !PT ;  /* 0x0000001e7f7f7812 */ /* 0x000fc400078ec0ff */
                                                                                                /* 0x4040007b7b787241 */
                                                                                                /* 0x000fe40000000078 */
[C---:B------:R-:W-:Y:S02]  /*13f20*/  SHF.L.U32 R125, R108.reuse, R125, RZ ;  /* 0x0000007d6c7d7219 */ /* 0x040fe400000006ff */
[----:B------:R-:W-:Y:S02]  /*13f30*/  HMNMX2 R122, |R121|, 65504, 65504, PT ;  /* 0x7bff7bff797a7840 */ /* 0x000fe40003800200 */
[----:B------:R-:W-:Y:S02]  /*13f40*/  SHF.L.U32 R127, R108, R127, RZ ;  /* 0x0000007f6c7f7219 */ /* 0x000fe400000006ff */
[----:B------:R-:W-:Y:S02]  /*13f50*/  LOP3.LUT R125, R125, R120, RZ, 0xfc, !PT ;  /* 0x000000787d7d7212 */ /* 0x000fe400078efcff */
[----:B------:R-:W-:-:S02]  /*13f60*/  LOP3.LUT R120, R122, 0x80008000, RZ, 0xfc, !PT ;  /* 0x800080007a787812 */ /* 0x000fc400078efcff */
[----:B------:R-:W-:Y:S02]  /*13f70*/  LOP3.LUT R127, R127, R124, RZ, 0xfc, !PT ;  /* 0x0000007c7f7f7212 */ /* 0x000fe400078efcff */
[----:B------:R-:W-:Y:S02]  /*13f80*/  LOP3.LUT R121, R126, 0x80008000, RZ, 0xfc, !PT ;  /* 0x800080007e797812 */ /* 0x000fe400078efcff */
                                                                                                /* 0x000000787a7c7241 */
                                                                                                /* 0x000fe4000000007d */
                                                                                                /* 0x000000797e7b7241 */
                                                                                                /* 0x000fe4000000007f */
                                                                                                /* 0x000000797e807241 */
                                                                                                /* 0x000fe4000000807f */
                                                                                                /* 0x000000787a797241 */
                                                                                                /* 0x000fe2000000807d */
[----:B------:R-:W-:Y:S01]  /*13fd0*/  HFMA2.MMA R119, R119, 1, 1, R124 ;  /* 0x3c003c0077777835 */ /* 0x000fe2000000007c */
[----:B------:R-:W-:Y:S01]  /*13fe0*/  HADD2 R116, R116, R123 ;  /* 0x0000007b74747230 */ /* 0x000fe20000000000 */
[----:B------:R-:W-:Y:S01]  /*13ff0*/  ISETP.NE.AND P1, PT, R112, 0x20, PT ;  /* 0x000000207000780c */ /* 0x000fe20003f25270 */
[----:B------:R-:W-:Y:S01]  /*14000*/  HADD2 R117, R117, R128 ;  /* 0x0000008075757230 */ /* 0x000fe20000000000 */
[----:B------:R-:W-:Y:S01]  /*14010*/  LOP3.LUT R120, R125, 0xffff, RZ, 0xc0, !PT ;  /* 0x0000ffff7d787812 */ /* 0x000fe200078ec0ff */
[----:B------:R-:W-:-:S03]  /*14020*/  HFMA2.MMA R118, R118, 1, 1, R121 ;  /* 0x3c003c0076767835 */ /* 0x000fc60000000079 */
[----:B------:R-:W-:Y:S02]  /*14030*/  PRMT R120, R127, 0x1054, R120 ;  /* 0x000010547f787816 */ /* 0x000fe40000000078 */
[C-C-:B------:R-:W-:Y:S02]  /*14040*/  PRMT R121, R119.reuse, 0x5410, R116.reuse ;  /* 0x0000541077797816 */ /* 0x140fe40000000074 */
[----:B------:R-:W-:-:S03]  /*14050*/  PRMT R116, R119, 0x7632, R116 ;  /* 0x0000763277747816 */ /* 0x000fc60000000074 */
[C-C-:B------:R-:W-:Y:S01]  /*14060*/  PRMT R119, R118.reuse, 0x5410, R117.reuse ;  /* 0x0000541076777816 */ /* 0x140fe20000000075 */
        /* <DEDUP_REMOVED lines=41> */
                                                                                                /* 0x0000007f77807241 */
                                                                                                /* 0x000fe40000000074 */
                                                                                                /* 0x0000007f777f7241 */
                                                                                                /* 0x000fe40000008074 */
                                                                                                /* 0x0000007876777241 */
                                                                                                /* 0x000fc4000000007d */
                                                                                                /* 0x0000007876767241 */
                                                                                                /* 0x000fe4000000807d */
        /* <DEDUP_REMOVED lines=8> */
                                                                                                /* 0x00000075747b7241 */
                                                                                                /* 0x000fe400000003ff */
[C-C-:B-1----:R-:W-:Y:S02]  /*143d0*/  PRMT R121, R126.reuse, 0x7632, R91.reuse ;  /* 0x000076327e797816 */ /* 0x142fe4000000005b */
[----:B------:R-:W-:Y:S02]  /*143e0*/  PRMT R91, R126, 0x7610, R91 ;  /* 0x000076107e5b7816 */ /* 0x000fe4000000005b */
                                                                                                /* 0x000000ff79787241 */
                                                                                                /* 0x000fe400000003ff */
                                                                                                /* 0x00000075747f7242 */
                                                                                                /* 0x000fe40000001771 */
                                                                                                /* 0x00000076777a7242 */
                                                                                                /* 0x000fe20000001771 */
[----:B------:R-:W-:Y:S01]  /*14420*/  IMAD R125, R120, 0x10, R123 ;  /* 0x00000010787d7824 */ /* 0x000fe200078e027b */
                                                                                                /* 0x000000ff5b787241 */
                                                                                                /* 0x000fc400000003ff */
                                                                                                /* 0x00000076777b7241 */
                                                                                                /* 0x000fe200000003ff */
[----:B------:R-:W0:Y:S01]  /*14450*/  POPC R128, R125 ;  /* 0x0000007d00807309 */ /* 0x000e220000000000 */
                                                                                                /* 0x00000075747e7241 */
                                                                                                /* 0x000fe4000000107f */
                                                                                                /* 0x00000076777c7241 */
                                                                                                /* 0x000fe2000000107a */
[----:B------:R-:W-:Y:S01]  /*14480*/  IMAD R120, R120, 0x10, R123 ;  /* 0x0000001078787824 */ /* 0x000fe200078e027b */
                                                                                                /* 0x000000797e467242 */
                                                                                                /* 0x000fe40000001746 */
                                                                                                /* 0x0000005b7c477242 */
                                                                                                /* 0x000fe20000001747 */
[----:B------:R-:W1:Y:S01]  /*144b0*/  POPC R123, R120 ;  /* 0x00000078007b7309 */ /* 0x000e620000000000 */
                                                                                                /* 0x000000797e817241 */
                                                                                                /* 0x000fc40000001046 */
                                                                                                /* 0x0000005b7c797241 */
                                                                                                /* 0x000fe40000001047 */
                                                                                                /* 0x200000ff7a7a7241 */
                                                                                                /* 0x000fe20000001047 */
[----:B------:R-:W-:Y:S01]  /*144f0*/  HMUL2 R129, R129, R90 ;  /* 0x0000005a81817232 */ /* 0x000fe20000000000 */
                                                                                                /* 0x200000ff7f7f7241 */
                                                                                                /* 0x000fe40000001046 */
        /* <DEDUP_REMOVED lines=9> */
                                                                                                /* 0x4040007c7c7c7241 */
                                                                                                /* 0x000fe4000000007d */
[----:B------:R-:W-:Y:S02]  /*145b0*/  SEL R123, R109, 0xa820a820, !P1 ;  /* 0xa820a8206d7b7807 */ /* 0x000fe40004800000 */
[----:B------:R-:W-:-:S02]  /*145c0*/  LOP3.LUT R125, R122, 0x1e, RZ, 0xc0, !PT ;  /* 0x0000001e7a7d7812 */ /* 0x000fc400078ec0ff */
[----:B------:R-:W-:Y:S02]  /*145d0*/  LOP3.LUT R127, R127, 0x1e, RZ, 0xc0, !PT ;  /* 0x0000001e7f7f7812 */ /* 0x000fe400078ec0ff */
                                                                                                /* 0x4040007b7b787241 */
                                                                                                /* 0x000fe40000000078 */
[C---:B------:R-:W-:Y:S02]  /*145f0*/  SHF.L.U32 R125, R108.reuse, R125, RZ ;  /* 0x0000007d6c7d7219 */ /* 0x040fe400000006ff */
[----:B------:R-:W-:Y:S02]  /*14600*/  HMNMX2 R122, |R121|, 65504, 65504, PT ;  /* 0x7bff7bff797a7840 */ /* 0x000fe40003800200 */
[----:B------:R-:W-:Y:S02]  /*14610*/  SHF.L.U32 R127, R108, R127, RZ ;  /* 0x0000007f6c7f7219 */ /* 0x000fe400000006ff */
[----:B------:R-:W-:-:S02]  /*14620*/  LOP3.LUT R125, R125, R120, RZ, 0xfc, !PT ;  /* 0x000000787d7d7212 */ /* 0x000fc400078efcff */
[----:B------:R-:W-:Y:S02]  /*14630*/  LOP3.LUT R120, R122, 0x80008000, RZ, 0xfc, !PT ;  /* 0x800080007a787812 */ /* 0x000fe400078efcff */
[----:B------:R-:W-:Y:S02]  /*14640*/  LOP3.LUT R127, R127, R124, RZ, 0xfc, !PT ;  /* 0x0000007c7f7f7212 */ /* 0x000fe400078efcff */
                                                                                                /* 0x000000787a7c7241 */
                                                                                                /* 0x000fe4000000007d */
[----:B------:R-:W-:Y:S02]  /*14660*/  LOP3.LUT R121, R126, 0x80008000, RZ, 0xfc, !PT ;  /* 0x800080007e797812 */ /* 0x000fe400078efcff */
[----:B------:R-:W-:Y:S02]  /*14670*/  ISETP.NE.AND P1, PT, R112, 0x21, PT ;  /* 0x000000217000780c */ /* 0x000fe40003f25270 */
                                                                                                /* 0x000000797e7b7241 */
                                                                                                /* 0x000fe2000000007f */
[----:B------:R-:W-:Y:S01]  /*14690*/  HFMA2.MMA R119, R119, 1, 1, R124 ;  /* 0x3c003c0077777835 */ /* 0x000fe2000000007c */
                                                                                                /* 0x000000797e807241 */
                                                                                                /* 0x000fc4000000807f */
                                                                                                /* 0x000000787a797241 */
                                                                                                /* 0x000fe2000000807d */
        /* <DEDUP_REMOVED lines=48> */
                                                                                                /* 0x0000007f77807241 */
                                                                                                /* 0x000fe20000000074 */
[----:B------:R0:W2:Y:S01]  /*149d0*/  LDS R126, [R117+UR8] ;  /* 0x00000008757e7984 */ /* 0x0000a20008000800 */
                                                                                                /* 0x0000007f777f7241 */
                                                                                                /* 0x000fe40000008074 */
                                                                                                /* 0x0000007876777241 */
                                                                                                /* 0x000fc4000000007d */
                                                                                                /* 0x0000007876767241 */
                                                                                                /* 0x000fe4000000807d */
        /* <DEDUP_REMOVED lines=10> */
                                                                                                /* 0x000000ff79787241 */
                                                                                                /* 0x000fce00000003ff */
                                                                                                /* 0x00000075747b7241 */
                                                                                                /* 0x000fe400000003ff */
                                                                                                /* 0x00000075747f7242 */
                                                                                                /* 0x000fe40000001771 */
                                                                                                /* 0x00000076777a7242 */
                                                                                                /* 0x000fe20000001771 */
[----:B------:R-:W-:Y:S01]  /*14af0*/  IMAD R125, R120, 0x10, R123 ;  /* 0x00000010787d7824 */ /* 0x000fe200078e027b */
                                                                                                /* 0x000000ff5b787241 */
                                                                                                /* 0x000fe400000003ff */
                                                                                                /* 0x00000076777b7241 */
                                                                                                /* 0x000fe200000003ff */
[----:B------:R-:W0:Y:S01]  /*14b20*/  POPC R128, R125 ;  /* 0x0000007d00807309 */ /* 0x000e220000000000 */
                                                                                                /* 0x00000075747e7241 */
                                                                                                /* 0x000fc4000000107f */
                                                                                                /* 0x00000076777c7241 */
                                                                                                /* 0x000fe2000000107a */
[----:B------:R-:W-:Y:S01]  /*14b50*/  IMAD R120, R120, 0x10, R123 ;  /* 0x0000001078787824 */ /* 0x000fe200078e027b */
                                                                                                /* 0x000000797e487242 */
                                                                                                /* 0x000fe40000001748 */
                                                                                                /* 0x0000005b7c497242 */
                                                                                                /* 0x000fe20000001749 */
[----:B------:R-:W1:Y:S01]  /*14b80*/  POPC R123, R120 ;  /* 0x00000078007b7309 */ /* 0x000e620000000000 */
                                                                                                /* 0x000000797e817241 */
                                                                                                /* 0x000fe40000001048 */
                                                                                                /* 0x0000005b7c797241 */
                                                                                                /* 0x000fe40000001049 */
                                                                                                /* 0x200000ff7a7a7241 */
                                                                                                /* 0x000fe20000001049 */
[----:B------:R-:W-:Y:S01]  /*14bc0*/  HMUL2 R129, R129, R90 ;  /* 0x0000005a81817232 */ /* 0x000fe20000000000 */
                                                                                                /* 0x200000ff7f7f7241 */
                                                                                                /* 0x000fc40000001048 */
        /* <DEDUP_REMOVED lines=9> */
                                                                                                /* 0x4040007c7c7c7241 */
                                                                                                /* 0x000fe4000000007d */
[----:B------:R-:W-:Y:S02]  /*14c80*/  SEL R123, R109, 0xa820a820, !P1 ;  /* 0xa820a8206d7b7807 */ /* 0x000fe40004800000 */
[----:B------:R-:W-:Y:S02]  /*14c90*/  LOP3.LUT R125, R122, 0x1e, RZ, 0xc0, !PT ;  /* 0x0000001e7a7d7812 */ /* 0x000fe400078ec0ff */
[----:B------:R-:W-:Y:S02]  /*14ca0*/  LOP3.LUT R127, R127, 0x1e, RZ, 0xc0, !PT ;  /* 0x0000001e7f7f7812 */ /* 0x000fe400078ec0ff */
                                                                                                /* 0x4040007b7b787241 */
                                                                                                /* 0x000fe40000000078 */
[----:B------:R-:W-:-:S02]  /*14cc0*/  SHF.L.U32 R125, R108, R125, RZ ;  /* 0x0000007d6c7d7219 */ /* 0x000fc400000006ff */
[----:B------:R-:W-:Y:S02]  /*14cd0*/  HMNMX2 R122, |R121|, 65504, 65504, PT ;  /* 0x7bff7bff797a7840 */ /* 0x000fe40003800200 */
[----:B------:R-:W-:Y:S02]  /*14ce0*/  SHF.L.U32 R127, R108, R127, RZ ;  /* 0x0000007f6c7f7219 */ /* 0x000fe400000006ff */
[----:B------:R-:W-:Y:S02]  /*14cf0*/  LOP3.LUT R125, R125, R120, RZ, 0xfc, !PT ;  /* 0x000000787d7d7212 */ /* 0x000fe400078efcff */
[----:B------:R-:W-:Y:S02]  /*14d00*/  LOP3.LUT R120, R122, 0x80008000, RZ, 0xfc, !PT ;  /* 0x800080007a787812 */ /* 0x000fe400078efcff */
[----:B------:R-:W-:Y:S02]  /*14d10*/  LOP3.LUT R127, R127, R124, RZ, 0xfc, !PT ;  /* 0x0000007c7f7f7212 */ /* 0x000fe400078efcff */
                                                                                                /* 0x000000787a7c7241 */
                                                                                                /* 0x000fc4000000007d */
[----:B------:R-:W-:Y:S02]  /*14d30*/  LOP3.LUT R121, R126, 0x80008000, RZ, 0xfc, !PT ;  /* 0x800080007e797812 */ /* 0x000fe400078efcff */
[----:B------:R-:W-:Y:S02]  /*14d40*/  ISETP.NE.AND P1, PT, R112, 0x22, PT ;  /* 0x000000227000780c */ /* 0x000fe40003f25270 */
                                                                                                /* 0x000000797e7b7241 */
                                                                                                /* 0x000fe2000000007f */
[----:B------:R-:W-:Y:S01]  /*14d60*/  HFMA2.MMA R119, R119, 1, 1, R124 ;  /* 0x3c003c0077777835 */ /* 0x000fe2000000007c */
                                                                                                /* 0x000000797e807241 */
                                                                                                /* 0x000fe4000000807f */
                                                                                                /* 0x000000787a797241 */
                                                                                                /* 0x000fe2000000807d */
        /* <DEDUP_REMOVED lines=49> */
                                                                                                /* 0x0000007f77807241 */
                                                                                                /* 0x000fe40000000074 */
                                                                                                /* 0x0000007f777f7241 */
                                                                                                /* 0x000fe40000008074 */
                                                                                                /* 0x0000007876777241 */
                                                                                                /* 0x000fc4000000007d */
                                                                                                /* 0x0000007876767241 */
                                                                                                /* 0x000fe4000000807d */
        /* <DEDUP_REMOVED lines=8> */
                                                                                                /* 0x00000075747b7241 */
                                                                                                /* 0x000fe400000003ff */
[C-C-:B-1----:R-:W-:Y:S02]  /*15170*/  PRMT R121, R126.reuse, 0x7632, R91.reuse ;  /* 0x000076327e797816 */ /* 0x142fe4000000005b */
[----:B------:R-:W-:Y:S02]  /*15180*/  PRMT R91, R126, 0x7610, R91 ;  /* 0x000076107e5b7816 */ /* 0x000fe4000000005b */
                                                                                                /* 0x000000ff79787241 */
                                                                                                /* 0x000fe400000003ff */
                                                                                                /* 0x00000075747f7242 */
                                                                                                /* 0x000fe40000001771 */
                                                                                                /* 0x00000076777a7242 */
                                                                                                /* 0x000fe20000001771 */
[----:B------:R-:W-:Y:S01]  /*151c0*/  IMAD R125, R120, 0x10, R123 ;  /* 0x00000010787d7824 */ /* 0x000fe200078e027b */
                                                                                                /* 0x000000ff5b787241 */
                                                                                                /* 0x000fc400000003ff */
                                                                                                /* 0x00000076777b7241 */
                                                                                                /* 0x000fe200000003ff */
[----:B------:R-:W0:Y:S01]  /*151f0*/  POPC R128, R125 ;  /* 0x0000007d00807309 */ /* 0x000e220000000000 */
                                                                                                /* 0x00000075747e7241 */
                                                                                                /* 0x000fe4000000107f */
                                                                                                /* 0x00000076777c7241 */
                                                                                                /* 0x000fe2000000107a */
[----:B------:R-:W-:Y:S01]  /*15220*/  IMAD R120, R120, 0x10, R123 ;  /* 0x0000001078787824 */ /* 0x000fe200078e027b */
                                                                                                /* 0x000000797e4a7242 */
                                                                                                /* 0x000fe4000000174a */
                                                                                                /* 0x0000005b7c4b7242 */
                                                                                                /* 0x000fe2000000174b */
[----:B------:R-:W1:Y:S01]  /*15250*/  POPC R123, R120 ;  /* 0x00000078007b7309 */ /* 0x000e620000000000 */
                                                                                                /* 0x000000797e817241 */
                                                                                                /* 0x000fc4000000104a */
                                                                                                /* 0x0000005b7c797241 */
                                                                                                /* 0x000fe4000000104b */
                                                                                                /* 0x200000ff7a7a7241 */
                                                                                                /* 0x000fe2000000104b */
[----:B------:R-:W-:Y:S01]  /*15290*/  HMUL2 R129, R129, R90 ;  /* 0x0000005a81817232 */ /* 0x000fe20000000000 */
                                                                                                /* 0x200000ff7f7f7241 */
                                                                                                /* 0x000fe4000000104a */
        /* <DEDUP_REMOVED lines=9> */
                                                                                                /* 0x4040007c7c7c7241 */
                                                                                                /* 0x000fe4000000007d */
[----:B------:R-:W-:Y:S02]  /*15350*/  SEL R123, R109, 0xa820a820, !P1 ;  /* 0xa820a8206d7b7807 */ /* 0x000fe40004800000 */
[----:B------:R-:W-:-:S02]  /*15360*/  LOP3.LUT R125, R122, 0x1e, RZ, 0xc0, !PT ;  /* 0x0000001e7a7d7812 */ /* 0x000fc400078ec0ff */
[----:B------:R-:W-:Y:S02]  /*15370*/  LOP3.LUT R127, R127, 0x1e, RZ, 0xc0, !PT ;  /* 0x0000001e7f7f7812 */ /* 0x000fe400078ec0ff */
                                                                                                /* 0x4040007b7b787241 */
                                                                                                /* 0x000fe40000000078 */
[C---:B------:R-:W-:Y:S02]  /*15390*/  SHF.L.U32 R125, R108.reuse, R125, RZ ;  /* 0x0000007d6c7d7219 */ /* 0x040fe400000006ff */
[----:B------:R-:W-:Y:S02]  /*153a0*/  HMNMX2 R122, |R121|, 65504, 65504, PT ;  /* 0x7bff7bff797a7840 */ /* 0x000fe40003800200 */
[----:B------:R-:W-:Y:S02]  /*153b0*/  SHF.L.U32 R127, R108, R127, RZ ;  /* 0x0000007f6c7f7219 */ /* 0x000fe400000006ff */
[----:B------:R-:W-:-:S02]  /*153c0*/  LOP3.LUT R125, R125, R120, RZ, 0xfc, !PT ;  /* 0x000000787d7d7212 */ /* 0x000fc400078efcff */
[----:B------:R-:W-:Y:S02]  /*153d0*/  LOP3.LUT R120, R122, 0x80008000, RZ, 0xfc, !PT ;  /* 0x800080007a787812 */ /* 0x000fe400078efcff */
[----:B------:R-:W-:Y:S02]  /*153e0*/  LOP3.LUT R127, R127, R124, RZ, 0xfc, !PT ;  /* 0x0000007c7f7f7212 */ /* 0x000fe400078efcff */
                                                                                                /* 0x000000787a7c7241 */
                                                                                                /* 0x000fe4000000007d */
[----:B------:R-:W-:Y:S02]  /*15400*/  LOP3.LUT R121, R126, 0x80008000, RZ, 0xfc, !PT ;  /* 0x800080007e797812 */ /* 0x000fe400078efcff */
[----:B------:R-:W-:Y:S02]  /*15410*/  ISETP.NE.AND P1, PT, R112, 0x23, PT ;  /* 0x000000237000780c */ /* 0x000fe40003f25270 */
                                                                                                /* 0x000000797e7b7241 */
                                                                                                /* 0x000fe2000000007f */
[----:B------:R-:W-:Y:S01]  /*15430*/  HFMA2.MMA R119, R119, 1, 1, R124 ;  /* 0x3c003c0077777835 */ /* 0x000fe2000000007c */
                                                                                                /* 0x000000797e807241 */
                                                                                                /* 0x000fc4000000807f */
                                                                                                /* 0x000000787a797241 */
                                                                                                /* 0x000fe2000000807d */
        /* <DEDUP_REMOVED lines=45> */
                                                                                                /* 0x0000007f77807241 */
                                                                                                /* 0x000fc40000000074 */
                                                                                                /* 0x0000007f777f7241 */
                                                                                                /* 0x000fe20000008074 */
[----:B------:R-:W-:Y:S01]  /*15750*/  HFMA2 R117, -R117, UR5.H0_H0, R99.H0_H0 ;  /* 0x2000000575757c31 */ /* 0x000fe20008040163 */
                                                                                                /* 0x0000007876777241 */
                                                                                                /* 0x000fe4000000007d */
                                                                                                /* 0x0000007876767241 */
                                                                                                /* 0x000fe4000000807d */
        /* <DEDUP_REMOVED lines=11> */
                                                                                                /* 0x00000075747b7241 */
                                                                                                /* 0x000fe400000003ff */
                                                                                                /* 0x000000ff79787241 */
                                                                                                /* 0x000fe400000003ff */
[----:B------:R-:W-:Y:S02]  /*15850*/  PRMT R91, R126, 0x7610, R91 ;  /* 0x000076107e5b7816 */ /* 0x000fe4000000005b */
                                                                                                /* 0x00000075747f7242 */
                                                                                                /* 0x000fe20000001771 */
[----:B------:R-:W-:Y:S01]  /*15870*/  IMAD R125, R120, 0x10, R123 ;  /* 0x00000010787d7824 */ /* 0x000fe200078e027b */
                                                                                                /* 0x000000ff5b787241 */
                                                                                                /* 0x000fe400000003ff */
                                                                                                /* 0x00000076777b7241 */
                                                                                                /* 0x000fe200000003ff */
[----:B------:R-:W0:Y:S01]  /*158a0*/  POPC R128, R125 ;  /* 0x0000007d00807309 */ /* 0x000e220000000000 */
                                                                                                /* 0x00000076777a7242 */
                                                                                                /* 0x000fc40000001771 */
                                                                                                /* 0x00000075747e7241 */
                                                                                                /* 0x000fe2000000107f */
[----:B------:R-:W-:Y:S01]  /*158d0*/  IMAD R120, R120, 0x10, R123 ;  /* 0x0000001078787824 */ /* 0x000fe200078e027b */
                                                                                                /* 0x00000076777c7241 */
                                                                                                /* 0x000fe4000000107a */
                                                                                                /* 0x000000797e4c7242 */
                                                                                                /* 0x000fe2000000174c */
[----:B------:R-:W1:Y:S01]  /*15900*/  POPC R123, R120 ;  /* 0x00000078007b7309 */ /* 0x000e620000000000 */
                                                                                                /* 0x0000005b7c4d7242 */
                                                                                                /* 0x000fe4000000174d */
                                                                                                /* 0x000000797e817241 */
                                                                                                /* 0x000fe4000000104c */
                                                                                                /* 0x0000005b7c797241 */
                                                                                                /* 0x000fc4000000104d */
                                                                                                /* 0x200000ff7a7a7241 */
                                                                                                /* 0x000fe2000000104d */
[----:B------:R-:W-:Y:S01]  /*15950*/  HMUL2 R129, R129, R90 ;  /* 0x0000005a81817232 */ /* 0x000fe20000000000 */
[----:B0-----:R-:W-:Y:S02]  /*15960*/  LOP3.LUT R128, R128, 0x1, RZ, 0xc0, !PT ;  /* 0x0000000180807812 */ /* 0x001fe400078ec0ff */
                                                                                                /* 0x200000ff7f7f7241 */
                                                                                                /* 0x000fe2000000104c */
        /* <DEDUP_REMOVED lines=8> */
                                                                                                /* 0x4040007c7c7c7241 */
                                                                                                /* 0x000fe4000000007d */
[----:B------:R-:W-:Y:S02]  /*15a10*/  SEL R123, R109, 0xa820a820, !P1 ;  /* 0xa820a8206d7b7807 */ /* 0x000fe40004800000 */
[----:B------:R-:W-:Y:S02]  /*15a20*/  LOP3.LUT R125, R122, 0x1e, RZ, 0xc0, !PT ;  /* 0x0000001e7a7d7812 */ /* 0x000fe400078ec0ff */
[----:B------:R-:W-:-:S02]  /*15a30*/  LOP3.LUT R127, R127, 0x1e, RZ, 0xc0, !PT ;  /* 0x0000001e7f7f7812 */ /* 0x000fc400078ec0ff */
                                                                                                /* 0x4040007b7b787241 */
                                                                                                /* 0x000fe40000000078 */
[C---:B------:R-:W-:Y:S02]  /*15a50*/  SHF.L.U32 R125, R108.reuse, R125, RZ ;  /* 0x0000007d6c7d7219 */ /* 0x040fe400000006ff */
[----:B------:R-:W-:Y:S02]  /*15a60*/  HMNMX2 R122, |R121|, 65504, 65504, PT ;  /* 0x7bff7bff797a7840 */ /* 0x000fe40003800200 */
[----:B------:R-:W-:Y:S02]  /*15a70*/  SHF.L.U32 R127, R108, R127, RZ ;  /* 0x0000007f6c7f7219 */ /* 0x000fe400000006ff */
[----:B------:R-:W-:Y:S02]  /*15a80*/  LOP3.LUT R125, R125, R120, RZ, 0xfc, !PT ;  /* 0x000000787d7d7212 */ /* 0x000fe400078efcff */
[----:B------:R-:W-:-:S02]  /*15a90*/  LOP3.LUT R120, R122, 0x80008000, RZ, 0xfc, !PT ;  /* 0x800080007a787812 */ /* 0x000fc400078efcff */
[----:B------:R-:W-:Y:S02]  /*15aa0*/  LOP3.LUT R127, R127, R124, RZ, 0xfc, !PT ;  /* 0x0000007c7f7f7212 */ /* 0x000fe400078efcff */
[----:B------:R-:W-:Y:S02]  /*15ab0*/  LOP3.LUT R121, R126, 0x80008000, RZ, 0xfc, !PT ;  /* 0x800080007e797812 */ /* 0x000fe400078efcff */
                                                                                                /* 0x000000787a7c7241 */
                                                                                                /* 0x000fe4000000007d */
                                                                                                /* 0x000000797e7b7241 */
                                                                                                /* 0x000fe4000000007f */
                                                                                                /* 0x000000797e807241 */
                                                                                                /* 0x000fe4000000807f */
                                                                                                /* 0x000000787a797241 */
                                                                                                /* 0x000fe2000000807d */
        /* <DEDUP_REMOVED lines=51> */
                                                                                                /* 0x0000007f77807241 */
                                                                                                /* 0x000fe40000000074 */
                                                                                                /* 0x0000007f777f7241 */
                                                                                                /* 0x000fe40000008074 */
                                                                                                /* 0x0000007876777241 */
                                                                                                /* 0x000fc4000000007d */
                                                                                                /* 0x0000007876767241 */
                                                                                                /* 0x000fe4000000807d */
        /* <DEDUP_REMOVED lines=8> */
                                                                                                /* 0x00000075747b7241 */
                                                                                                /* 0x000fe400000003ff */
[C-C-:B-1----:R-:W-:Y:S02]  /*15f00*/  PRMT R121, R126.reuse, 0x7632, R91.reuse ;  /* 0x000076327e797816 */ /* 0x142fe4000000005b */
[----:B------:R-:W-:Y:S02]  /*15f10*/  PRMT R91, R126, 0x7610, R91 ;  /* 0x000076107e5b7816 */ /* 0x000fe4000000005b */
                                                                                                /* 0x000000ff79787241 */
                                                                                                /* 0x000fe400000003ff */
                                                                                                /* 0x00000075747f7242 */
                                                                                                /* 0x000fe40000001771 */
                                                                                                /* 0x00000076777a7242 */
                                                                                                /* 0x000fe20000001771 */
[----:B------:R-:W-:Y:S01]  /*15f50*/  IMAD R125, R120, 0x10, R123 ;  /* 0x00000010787d7824 */ /* 0x000fe200078e027b */
                                                                                                /* 0x000000ff5b787241 */
                                                                                                /* 0x000fc400000003ff */
                                                                                                /* 0x00000076777b7241 */
                                                                                                /* 0x000fe200000003ff */
[----:B------:R-:W0:Y:S01]  /*15f80*/  POPC R128, R125 ;  /* 0x0000007d00807309 */ /* 0x000e220000000000 */
                                                                                                /* 0x00000075747e7241 */
                                                                                                /* 0x000fe4000000107f */
                                                                                                /* 0x00000076777c7241 */
                                                                                                /* 0x000fe2000000107a */
[----:B------:R-:W-:Y:S01]  /*15fb0*/  IMAD R120, R120, 0x10, R123 ;  /* 0x0000001078787824 */ /* 0x000fe200078e027b */
                                                                                                /* 0x000000797e4e7242 */
                                                                                                /* 0x000fe4000000174e */
                                                                                                /* 0x0000005b7c4f7242 */
                                                                                                /* 0x000fe2000000174f */
[----:B------:R-:W1:Y:S01]  /*15fe0*/  POPC R123, R120 ;  /* 0x00000078007b7309 */ /* 0x000e620000000000 */
                                                                                                /* 0x000000797e817241 */
                                                                                                /* 0x000fc4000000104e */
                                                                                                /* 0x0000005b7c797241 */
                                                                                                /* 0x000fe4000000104f */
                                                                                                /* 0x200000ff7a7a7241 */
                                                                                                /* 0x000fe2000000104f */
[----:B------:R-:W-:Y:S01]  /*16020*/  HMUL2 R129, R129, R90 ;  /* 0x0000005a81817232 */ /* 0x000fe20000000000 */
                                                                                                /* 0x200000ff7f7f7241 */
                                                                                                /* 0x000fe4000000104e */
        /* <DEDUP_REMOVED lines=9> */
                                                                                                /* 0x4040007c7c7c7241 */
                                                                                                /* 0x000fe4000000007d */
[----:B------:R-:W-:Y:S02]  /*160e0*/  SEL R123, R109, 0xa820a820, !P1 ;  /* 0xa820a8206d7b7807 */ /* 0x000fe40004800000 */
[----:B------:R-:W-:-:S02]  /*160f0*/  LOP3.LUT R125, R122, 0x1e, RZ, 0xc0, !PT ;  /* 0x0000001e7a7d7812 */ /* 0x000fc400078ec0ff */
[----:B------:R-:W-:Y:S02]  /*16100*/  LOP3.LUT R127, R127, 0x1e, RZ, 0xc0, !PT ;  /* 0x0000001e7f7f7812 */ /* 0x000fe400078ec0ff */
                                                                                                /* 0x4040007b7b787241 */
                                                                                                /* 0x000fe40000000078 */
[C---:B------:R-:W-:Y:S02]  /*16120*/  SHF.L.U32 R125, R108.reuse, R125, RZ ;  /* 0x0000007d6c7d7219 */ /* 0x040fe400000006ff */
[----:B------:R-:W-:Y:S02]  /*16130*/  HMNMX2 R122, |R121|, 65504, 65504, PT ;  /* 0x7bff7bff797a7840 */ /* 0x000fe40003800200 */
[----:B------:R-:W-:Y:S02]  /*16140*/  SHF.L.U32 R127, R108, R127, RZ ;  /* 0x0000007f6c7f7219 */ /* 0x000fe400000006ff */
[----:B------:R-:W-:-:S02]  /*16150*/  LOP3.LUT R125, R125, R120, RZ, 0xfc, !PT ;  /* 0x000000787d7d7212 */ /* 0x000fc400078efcff */
[----:B------:R-:W-:Y:S02]  /*16160*/  LOP3.LUT R120, R122, 0x80008000, RZ, 0xfc, !PT ;  /* 0x800080007a787812 */ /* 0x000fe400078efcff */
[----:B------:R-:W-:Y:S02]  /*16170*/  LOP3.LUT R127, R127, R124, RZ, 0xfc, !PT ;  /* 0x0000007c7f7f7212 */ /* 0x000fe400078efcff */
                                                                                                /* 0x000000787a7c7241 */
                                                                                                /* 0x000fe4000000007d */
[----:B------:R-:W-:Y:S02]  /*16190*/  LOP3.LUT R121, R126, 0x80008000, RZ, 0xfc, !PT ;  /* 0x800080007e797812 */ /* 0x000fe400078efcff */
[----:B------:R-:W-:Y:S02]  /*161a0*/  ISETP.NE.AND P1, PT, R112, 0x25, PT ;  /* 0x000000257000780c */ /* 0x000fe40003f25270 */
                                                                                                /* 0x000000797e7b7241 */
                                                                                                /* 0x000fe2000000007f */
[----:B------:R-:W-:Y:S01]  /*161c0*/  HFMA2.MMA R119, R119, 1, 1, R124 ;  /* 0x3c003c0077777835 */ /* 0x000fe2000000007c */
                                                                                                /* 0x000000797e807241 */
                                                                                                /* 0x000fc4000000807f */
                                                                                                /* 0x000000787a797241 */
                                                                                                /* 0x000fe2000000807d */
        /* <DEDUP_REMOVED lines=31> */
[C---:B-----5:R-:W-:Y:S01]  /*163e0*/  IDP.2A.LO.S16.S8 R82, R83.reuse, UR7, R120 ;  /* 0x0000000753527c26 */ /* 0x060fe20008001678 */
[----:B-1----:R-:W-:Y:S01]  /*163f0*/  LOP3.LUT R123, R118, 0xffff, RZ, 0xc0, !PT ;  /* 0x0000ffff767b7812 */ /* 0x002fe200078ec0ff */
[----:B------:R-:W-:Y:S01]  /*16400*/  IDP.2A.HI.S16.S8 R115, R83, UR9, R122 ;  /* 0x0000000953737c26 */ /* 0x000fe2000800367a */
[----:B------:R-:W-:Y:S02]  /*16410*/  SHF.R.U32.HI R118, RZ, 0x10, R118 ;  /* 0x00000010ff767819 */ /* 0x000fe40000011676 */
[----:B---3--:R-:W-:Y:S02]  /*16420*/  LOP3.LUT R124, R116, 0x80008000, RZ, 0xfc, !PT ;  /* 0x80008000747c7812 */ /* 0x008fe400078efcff */
[----:B------:R-:W-:Y:S01]  /*16430*/  LDS R122, [R115+UR8] ;  /* 0x00000008737a7984 */ /* 0x000fe20008000800 */
[----:B----4-:R-:W-:Y:S01]  /*16440*/  LOP3.LUT R126, R117, 0x80008000, RZ, 0xfc, !PT ;  /* 0x80008000757e7812 */ /* 0x010fe200078efcff */
[----:B0-----:R-:W-:Y:S01]  /*16450*/  IDP.2A.LO.S16.S8 R83, R114, UR7, R119 ;  /* 0x0000000772537c26 */ /* 0x001fe20008001677 */
                                                                                                /* 0x0000007c747d7241 */
                                                                                                /* 0x000fc4000000807b */
                                                                                                /* 0x0000007c74747241 */
                                                                                                /* 0x000fe4000000007b */
[----:B------:R-:W-:Y:S01]  /*16480*/  LDS R119, [R83+UR8] ;  /* 0x0000000853777984 */ /* 0x000fe20008000800 */
                                                                                                /* 0x0000007e757f7241 */
                                                                                                /* 0x000fe20000000076 */
[----:B--2---:R-:W-:Y:S01]  /*164a0*/  IDP.2A.HI.S16.S8 R114, R114, UR9, R121 ;  /* 0x0000000972727c26 */ /* 0x004fe20008003679 */
                                                                                                /* 0x0000007e75757241 */
                                                                                                /* 0x000fe20000008076 */
[----:B------:R-:W0:Y:S01]  /*164c0*/  LDS R121, [R82+UR8] ;  /* 0x0000000852797984 */ /* 0x000e220008000800 */
[----:B------:R-:W-:Y:S02]  /*164d0*/  PRMT R125, R125, 0x5410, RZ ;  /* 0x000054107d7d7816 */ /* 0x000fe400000000ff */
[----:B------:R-:W-:Y:S01]  /*164e0*/  PRMT R117, R117, 0x5410, RZ ;  /* 0x0000541075757816 */ /* 0x000fe200000000ff */
[----:B------:R-:W1:Y:S01]  /*164f0*/  LDS R120, [R114+UR8] ;  /* 0x0000000872787984 */ /* 0x000e620008000800 */
[----:B0-----:R-:W-:-:S02]  /*16500*/  PRMT R118, R121, 0x5410, R122 ;  /* 0x0000541079767816 */ /* 0x001fc4000000007a */
[----:B------:R-:W-:Y:S02]  /*16510*/  PRMT R122, R121, 0x7632, R122 ;  /* 0x00007632797a7816 */ /* 0x000fe4000000007a */
[C-C-:B-1----:R-:W-:Y:S01]  /*16520*/  PRMT R123, R119.reuse, 0x5410, R120.reuse ;  /* 0x00005410777b7816 */ /* 0x142fe20000000078 */
[----:B------:R-:W-:Y:S01]  /*16530*/  HADD2 R115, R118, -R125 ;  /* 0x8000007d76737230 */ /* 0x000fe20000000000 */
[----:B------:R-:W-:Y:S01]  /*16540*/  PRMT R120, R119, 0x7632, R120 ;  /* 0x0000763277787816 */ /* 0x000fe20000000078 */
[----:B------:R-:W-:-:S03]  /*16550*/  HADD2 R122, R122, -R117 ;  /* 0x800000757a7a7230 */ /* 0x000fc60000000000 */
[----:B------:R-:W-:Y:S02]  /*16560*/  HFMA2.MMA R116, R123, 1, 1, -R116 ;  /* 0x3c003c007b747835 */ /* 0x000fe40000100074 */
[----:B------:R-:W-:-:S08]  /*16570*/  HFMA2.MMA R127, R120, 1, 1, -R127 ;  /* 0x3c003c00787f7835 */ /* 0x000fd0000010007f */
                                                                                                /* 0x0000007374757241 */
                                                                                                /* 0x000fe400000003ff */
                                                                                                /* 0x0000007a7f7b7241 */
                                                                                                /* 0x000fe400000003ff */
[----:B------:R-:W0:Y:S01]  /*165a0*/  POPC R118, R117 ;  /* 0x0000007500767309 */ /* 0x000e220000000000 */
                                                                                                /* 0x0000007a7f797242 */
                                                                                                /* 0x000fc800000017ff */
                                                                                                /* 0x0000007a7f7d7241 */
                                                                                                /* 0x000fc60000001079 */
[----:B------:R-:W1:Y:S02]  /*165d0*/  POPC R119, R123 ;  /* 0x0000007b00777309 */ /* 0x000e640000000000 */
[----:B------:R-:W-:Y:S01]  /*165e0*/  HMUL2 R125, R125, R90 ;  /* 0x0000005a7d7d7232 */ /* 0x000fe20000000000 */
[----:B0-----:R-:W-:-:S04]  /*165f0*/  LOP3.LUT R118, R118, 0x1, RZ, 0xc0, !PT ;  /* 0x0000000176767812 */ /* 0x001fc800078ec0ff */
[----:B------:R-:W-:Y:S02]  /*16600*/  ISETP.NE.U32.AND P1, PT, R118, 0x1, PT ;  /* 0x000000017600780c */ /* 0x000fe40003f25070 */
                                                                                                /* 0x0000007374767242 */
                                                                                                /* 0x000fe400000017ff */
[----:B-1----:R-:W-:Y:S02]  /*16620*/  LOP3.LUT R124, R119, 0x1, RZ, 0xc0, !PT ;  /* 0x00000001777c7812 */ /* 0x002fe400078ec0ff */
                                                                                                /* 0x0000007374777241 */
                                                                                                /* 0x000fe20000001076 */
[----:B------:R-:W-:Y:S01]  /*16640*/  IMAD.SHL.U32 R118, R118, 0x2, RZ ;  /* 0x0000000276767824 */ /* 0x000fe200078e00ff */
[----:B------:R-:W-:Y:S02]  /*16650*/  SEL R120, R109, 0xa820a820, !P1 ;  /* 0xa820a8206d787807 */ /* 0x000fe40004800000 */
[----:B------:R-:W-:Y:S01]  /*16660*/  ISETP.NE.U32.AND P1, PT, R124, 0x1, PT ;  /* 0x000000017c00780c */ /* 0x000fe20003f25070 */
[----:B------:R-:W-:Y:S01]  /*16670*/  IMAD.SHL.U32 R124, R121, 0x2, RZ ;  /* 0x00000002797c7824 */ /* 0x000fe200078e00ff */
[----:B------:R-:W-:Y:S01]  /*16680*/  HFMA2.MMA R119, R119, R90, -RZ ;  /* 0x0000005a77777235 */ /* 0x000fe200001000ff */
                                                                                                /* 0x4040007878757241 */
                                                                                                /* 0x000fc40000000075 */
[----:B------:R-:W-:Y:S02]  /*166a0*/  SEL R120, R109, 0xa820a820, !P1 ;  /* 0xa820a8206d787807 */ /* 0x000fe40004800000 */
[----:B------:R-:W-:Y:S02]  /*166b0*/  LOP3.LUT R121, R118, 0x1e, RZ, 0xc0, !PT ;  /* 0x0000001e76797812 */ /* 0x000fe400078ec0ff */
                                                                                                /* 0x40400078787b7241 */
                                                                                                /* 0x000fe4000000007b */
[----:B------:R-:W-:Y:S02]  /*166d0*/  SHF.L.U32 R120, R108, R121, RZ ;  /* 0x000000796c787219 */ /* 0x000fe400000006ff */
[----:B------:R-:W-:Y:S02]  /*166e0*/  HMNMX2 R118, |R119|, 65504, 65504, PT ;  /* 0x7bff7bff77767840 */ /* 0x000fe40003800200 */
[----:B------:R-:W-:-:S02]  /*166f0*/  LOP3.LUT R129, R124, 0x1e, RZ, 0xc0, !PT ;  /* 0x0000001e7c817812 */ /* 0x000fc400078ec0ff */
[----:B------:R-:W-:Y:S02]  /*16700*/  LOP3.LUT R117, R117, R120, RZ, 0xfc, !PT ;  /* 0x0000007875757212 */ /* 0x000fe400078efcff */
[----:B------:R-:W-:Y:S02]  /*16710*/  LOP3.LUT R119, R118, 0x80008000, RZ, 0xfc, !PT ;  /* 0x8000800076777812 */ /* 0x000fe400078efcff */
[----:B------:R-:W-:Y:S02]  /*16720*/  HMNMX2 R124, |R125|, 65504, 65504, PT ;  /* 0x7bff7bff7d7c7840 */ /* 0x000fe40003800200 */
[----:B------:R-:W-:Y:S02]  /*16730*/  SHF.L.U32 R126, R108, R129, RZ ;  /* 0x000000816c7e7219 */ /* 0x000fe400000006ff */
                                                                                                /* 0x0000007776797241 */
                                                                                                /* 0x000fe40000000075 */
[----:B------:R-:W-:-:S02]  /*16750*/  LOP3.LUT R123, R123, R126, RZ, 0xfc, !PT ;  /* 0x0000007e7b7b7212 */ /* 0x000fc400078efcff */
[----:B------:R-:W-:Y:S02]  /*16760*/  LOP3.LUT R120, R124, 0x80008000, RZ, 0xfc, !PT ;  /* 0x800080007c787812 */ /* 0x000fe400078efcff */
[----:B------:R-:W-:Y:S01]  /*16770*/  HFMA2.MMA R116, R116, 1, 1, R121 ;  /* 0x3c003c0074747835 */ /* 0x000fe20000000079 */
[----:B------:R-:W-:Y:S02]  /*16780*/  ISETP.NE.AND P1, PT, R112, 0x26, PT ;  /* 0x000000267000780c */ /* 0x000fe40003f25270 */
                                                                                                /* 0x000000787c7e7241 */
                                                                                                /* 0x000fe4000000007b */
                                                                                                /* 0x000000787c7d7241 */
                                                                                                /* 0x000fe4000000807b */
                                                                                                /* 0x0000007776787241 */
                                                                                                /* 0x000fe20000008075 */
[----:B------:R-:W-:Y:S01]  /*167c0*/  HADD2 R126, R127, R126 ;  /* 0x0000007e7f7e7230 */ /* 0x000fe20000000000 */
[----:B------:R-:W-:Y:S01]  /*167d0*/  LOP3.LUT R128, R117, 0xffff, RZ, 0xc0, !PT ;  /* 0x0000ffff75807812 */ /* 0x000fe200078ec0ff */
[----:B------:R-:W-:-:S02]  /*167e0*/  HADD2 R125, R122.H0_H0, R125.H0_H0 ;  /* 0x2000007d7a7d7230 */ /* 0x000fc40000000800 */
[----:B------:R-:W-:Y:S01]  /*167f0*/  HADD2 R120, R115.H0_H0, R120.H0_H0 ;  /* 0x2000007873787230 */ /* 0x000fe20000000800 */
[C-C-:B------:R-:W-:Y:S02]  /*16800*/  PRMT R122, R116.reuse, 0x5410, R126.reuse ;  /* 0x00005410747a7816 */ /* 0x140fe4000000007e */
[----:B------:R-:W-:Y:S02]  /*16810*/  PRMT R126, R116, 0x7632, R126 ;  /* 0x00007632747e7816 */ /* 0x000fe4000000007e */
[----:B------:R-:W-:Y:S01]  /*16820*/  PRMT R120, R120, 0x5410, R125 ;  /* 0x0000541078787816 */ /* 0x000fe2000000007d */
[----:B------:R0:W-:Y:S01]  /*16830*/  STS [R83+UR8], R122 ;  /* 0x0000007a53007988 */ /* 0x0001e20008000808 */
        /* <DEDUP_REMOVED lines=22> */
[----:B-----5:R-:W-:-:S05]  /*169a0*/  IDP.2A.LO.S16.S8 R114, R115, UR7, R122 ;  /* 0x0000000773727c26 */ /* 0x020fca000800167a */
[----:B------:R-:W-:Y:S01]  /*169b0*/  LDS R121, [R114+UR8] ;  /* 0x0000000872797984 */ /* 0x000fe20008000800 */
[----:B-1----:R-:W-:Y:S01]  /*169c0*/  LOP3.LUT R125, R120, 0xffff, RZ, 0xc0, !PT ;  /* 0x0000ffff787d7812 */ /* 0x002fe200078ec0ff */
[----:B------:R-:W1:Y:S01]  /*169d0*/  LDC R126, c[0x0][0x9bc] ;  /* 0x00026f00ff7e7b82 */ /* 0x000e620000000800 */
[----:B------:R-:W-:Y:S01]  /*169e0*/  IDP.2A.HI.S16.S8 R115, R115, UR9, R124 ;  /* 0x0000000973737c26 */ /* 0x000fe2000800367c */
[----:B---3--:R-:W-:-:S04]  /*169f0*/  LOP3.LUT R127, R119, 0x80008000, RZ, 0xfc, !PT ;  /* 0x80008000777f7812 */ /* 0x008fc800078efcff */
[----:B------:R-:W3:Y:S01]  /*16a00*/  LDS R122, [R115+UR8] ;  /* 0x00000008737a7984 */ /* 0x000ee20008000800 */
[----:B0-----:R-:W-:-:S05]  /*16a10*/  HSET2.BF.GE.AND R117, R16.H0_H0, R117, PT ;  /* 0x0000007510757233 */ /* 0x001fca0003806880 */
[----:B------:R-:W-:Y:S02]  /*16a20*/  HFMA2 R117, -R117, UR5.H0_H0, R99.H0_H0 ;  /* 0x2000000575757c31 */ /* 0x000fe40008040163 */
[C---:B--2---:R-:W-:Y:S02]  /*16a30*/  IDP.2A.LO.S16.S8 R82, R116.reuse, UR7, R82 ;  /* 0x0000000774527c26 */ /* 0x044fe40008001652 */
[----:B------:R-:W-:Y:S01]  /*16a40*/  IDP.2A.HI.S16.S8 R83, R116, UR9, R83 ;  /* 0x0000000974537c26 */ /* 0x000fe20008003653 */
[----:B------:R-:W-:Y:S02]  /*16a50*/  SHF.R.U32.HI R116, RZ, 0x10, R120 ;  /* 0x00000010ff747819 */ /* 0x000fe40000011678 */
[----:B------:R-:W-:Y:S01]  /*16a60*/  LDS R123, [R82+UR8] ;  /* 0x00000008527b7984 */ /* 0x000fe20008000800 */
[----:B----4-:R-:W-:Y:S01]  /*16a70*/  LOP3.LUT R120, R118, 0x80008000, RZ, 0xfc, !PT ;  /* 0x8000800076787812 */ /* 0x010fe200078efcff */
[----:B-1----:R-:W-:Y:S02]  /*16a80*/  IDP.2A.LO.S16.S8 R117, R117, UR7, R126 ;  /* 0x0000000775757c26 */ /* 0x002fe4000800167e */
[----:B------:R-:W0:Y:S01]  /*16a90*/  LDS R124, [R83+UR8] ;  /* 0x00000008537c7984 */ /* 0x000e220008000800 */
                                                                                                /* 0x0000007f77807241 */
                                                                                                /* 0x000fc40000000074 */
                                                                                                /* 0x0000007f777f7241 */
                                                                                                /* 0x000fe20000008074 */
[----:B------:R3:W1:Y:S01]  /*16ac0*/  LDS R126, [R117+UR8] ;  /* 0x00000008757e7984 */ /* 0x0006620008000800 */
                                                                                                /* 0x0000007876777241 */
                                                                                                /* 0x000fe4000000007d */
                                                                                                /* 0x0000007876767241 */
                                                                                                /* 0x000fe4000000807d */
[C-C-:B---3--:R-:W-:Y:S02]  /*16af0*/  PRMT R117, R121.reuse, 0x7632, R122.reuse ;  /* 0x0000763279757816 */ /* 0x148fe4000000007a */
[----:B------:R-:W-:-:S04]  /*16b00*/  PRMT R122, R121, 0x5410, R122 ;  /* 0x00005410797a7816 */ /* 0x000fc8000000007a */
[----:B------:R-:W-:Y:S02]  /*16b10*/  HFMA2.MMA R116, R117, 1, 1, -R128 ;  /* 0x3c003c0075747835 */ /* 0x000fe40000100080 */
[----:B------:R-:W-:Y:S01]  /*16b20*/  HFMA2.MMA R119, R122, 1, 1, -R119 ;  /* 0x3c003c007a777835 */ /* 0x000fe20000100077 */
[C-C-:B0-----:R-:W-:Y:S02]  /*16b30*/  PRMT R120, R123.reuse, 0x7632, R124.reuse ;  /* 0x000076327b787816 */ /* 0x141fe4000000007c */
[----:B------:R-:W-:Y:S02]  /*16b40*/  PRMT R125, R123, 0x5410, R124 ;  /* 0x000054107b7d7816 */ /* 0x000fe4000000007c */
[C-C-:B-1----:R-:W-:Y:S01]  /*16b50*/  PRMT R121, R126.reuse, 0x7632, R91.reuse ;  /* 0x000076327e797816 */ /* 0x142fe2000000005b */
[----:B------:R-:W-:Y:S01]  /*16b60*/  HADD2 R117, R120, -R127 ;  /* 0x8000007f78757230 */ /* 0x000fe20000000000 */
[----:B------:R-:W-:Y:S01]  /*16b70*/  PRMT R91, R126, 0x7610, R91 ;  /* 0x000076107e5b7816 */ /* 0x000fe2000000005b */
[----:B------:R-:W-:Y:S01]  /*16b80*/  HADD2 R118, R125, -R118 ;  /* 0x800000767d767230 */ /* 0x000fe20000000000 */
                                                                                                /* 0x000000ff79787241 */
                                                                                                /* 0x000fc400000003ff */
                                                                                                /* 0x00000075747b7241 */
                                                                                                /* 0x000fe400000003ff */
                                                                                                /* 0x00000075747f7242 */
                                                                                                /* 0x000fe40000001771 */
                                                                                                /* 0x00000076777a7242 */
                                                                                                /* 0x000fe20000001771 */
[----:B------:R-:W-:Y:S01]  /*16bd0*/  IMAD R125, R120, 0x10, R123 ;  /* 0x00000010787d7824 */ /* 0x000fe200078e027b */
                                                                                                /* 0x000000ff5b787241 */
                                                                                                /* 0x000fe400000003ff */
                                                                                                /* 0x00000076777b7241 */
                                                                                                /* 0x000fe200000003ff */
[----:B------:R-:W0:Y:S01]  /*16c00*/  POPC R128, R125 ;  /* 0x0000007d00807309 */ /* 0x000e220000000000 */
                                                                                                /* 0x00000075747e7241 */
                                                                                                /* 0x000fc4000000107f */
                                                                                                /* 0x00000076777c7241 */
                                                                                                /* 0x000fe2000000107a */
[----:B------:R-:W-:Y:S01]  /*16c30*/  IMAD R120, R120, 0x10, R123 ;  /* 0x0000001078787824 */ /* 0x000fe200078e027b */
                                                                                                /* 0x000000797e507242 */
                                                                                                /* 0x000fe40000001750 */
                                                                                                /* 0x0000005b7c517242 */
                                                                                                /* 0x000fe20000001751 */
[----:B------:R-:W1:Y:S01]  /*16c60*/  POPC R123, R120 ;  /* 0x00000078007b7309 */ /* 0x000e620000000000 */
                                                                                                /* 0x000000797e817241 */
                                                                                                /* 0x000fe40000001050 */
                                                                                                /* 0x0000005b7c797241 */
                                                                                                /* 0x000fe40000001051 */
                                                                                                /* 0x200000ff7a7a7241 */
                                                                                                /* 0x000fe20000001051 */
[----:B------:R-:W-:Y:S01]  /*16ca0*/  HMUL2 R129, R129, R90 ;  /* 0x0000005a81817232 */ /* 0x000fe20000000000 */
                                                                                                /* 0x200000ff7f7f7241 */
                                                                                                /* 0x000fc40000001050 */
        /* <DEDUP_REMOVED lines=9> */
                                                                                                /* 0x4040007c7c7c7241 */
                                                                                                /* 0x000fe4000000007d */
[----:B------:R-:W-:Y:S02]  /*16d60*/  SEL R123, R109, 0xa820a820, !P1 ;  /* 0xa820a8206d7b7807 */ /* 0x000fe40004800000 */
[----:B------:R-:W-:Y:S02]  /*16d70*/  LOP3.LUT R125, R122, 0x1e, RZ, 0xc0, !PT ;  /* 0x0000001e7a7d7812 */ /* 0x000fe400078ec0ff */
[----:B------:R-:W-:Y:S02]  /*16d80*/  LOP3.LUT R127, R127, 0x1e, RZ, 0xc0, !PT ;  /* 0x0000001e7f7f7812 */ /* 0x000fe400078ec0ff */
                                                                                                /* 0x4040007b7b787241 */
                                                                                                /* 0x000fe40000000078 */
[----:B------:R-:W-:-:S02]  /*16da0*/  SHF.L.U32 R125, R108, R125, RZ ;  /* 0x0000007d6c7d7219 */ /* 0x000fc400000006ff */
[----:B------:R-:W-:Y:S02]  /*16db0*/  HMNMX2 R122, |R121|, 65504, 65504, PT ;  /* 0x7bff7bff797a7840 */ /* 0x000fe40003800200 */
[----:B------:R-:W-:Y:S02]  /*16dc0*/  SHF.L.U32 R127, R108, R127, RZ ;  /* 0x0000007f6c7f7219 */ /* 0x000fe400000006ff */
[----:B------:R-:W-:Y:S02]  /*16dd0*/  LOP3.LUT R125, R125, R120, RZ, 0xfc, !PT ;  /* 0x000000787d7d7212 */ /* 0x000fe400078efcff */
[----:B------:R-:W-:Y:S02]  /*16de0*/  LOP3.LUT R120, R122, 0x80008000, RZ, 0xfc, !PT ;  /* 0x800080007a787812 */ /* 0x000fe400078efcff */
[----:B------:R-:W-:Y:S02]  /*16df0*/  LOP3.LUT R127, R127, R124, RZ, 0xfc, !PT ;  /* 0x0000007c7f7f7212 */ /* 0x000fe400078efcff */
[----:B------:R-:W-:-:S02]  /*16e00*/  LOP3.LUT R121, R126, 0x80008000, RZ, 0xfc, !PT ;  /* 0x800080007e797812 */ /* 0x000fc400078efcff */
                                                                                                /* 0x000000787a7c7241 */
                                                                                                /* 0x000fe4000000007d */
                                                                                                /* 0x000000797e7b7241 */
                                                                                                /* 0x000fe4000000007f */
                                                                                                /* 0x000000797e807241 */
                                                                                                /* 0x000fe4000000807f */
                                                                                                /* 0x000000787a797241 */
                                                                                                /* 0x000fe2000000807d */
[----:B------:R-:W-:Y:S01]  /*16e50*/  HFMA2.MMA R119, R119, 1, 1, R124 ;  /* 0x3c003c0077777835 */ /* 0x000fe2000000007c */
[----:B------:R-:W-:Y:S01]  /*16e60*/  HADD2 R116, R116, R123 ;  /* 0x0000007b74747230 */ /* 0x000fe20000000000 */
[----:B------:R-:W-:Y:S01]  /*16e70*/  LOP3.LUT R120, R125, 0xffff, RZ, 0xc0, !PT ;  /* 0x0000ffff7d787812 */ /* 0x000fe200078ec0ff */
[----:B------:R-:W-:Y:S01]  /*16e80*/  HADD2 R117, R117, R128 ;  /* 0x0000008075757230 */ /* 0x000fe20000000000 */
[----:B------:R-:W-:Y:S01]  /*16e90*/  ISETP.NE.AND P1, PT, R112, 0x27, PT ;  /* 0x000000277000780c */ /* 0x000fe20003f25270 */
[----:B------:R-:W-:Y:S01]  /*16ea0*/  HFMA2.MMA R118, R118, 1, 1, R121 ;  /* 0x3c003c0076767835 */ /* 0x000fe20000000079 */
[----:B------:R-:W-:-:S04]  /*16eb0*/  PRMT R120, R127, 0x1054, R120 ;  /* 0x000010547f787816 */ /* 0x000fc80000000078 */
        /* <DEDUP_REMOVED lines=13> */
[----:B------:R-:W-:-:S05]  /*16f90*/  IMAD R84, R84, 0xc, R85 ;  /* 0x0000000c54547824 */ /* 0x000fca00078e0255 */
[----:B0-----:R-:W0:Y:S02]  /*16fa0*/  LDS R117, [R84+0x8] ;  /* 0x0000080054757984 */ /* 0x001e240000000800 */
[----:B------:R-:W2:Y:S02]  /*16fb0*/  LDC R114, c[0x0][0x9d0] ;  /* 0x00027400ff727b82 */ /* 0x000ea40000000800 */
[----:B------:R-:W3:Y:S06]  /*16fc0*/  LDS R116, [R84] ;  /* 0x0000000054747984 */ /* 0x000eec0000000800 */
[----:B------:R-:W4:Y:S08]  /*16fd0*/  LDC R115, c[0x0][0x9dc] ;  /* 0x00027700ff737b82 */ /* 0x000f300000000800 */
[----:B------:R-:W5:Y:S01]  /*16fe0*/  LDC.64 R82, c[0x0][0x9c8] ;  /* 0x00027200ff527b82 */ /* 0x000f620000000a00 */
[----:B-1----:R-:W-:-:S05]  /*16ff0*/  HSET2.BF.GE.AND R112, R16.H0_H0, R112, PT ;  /* 0x0000007010707233 */ /* 0x002fca0003806880 */
[----:B------:R-:W-:Y:S02]  /*17000*/  HFMA2 R112, -R112, UR5.H0_H0, R99.H0_H0 ;  /* 0x2000000570707c31 */ /* 0x000fe40008040163 */
[----:B------:R-:W1:Y:S01]  /*17010*/  LDC R119, c[0x0][0x9d4] ;  /* 0x00027500ff777b82 */ /* 0x000e620000000800 */
[----:B--2---:R-:W-:-:S05]  /*17020*/  HSET2.BF.GE.AND R114, R16.H0_H0, R114, PT ;  /* 0x0000007210727233 */ /* 0x004fca0003806880 */
[----:B------:R-:W-:Y:S02]  /*17030*/  HFMA2 R114, -R114, UR5.H0_H0, R99.H0_H0 ;  /* 0x2000000572727c31 */ /* 0x000fe40008040163 */
[----:B------:R-:W2:Y:S01]  /*17040*/  LDC R121, c[0x0][0x9d8] ;  /* 0x00027600ff797b82 */ /* 0x000ea20000000800 */
[----:B----4-:R-:W-:-:S05]  /*17050*/  HSET2.BF.GE.AND R115, R16.H0_H0, R115, PT ;  /* 0x0000007310737233 */ /* 0x010fca0003806880 */
[----:B------:R-:W-:Y:S01]  /*17060*/  HFMA2 R115, -R115, UR5.H0_H0, R99.H0_H0 ;  /* 0x2000000573737c31 */ /* 0x000fe20008040163 */
[----:B0-----:R-:W-:Y:S01]  /*17070*/  LOP3.LUT R123, R117, 0xffff, RZ, 0xc0, !PT ;  /* 0x0000ffff757b7812 */ /* 0x001fe200078ec0ff */
[----:B------:R-:W0:Y:S01]  /*17080*/  LDC R120, c[0x0][0x9e0] ;  /* 0x00027800ff787b82 */ /* 0x000e220000000800 */
[----:B-----5:R-:W-:Y:S01]  /*17090*/  IDP.2A.LO.S16.S8 R82, R112, UR7, R82 ;  /* 0x0000000770527c26 */ /* 0x020fe20008001652 */
[----:B---3--:R-:W-:Y:S01]  /*170a0*/  LOP3.LUT R124, R116, 0x80008000, RZ, 0xfc, !PT ;  /* 0x80008000747c7812 */ /* 0x008fe200078efcff */
[----:B------:R-:W-:Y:S01]  /*170b0*/  IDP.2A.HI.S16.S8 R85, R112, UR9, R83 ;  /* 0x0000000970557c26 */ /* 0x000fe20008003653 */
[----:B------:R-:W-:Y:S02]  /*170c0*/  SHF.R.U32.HI R117, RZ, 0x10, R117 ;  /* 0x00000010ff757819 */ /* 0x000fe40000011675 */
[----:B------:R-:W-:Y:S01]  /*170d0*/  LDS R118, [R82+UR8] ;  /* 0x0000000852767984 */ /* 0x000fe20008000800 */
                                                                                                /* 0x0000007c747d7241 */
                                                                                                /* 0x000fe2000000007b */
[C---:B-1----:R-:W-:Y:S01]  /*170f0*/  IDP.2A.LO.S16.S8 R83, R114.reuse, UR7, R119 ;  /* 0x0000000772537c26 */ /* 0x042fe20008001677 */
                                                                                                /* 0x0000007c74747241 */
                                                                                                /* 0x000fe2000000807b */
[----:B------:R-:W1:Y:S01]  /*17110*/  LDS R119, [R85+UR8] ;  /* 0x0000000855777984 */ /* 0x000e620008000800 */
[----:B--2---:R-:W-:-:S03]  /*17120*/  IDP.2A.HI.S16.S8 R112, R114, UR9, R121 ;  /* 0x0000000972707c26 */ /* 0x004fc60008003679 */
[----:B------:R-:W2:Y:S04]  /*17130*/  LDS R114, [R84+0x4] ;  /* 0x0000040054727984 */ /* 0x000ea80000000800 */
[----:B------:R-:W-:Y:S01]  /*17140*/  LDS R121, [R112+UR8] ;  /* 0x0000000870797984 */ /* 0x000fe20008000800 */
[----:B0-----:R-:W-:-:S03]  /*17150*/  IDP.2A.LO.S16.S8 R115, R115, UR7, R120 ;  /* 0x0000000773737c26 */ /* 0x001fc60008001678 */
[----:B------:R-:W0:Y:S04]  /*17160*/  LDS R120, [R83+UR8] ;  /* 0x0000000853787984 */ /* 0x000e280008000800 */
[----:B------:R0:W3:Y:S01]  /*17170*/  LDS R122, [R115+UR8] ;  /* 0x00000008737a7984 */ /* 0x0000e20008000800 */
[C-C-:B-1----:R-:W-:Y:S02]  /*17180*/  PRMT R124, R118.reuse, 0x5410, R119.reuse ;  /* 0x00005410767c7816 */ /* 0x142fe40000000077 */
[----:B------:R-:W-:Y:S02]  /*17190*/  PRMT R119, R118, 0x7632, R119 ;  /* 0x0000763276777816 */ /* 0x000fe40000000077 */
[----:B--2---:R-:W-:-:S04]  /*171a0*/  LOP3.LUT R126, R114, 0x80008000, RZ, 0xfc, !PT ;  /* 0x80008000727e7812 */ /* 0x004fc800078efcff */
                                                                                                /* 0x0000007e72767241 */
                                                                                                /* 0x000fe40000000075 */
                                                                                                /* 0x0000007e727e7241 */
                                                                                                /* 0x000fe20000008075 */
[----:B------:R-:W-:Y:S01]  /*171d0*/  HADD2 R114, R124, -R125 ;  /* 0x8000007d7c727230 */ /* 0x000fe20000000000 */
[C-C-:B0-----:R-:W-:Y:S01]  /*171e0*/  PRMT R115, R120.reuse, 0x5410, R121.reuse ;  /* 0x0000541078737816 */ /* 0x141fe20000000079 */
[----:B------:R-:W-:Y:S01]  /*171f0*/  HADD2 R117, R119, -R118 ;  /* 0x8000007677757230 */ /* 0x000fe20000000000 */
[----:B------:R-:W-:Y:S02]  /*17200*/  PRMT R121, R120, 0x7632, R121 ;  /* 0x0000763278797816 */ /* 0x000fe40000000079 */
[----:B---3--:R-:W-:Y:S02]  /*17210*/  PRMT R91, R122, 0x7610, R91 ;  /* 0x000076107a5b7816 */ /* 0x008fe4000000005b */
[----:B------:R-:W-:-:S02]  /*17220*/  HFMA2.MMA R115, R115, 1, 1, -R116 ;  /* 0x3c003c0073737835 */ /* 0x000fc40000100074 */
[----:B------:R-:W-:Y:S01]  /*17230*/  HFMA2.MMA R116, R121, 1, 1, -R126 ;  /* 0x3c003c0079747835 */ /* 0x000fe2000010007e */
[----:B------:R-:W-:Y:S02]  /*17240*/  PRMT R122, R122, 0x7632, R91 ;  /* 0x000076327a7a7816 */ /* 0x000fe4000000005b */
                                                                                                /* 0x000000ff5b767241 */
                                                                                                /* 0x000fe400000003ff */
                                                                                                /* 0x000000ff7a797241 */
                                                                                                /* 0x000fc600000003ff */
                                                                                                /* 0x0000007372777241 */
                                                                                                /* 0x000fe400000003ff */
                                                                                                /* 0x00000074757c7241 */
                                                                                                /* 0x000fe400000003ff */
                                                                                                /* 0x00000074757e7242 */
                                                                                                /* 0x000fe20000001771 */
[----:B------:R-:W-:Y:S01]  /*172a0*/  IMAD R118, R118, 0x10, R119 ;  /* 0x0000001076767824 */ /* 0x000fe200078e0277 */
                                                                                                /* 0x0000007372777242 */
                                                                                                /* 0x000fe20000001771 */
[----:B------:R-:W-:Y:S01]  /*172c0*/  IMAD R121, R121, 0x10, R124 ;  /* 0x0000001079797824 */ /* 0x000fe200078e027c */
                                                                                                /* 0x00000074757b7241 */
                                                                                                /* 0x000fe2000000107e */
[----:B------:R-:W0:Y:S01]  /*172e0*/  POPC R120, R118 ;  /* 0x0000007600787309 */ /* 0x000e220000000000 */
                                                                                                /* 0x0000007372717241 */
                                                                                                /* 0x000fc40000001077 */
                                                                                                /* 0x0000007a7b577242 */
                                                                                                /* 0x000fe40000001757 */
                                                                                                /* 0x0000005b71567242 */
                                                                                                /* 0x000fe40000001756 */
                                                                                                /* 0x0000007a7b7b7241 */
                                                                                                /* 0x000fe20000001057 */
[----:B------:R-:W1:Y:S01]  /*17330*/  POPC R124, R121 ;  /* 0x00000079007c7309 */ /* 0x000e620000000000 */
                                                                                                /* 0x200000ff77777241 */
                                                                                                /* 0x000fe40000001056 */
                                                                                                /* 0x200000ff7e7e7241 */
                                                                                                /* 0x000fe40000001057 */
[----:B------:R-:W-:Y:S01]  /*17360*/  HFMA2.MMA R123, R123, R90, -RZ ;  /* 0x0000005a7b7b7235 */ /* 0x000fe200001000ff */
[----:B------:R-:W-:Y:S01]  /*17370*/  IMAD.SHL.U32 R119, R119, 0x2, RZ ;  /* 0x0000000277777824 */ /* 0x000fe200078e00ff */
                                                                                                /* 0x0000005b715b7241 */
                                                                                                /* 0x000fe20000001056 */
[----:B------:R-:W-:Y:S01]  /*17390*/  IMAD.SHL.U32 R126, R126, 0x2, RZ ;  /* 0x000000027e7e7824 */ /* 0x000fe200078e00ff */
[----:B0-----:R-:W-:-:S02]  /*173a0*/  LOP3.LUT R120, R120, 0x1, RZ, 0xc0, !PT ;  /* 0x0000000178787812 */ /* 0x001fc400078ec0ff */
[----:B------:R-:W-:Y:S01]  /*173b0*/  LOP3.LUT R119, R119, 0x1e, RZ, 0xc0, !PT ;  /* 0x0000001e77777812 */ /* 0x000fe200078ec0ff */
[----:B------:R-:W-:Y:S01]  /*173c0*/  HMUL2 R91, R91, R90 ;  /* 0x0000005a5b5b7232 */ /* 0x000fe20000000000 */
[----:B------:R-:W-:Y:S02]  /*173d0*/  ISETP.NE.U32.AND P1, PT, R120, 0x1, PT ;  /* 0x000000017800780c */ /* 0x000fe40003f25070 */
[----:B------:R-:W-:Y:S02]  /*173e0*/  LOP3.LUT R125, R126, 0x1e, RZ, 0xc0, !PT ;  /* 0x0000001e7e7d7812 */ /* 0x000fe400078ec0ff */
[----:B-1----:R-:W-:Y:S02]  /*173f0*/  LOP3.LUT R124, R124, 0x1, RZ, 0xc0, !PT ;  /* 0x000000017c7c7812 */ /* 0x002fe400078ec0ff */
[----:B------:R-:W-:Y:S02]  /*17400*/  SEL R113, R109, 0xa820a820, !P1 ;  /* 0xa820a8206d717807 */ /* 0x000fe40004800000 */
[----:B------:R-:W-:-:S02]  /*17410*/  ISETP.NE.U32.AND P2, PT, R124, 0x1, PT ;  /* 0x000000017c00780c */ /* 0x000fc40003f45070 */
[C---:B------:R-:W-:Y:S02]  /*17420*/  SHF.L.U32 R90, R108.reuse, R119, RZ ;  /* 0x000000776c5a7219 */ /* 0x040fe400000006ff */
[----:B------:R-:W-:Y:S02]  /*17430*/  SEL R120, R109, 0xa820a820, !P2 ;  /* 0xa820a8206d787807 */ /* 0x000fe40005000000 */
                                                                                                /* 0x4040007171717241 */
                                                                                                /* 0x000fe40000000076 */
[----:B------:R-:W-:Y:S02]  /*17450*/  HMNMX2 R123, |R123|, 65504, 65504, PT ;  /* 0x7bff7bff7b7b7840 */ /* 0x000fe40003800200 */
[----:B------:R-:W-:Y:S02]  /*17460*/  SHF.L.U32 R125, R108, R125, RZ ;  /* 0x0000007d6c7d7219 */ /* 0x000fe400000006ff */
                                                                                                /* 0x4040007878787241 */
                                                                                                /* 0x000fc40000000079 */
[----:B------:R-:W-:Y:S02]  /*17480*/  LOP3.LUT R90, R90, R113, RZ, 0xfc, !PT ;  /* 0x000000715a5a7212 */ /* 0x000fe400078efcff */
[----:B------:R-:W-:Y:S02]  /*17490*/  LOP3.LUT R120, R125, R120, RZ, 0xfc, !PT ;  /* 0x000000787d787212 */ /* 0x000fe400078efcff */
[----:B------:R-:W-:Y:S02]  /*174a0*/  LOP3.LUT R113, R123, 0x80008000, RZ, 0xfc, !PT ;  /* 0x800080007b717812 */ /* 0x000fe400078efcff */
[----:B------:R-:W-:Y:S02]  /*174b0*/  HMNMX2 R91, |R91|, 65504, 65504, PT ;  /* 0x7bff7bff5b5b7840 */ /* 0x000fe40003800200 */
                                                                                                /* 0x000000717b767241 */
                                                                                                /* 0x000fe40000000078 */
                                                                                                /* 0x000000717b717241 */
                                                                                                /* 0x000fc40000008078 */
[----:B------:R-:W-:Y:S02]  /*174e0*/  LOP3.LUT R108, R91, 0x80008000, RZ, 0xfc, !PT ;  /* 0x800080005b6c7812 */ /* 0x000fe400078efcff */
[----:B------:R-:W-:Y:S01]  /*174f0*/  HFMA2.MMA R117, R117, 1, 1, R118 ;  /* 0x3c003c0075757835 */ /* 0x000fe20000000076 */
[----:B------:R-:W-:Y:S01]  /*17500*/  LOP3.LUT R119, R90, 0xffff, RZ, 0xc0, !PT ;  /* 0x0000ffff5a777812 */ /* 0x000fe200078ec0ff */
[----:B------:R-:W-:Y:S01]  /*17510*/  HFMA2.MMA R113, R116, 1, 1, R113 ;  /* 0x3c003c0074717835 */ /* 0x000fe20000000071 */
                                                                                                /* 0x0000006c5b6d7241 */
                                                                                                /* 0x000fe4000000005a */
                                                                                                /* 0x0000006c5b6c7241 */
                                                                                                /* 0x000fe4000000805a */
[----:B------:R-:W-:Y:S01]  /*17540*/  PRMT R119, R120, 0x1054, R119 ;  /* 0x0000105478777816 */ /* 0x000fe20000000077 */
[----:B------:R-:W-:-:S02]  /*17550*/  HADD2 R109, R114, R109 ;  /* 0x0000006d726d7230 */ /* 0x000fc40000000000 */
[----:B------:R-:W-:-:S03]  /*17560*/  HADD2 R108, R115, R108 ;  /* 0x0000006c736c7230 */ /* 0x000fc60000000000 */
        /* <DEDUP_REMOVED lines=12> */
[----:B-1----:R-:W-:Y:S05]  /*17630*/  BRA `(.L_x_94) ;  /* 0x0000000000547947 */ /* 0x002fea0003800000 */
.L_x_105:
[----:B------:R-:W-:Y:S06]  /*17640*/  BAR.SYNC 0x0 ;  /* 0x000000ff0000791d */ /* 0x000fec0000000000 */
[----:B------:R-:W-:Y:S05]  /*17650*/  BRA `(.L_x_94) ;  /* 0x00000000004c7947 */ /* 0x000fea0003800000 */
.L_x_104:
[----:B------:R-:W-:Y:S06]  /*17660*/  BAR.SYNC 0x0 ;  /* 0x000000ff0000791d */ /* 0x000fec0000000000 */
[----:B------:R-:W-:Y:S05]  /*17670*/  BRA `(.L_x_94) ;  /* 0x0000000000447947 */ /* 0x000fea0003800000 */
.L_x_103:
[----:B------:R-:W-:Y:S06]  /*17680*/  BAR.SYNC 0x0 ;  /* 0x000000ff0000791d */ /* 0x000fec0000000000 */
[----:B------:R-:W-:Y:S05]  /*17690*/  BRA `(.L_x_94) ;  /* 0x00000000003c7947 */ /* 0x000fea0003800000 */
.L_x_102:
[----:B------:R-:W-:Y:S06]  /*176a0*/  BAR.SYNC 0x0 ;  /* 0x000000ff0000791d */ /* 0x000fec0000000000 */
[----:B------:R-:W-:Y:S05]  /*176b0*/  BRA `(.L_x_94) ;  /* 0x0000000000347947 */ /* 0x000fea0003800000 */
.L_x_101:
[----:B------:R-:W-:Y:S06]  /*176c0*/  BAR.SYNC 0x0 ;  /* 0x000000ff0000791d */ /* 0x000fec0000000000 */
[----:B------:R-:W-:Y:S05]  /*176d0*/  BRA `(.L_x_94) ;  /* 0x00000000002c7947 */ /* 0x000fea0003800000 */
.L_x_100:
[----:B------:R-:W-:Y:S06]  /*176e0*/  BAR.SYNC 0x0 ;  /* 0x000000ff0000791d */ /* 0x000fec0000000000 */
[----:B------:R-:W-:Y:S05]  /*176f0*/  BRA `(.L_x_94) ;  /* 0x0000000000247947 */ /* 0x000fea0003800000 */
.L_x_99:
[----:B------:R-:W-:Y:S06]  /*17700*/  BAR.SYNC 0x0 ;  /* 0x000000ff0000791d */ /* 0x000fec0000000000 */
[----:B------:R-:W-:Y:S05]  /*17710*/  BRA `(.L_x_94) ;  /* 0x00000000001c7947 */ /* 0x000fea0003800000 */
.L_x_98:
[----:B------:R-:W-:Y:S06]  /*17720*/  BAR.SYNC 0x0 ;  /* 0x000000ff0000791d */ /* 0x000fec0000000000 */
[----:B------:R-:W-:Y:S05]  /*17730*/  BRA `(.L_x_94) ;  /* 0x0000000000147947 */ /* 0x000fea0003800000 */
.L_x_97:
[----:B------:R-:W-:Y:S06]  /*17740*/  BAR.SYNC 0x0 ;  /* 0x000000ff0000791d */ /* 0x000fec0000000000 */
[----:B------:R-:W-:Y:S05]  /*17750*/  BRA `(.L_x_94) ;  /* 0x00000000000c7947 */ /* 0x000fea0003800000 */
.L_x_96:
[----:B------:R-:W-:Y:S06]  /*17760*/  BAR.SYNC 0x0 ;  /* 0x000000ff0000791d */ /* 0x000fec0000000000 */
[----:B------:R-:W-:Y:S05]  /*17770*/  BRA `(.L_x_94) ;  /* 0x0000000000047947 */ /* 0x000fea0003800000 */
.L_x_95:
[----:B------:R-:W-:Y:S06]  /*17780*/  BAR.SYNC 0x0 ;  /* 0x000000ff0000791d */ /* 0x000fec0000000000 */
.L_x_94:
[----:B------:R-:W-:Y:S05]  /*17790*/  @!P0 BRA `(.L_x_106) ;  /* 0xfffffe9400d48947 */ /* 0x000fea000383ffff */
.L_x_93:
[----:B------:R-:W2:Y:S01]  /*177a0*/  S2R R12, SR_TID.X ;  /* 0x00000000000c7919 */ /* 0x000ea20000002100 */
[----:B------:R-:W-:Y:S01]  /*177b0*/  ULDC UR7, c[0x0][0x26c] ;  /* 0x00009b0000077ab9 */ /* 0x000fe20000000800 */
[----:B---3--:R-:W-:Y:S01]  /*177c0*/  SHF.R.U32.HI R2, RZ, 0x5, R15 ;  /* 0x00000005ff027819 */ /* 0x008fe2000001160f */
[----:B------:R-:W-:-:S04]  /*177d0*/  UIADD3 UR4, UR7, 0x3ff, URZ ;  /* 0x000003ff07047890 */ /* 0x000fc8000fffe03f */
[----:B------:R-:W-:-:S04]  /*177e0*/  USHF.R.S32.HI UR5, URZ, 0x1f, UR4 ;  /* 0x0000001f3f057899 */ /* 0x000fc80008011404 */
[----:B------:R-:W-:-:S04]  /*177f0*/  ULEA.HI UR5, UR5, UR4, URZ, 0xa ;  /* 0x0000000405057291 */ /* 0x000fc8000f8f503f */
[----:B------:R-:W-:-:S06]  /*17800*/  USHF.R.S32.HI UR5, URZ, 0xa, UR5 ;  /* 0x0000000a3f057899 */ /* 0x000fcc0008011405 */
[----:B------:R-:W-:Y:S02]  /*17810*/  VIMNMX R11, R2, UR5, PT ;  /* 0x00000005020b7c48 */ /* 0x000fe4000bfe0100 */
[----:B--2---:R-:W-:-:S04]  /*17820*/  SHF.R.U32.HI R0, RZ, 0x5, R12 ;  /* 0x00000005ff007819 */ /* 0x004fc8000001160c */
[----:B------:R-:W-:-:S13]  /*17830*/  ISETP.GE.AND P0, PT, R0, R11, PT ;  /* 0x0000000b0000720c */ /* 0x000fda0003f06270 */
[----:B------:R-:W-:Y:S05]  /*17840*/  @P0 EXIT ;  /* 0x000000000000094d */ /* 0x000fea0003800000 */
[----:B------:R-:W2:Y:S01]  /*17850*/  LDC R23, c[0x0][0x224] ;  /* 0x00008900ff177b82 */ /* 0x000ea20000000800 */
[----:B------:R-:W-:Y:S01]  /*17860*/  USHF.R.S32.HI UR4, URZ, 0x1f, UR6 ;  /* 0x0000001f3f047899 */ /* 0x000fe20008011406 */
[----:B------:R-:W-:Y:S01]  /*17870*/  LOP3.LUT R4, RZ, R2, RZ, 0x33, !PT ;  /* 0x00000002ff047212 */ /* 0x000fe200078e33ff */
[----:B------:R-:W-:Y:S01]  /*17880*/  ULOP3.LUT UR5, URZ, UR5, URZ, 0x33, !UPT ;  /* 0x000000053f057292 */ /* 0x000fe2000f8e333f */
[----:B------:R-:W-:Y:S01]  /*17890*/  LOP3.LUT R9, R12, 0x1f, RZ, 0xc0, !PT ;  /* 0x0000001f0c097812 */ /* 0x000fe200078ec0ff */
[----:B------:R-:W-:-:S03]  /*178a0*/  IMAD.MOV.U32 R8, RZ, RZ, -0x1000 ;  /* 0xfffff000ff087424 */ /* 0x000fc600078e00ff */
[----:B------:R-:W3:Y:S01]  /*178b0*/  LDC.64 R16, c[0x0][0x218] ;  /* 0x00008600ff107b82 */ /* 0x000ee20000000a00 */
[--C-:B------:R-:W-:Y:S02]  /*178c0*/  IMAD R10, R0, 0x400, R9.reuse ;  /* 0x00000400000a7824 */ /* 0x100fe400078e0209 */
[----:B------:R-:W-:Y:S02]  /*178d0*/  IMAD.MOV R18, RZ, RZ, -R9 ;  /* 0x000000ffff127224 */ /* 0x000fe400078e0a09 */
[----:B------:R-:W-:Y:S01]  /*178e0*/  IMAD.SHL.U32 R0, R10, 0x4, RZ ;  /* 0x000000040a007824 */ /* 0x000fe200078e00ff */
[----:B--2---:R-:W-:Y:S01]  /*178f0*/  SHF.R.S32.HI R6, RZ, 0x1f, R23 ;  /* 0x0000001fff067819 */ /* 0x004fe20000011417 */
[C---:B------:R-:W-:Y:S01]  /*17900*/  IMAD R5, R23.reuse, UR4, RZ ;  /* 0x0000000417057c24 */ /* 0x040fe2000f8e02ff */
[----:B------:R-:W-:Y:S01]  /*17910*/  UIADD3 UR4, UR7, 0x1f, URZ ;  /* 0x0000001f07047890 */ /* 0x000fe2000fffe03f */
[C---:B------:R-:W-:Y:S01]  /*17920*/  IMAD.WIDE.U32 R2, R23.reuse, UR6, RZ ;  /* 0x0000000617027c25 */ /* 0x040fe2000f8e00ff */
[----:B------:R-:W-:-:S03]  /*17930*/  SHF.L.U64.HI R21, R23, 0x2, R6 ;  /* 0x0000000217157819 */ /* 0x000fc60000010206 */
[----:B------:R-:W-:Y:S01]  /*17940*/  IMAD R7, R6, UR6, R5 ;  /* 0x0000000606077c24 */ /* 0x000fe2000f8e0205 */
[----:B------:R-:W-:Y:S01]  /*17950*/  VIMNMX R5, R4, UR5, !PT ;  /* 0x0000000504057c48 */ /* 0x000fe2000ffe0100 */
[----:B------:R-:W-:Y:S01]  /*17960*/  USHF.R.S32.HI UR5, URZ, 0x1f, UR4 ;  /* 0x0000001f3f057899 */ /* 0x000fe20008011404 */
[C---:B---3--:R-:W-:Y:S01]  /*17970*/  LEA R4, P0, R2.reuse, R16, 0x2 ;  /* 0x0000001002047211 */ /* 0x048fe200078010ff */
[----:B------:R-:W-:Y:S02]  /*17980*/  IMAD.IADD R3, R3, 0x1, R7 ;  /* 0x0000000103037824 */ /* 0x000fe400078e0207 */
[----:B------:R-:W-:Y:S01]  /*17990*/  IMAD R13, R5, R8, -0x1000 ;  /* 0xfffff000050d7424 */ /* 0x000fe200078e0208 */
[----:B------:R-:W-:Y:S01]  /*179a0*/  ULEA.HI UR5, UR5, UR4, URZ, 0x5 ;  /* 0x0000000405057291 */ /* 0x000fe2000f8f283f */
[----:B------:R-:W-:Y:S01]  /*179b0*/  IMAD.MOV.U32 R8, RZ, RZ, R12 ;  /* 0x000000ffff087224 */ /* 0x000fe200078e000c */
[----:B------:R-:W-:Y:S01]  /*179c0*/  LEA.HI.X R5, R2, R17, R3, 0x2, P0 ;  /* 0x0000001102057211 */ /* 0x000fe200000f1403 */
[----:B------:R-:W-:Y:S01]  /*179d0*/  IMAD.MOV.U32 R12, RZ, RZ, RZ ;  /* 0x000000ffff0c7224 */ /* 0x000fe200078e00ff */
[----:B------:R-:W-:-:S12]  /*179e0*/  USHF.R.S32.HI UR5, URZ, 0x5, UR5 ;  /* 0x000000053f057899 */ /* 0x000fd80008011405 */
.L_x_111:
[----:B-1----:R-:W-:Y:S01]  /*179f0*/  IADD3 R3, R10, 0x20, RZ ;  /* 0x000000200a037810 */ /* 0x002fe20007ffe0ff */
[----:B------:R-:W-:Y:S01]  /*17a00*/  IMAD R10, R11, 0x400, R10 ;  /* 0x000004000b0a7824 */ /* 0x000fe200078e020a */
[----:B------:R-:W-:Y:S01]  /*17a10*/  ULDC UR4, c[0x0][0x26c] ;  /* 0x00009b0000047ab9 */ /* 0x000fe20000000800 */
[----:B------:R-:W-:Y:S02]  /*17a20*/  IMAD R2, R13, R12, R0 ;  /* 0x0000000c0d027224 */ /* 0x000fe400078e0200 */
[----:B------:R-:W-:Y:S01]  /*17a30*/  IMAD.MOV.U32 R6, RZ, RZ, R18 ;  /* 0x000000ffff067224 */ /* 0x000fe200078e0012 */
[----:B------:R-:W-:Y:S01]  /*17a40*/  ISETP.GE.AND P0, PT, R10, UR4, PT ;  /* 0x000000040a007c0c */ /* 0x000fe2000bf06270 */
[----:B------:R-:W-:Y:S01]  /*17a50*/  IMAD.MOV.U32 R26, RZ, RZ, RZ ;  /* 0x000000ffff1a7224 */ /* 0x000fe200078e00ff */
[----:B------:R-:W-:Y:S01]  /*17a60*/  IADD3 R2, R2, UR8, RZ ;  /* 0x0000000802027c10 */ /* 0x000fe2000fffe0ff */
[----:B------:R-:W-:Y:S01]  /*17a70*/  IMAD.MOV.U32 R17, RZ, RZ, RZ ;  /* 0x000000ffff117224 */ /* 0x000fe200078e00ff */
[----:B------:R-:W-:Y:S01]  /*17a80*/  P2R R25, PR, RZ, 0x1 ;  /* 0x00000001ff197803 */ /* 0x000fe20000000000 */
[----:B------:R-:W-:-:S08]  /*17a90*/  IMAD.MOV.U32 R19, RZ, RZ, RZ ;  /* 0x000000ffff137224 */ /* 0x000fd000078e00ff */
.L_x_108:
[----:B------:R-:W1:Y:S01]  /*17aa0*/  LDC R14, c[0x0][0x26c] ;  /* 0x00009b00ff0e7b82 */ /* 0x000e620000000800 */
[----:B------:R-:W-:Y:S01]  /*17ab0*/  IADD3 R7, R3, -0x20, RZ ;  /* 0xffffffe003077810 */ /* 0x000fe20007ffe0ff */
[----:B------:R-:W-:Y:S01]  /*17ac0*/  UMOV UR4, 0xffffffff ;  /* 0xffffffff00047882 */ /* 0x000fe20000000000 */
[----:B------:R-:W-:-:S05]  /*17ad0*/  HSETP2.LT.AND P2, PT, RZ.H0_H0, 1, 1, PT ;  /* 0x3c003c00ff007434 */ /* 0x000fca0003f41800 */
[----:B------:R-:W-:Y:S02]  /*17ae0*/  PLOP3.LUT P3, PT, P2, PT, PT, 0x80, 0x0 ;  /* 0x000000000000781c */ /* 0x000fe4000176f070 */
[----:B------:R-:W-:Y:S02]  /*17af0*/  PLOP3.LUT P1, PT, P2, PT, PT, 0x80, 0x0 ;  /* 0x000000000000781c */ /* 0x000fe4000172f070 */
[----:B-1----:R-:W-:-:S13]  /*17b00*/  ISETP.GE.AND P0, PT, R7, R14, PT ;  /* 0x0000000e0700720c */ /* 0x002fda0003f06270 */
[----:B------:R-:W1:Y:S02]  /*17b10*/  @!P0 LDS R7, [R2] ;  /* 0x0000000002078984 */ /* 0x000e640000000800 */
[C---:B-1----:R-:W-:Y:S02]  /*17b20*/  @!P0 HSETP2.GT.AND P3, PT, R7.reuse.H0_H0, RZ.H0_H0, PT ;  /* 0x200000ff07008234 */ /* 0x042fe40003f64800 */
[----:B------:R-:W-:-:S03]  /*17b30*/  @!P0 HSETP2.GT.AND P1, PT, R7.H1_H1, RZ.H0_H0, PT ;  /* 0x200000ff07008234 */ /* 0x000fc60003f24c00 */
[----:B------:R-:W-:Y:S02]  /*17b40*/  P2R R22, PR, RZ, 0x8 ;  /* 0x00000008ff167803 */ /* 0x000fe40000000000 */
[----:B------:R-:W-:Y:S01]  /*17b50*/  P2R R24, PR, RZ, 0x2 ;  /* 0x00000002ff187803 */ /* 0x000fe20000000000 */
[----:B------:R-:W-:Y:S07]  /*17b60*/  BRA.DIV UR4, `(.L_x_107) ;  /* 0x0000000604407947 */ /* 0x000fee000b800000 */
[----:B------:R-:W-:Y:S02]  /*17b70*/  ISETP.GE.AND P1, PT, R3, R14, PT ;  /* 0x0000000e0300720c */ /* 0x000fe40003f26270 */
[----:B------:R-:W-:-:S05]  /*17b80*/  HSETP2.LT.AND P2, PT, RZ.H0_H0, 1, 1, PT ;  /* 0x3c003c00ff007434 */ /* 0x000fca0003f41800 */
[----:B------:R-:W-:-:S06]  /*17b90*/  PLOP3.LUT P5, PT, P2, PT, PT, 0x80, 0x0 ;  /* 0x000000000000781c */ /* 0x000fcc00017af070 */
[----:B------:R-:W1:Y:S02]  /*17ba0*/  @!P1 LDS R7, [R2+0x80] ;  /* 0x0000800002079984 */ /* 0x000e640000000800 */
[----:B-1----:R-:W-:-:S05]  /*17bb0*/  @!P1 HSETP2.GT.AND P0, PT, R7.H0_H0, RZ.H0_H0, PT ;  /* 0x200000ff07009234 */ /* 0x002fca0003f04800 */
[----:B------:R-:W-:Y:S02]  /*17bc0*/  @!P1 PLOP3.LUT P5, PT, P0, PT, PT, 0x80, 0x0 ;  /* 0x000000000000981c */ /* 0x000fe400007af070 */
[----:B------:R-:W-:Y:S02]  /*17bd0*/  @!P1 HSETP2.GT.AND P0, PT, R7.H1_H1, RZ.H0_H0, PT ;  /* 0x200000ff07009234 */ /* 0x000fe40003f04c00 */
[----:B------:R-:W-:Y:S02]  /*17be0*/  IADD3 R7, R3, 0x20, RZ ;  /* 0x0000002003077810 */ /* 0x000fe40007ffe0ff */
[----:B0-----:R-:W-:Y:S02]  /*17bf0*/  P2R R20, PR, RZ, 0x20 ;  /* 0x00000020ff147803 */ /* 0x001fe40000000000 */
[----:B------:R-:W-:-:S04]  /*17c00*/  ISETP.NE.AND P5, PT, R24, RZ, PT ;  /* 0x000000ff1800720c */ /* 0x000fc80003fa5270 */
[----:B------:R-:W-:-:S04]  /*17c10*/  P2R R16, PR, RZ, 0x20 ;  /* 0x00000020ff107803 */ /* 0x000fc80000000000 */
[----:B------:R-:W-:-:S05]  /*17c20*/  HSETP2.LT.AND P5, PT, RZ.H0_H0, 1, 1, PT ;  /* 0x3c003c00ff007434 */ /* 0x000fca0003fa1800 */
[----:B------:R-:W-:Y:S02]  /*17c30*/  PLOP3.LUT P2, PT, P5, PT, PT, 0x80, 0x0 ;  /* 0x000000000000781c */ /* 0x000fe40002f4f070 */
[----:B------:R-:W-:Y:S02]  /*17c40*/  @!P1 PLOP3.LUT P2, PT, P0, PT, PT, 0x80, 0x0 ;  /* 0x000000000000981c */ /* 0x000fe4000074f070 */
[----:B------:R-:W-:Y:S02]  /*17c50*/  ISETP.GE.AND P1, PT, R7, R14, PT ;  /* 0x0000000e0700720c */ /* 0x000fe40003f26270 */
[----:B------:R-:W-:Y:S02]  /*17c60*/  PLOP3.LUT P4, PT, P5, PT, PT, 0x80, 0x0 ;  /* 0x000000000000781c */ /* 0x000fe40002f8f070 */
[----:B------:R-:W-:-:S09]  /*17c70*/  PLOP3.LUT P3, PT, P5, PT, PT, 0x80, 0x0 ;  /* 0x000000000000781c */ /* 0x000fd20002f6f070 */
[----:B------:R-:W0:Y:S02]  /*17c80*/  @!P1 LDS R7, [R2+0x100] ;  /* 0x0001000002079984 */ /* 0x000e240000000800 */
[----:B0-----:R-:W-:-:S05]  /*17c90*/  @!P1 HSETP2.GT.AND P0, PT, R7.H0_H0, RZ.H0_H0, PT ;  /* 0x200000ff07009234 */ /* 0x001fca0003f04800 */
[----:B------:R-:W-:Y:S02]  /*17ca0*/  @!P1 PLOP3.LUT P4, PT, P0, PT, PT, 0x80, 0x0 ;  /* 0x000000000000981c */ /* 0x000fe4000078f070 */
[----:B------:R-:W-:Y:S02]  /*17cb0*/  @!P1 HSETP2.GT.AND P0, PT, R7.H1_H1, RZ.H0_H0, PT ;  /* 0x200000ff07009234 */ /* 0x000fe40003f04c00 */
[----:B------:R-:W-:-:S03]  /*17cc0*/  IADD3 R7, R3, 0x40, RZ ;  /* 0x0000004003077810 */ /* 0x000fc60007ffe0ff */
[----:B------:R-:W-:Y:S02]  /*17cd0*/  @!P1 PLOP3.LUT P3, PT, P0, PT, PT, 0x80, 0x0 ;  /* 0x000000000000981c */ /* 0x000fe4000076f070 */
[----:B------:R-:W-:Y:S02]  /*17ce0*/  ISETP.GE.AND P6, PT, R7, R14, PT ;  /* 0x0000000e0700720c */ /* 0x000fe40003fc6270 */
[----:B------:R-:W-:-:S11]  /*17cf0*/  PLOP3.LUT P1, PT, P5, PT, PT, 0x80, 0x0 ;  /* 0x000000000000781c */ /* 0x000fd60002f2f070 */
[----:B------:R-:W0:Y:S02]  /*17d00*/  @!P6 LDS R7, [R2+0x180] ;  /* 0x000180000207e984 */ /* 0x000e240000000800 */
[----:B0-----:R-:W-:-:S05]  /*17d10*/  @!P6 HSETP2.GT.AND P0, PT, R7.H0_H0, RZ.H0_H0, PT ;  /* 0x200000ff0700e234 */ /* 0x001fca0003f04800 */
        /* <DEDUP_REMOVED lines=15> */
[----:B------:R-:W-:-:S02]  /*17e10*/  VOTE.ANY R14, PT, !P2 ;  /* 0x00000000000e7806 */ /* 0x000fc400050e0100 */
[----:B------:R-:W-:Y:S02]  /*17e20*/  IADD3 R16, R26, 0x2, RZ ;  /* 0x000000021a107810 */ /* 0x000fe40007ffe0ff */
        /* <DEDUP_REMOVED lines=9> */
.L_x_120:
        /* <DEDUP_REMOVED lines=13> */
[----:B------:R-:W0:Y:S01]  /*17f90*/  LDC R2, c[0x0][0x278] ;  /* 0x00009e00ff027b82 */ /* 0x000e220000000800 */
[----:B------:R-:W-:Y:S01]  /*17fa0*/  UIADD3 UR4, UR6, 0x1, URZ ;  /* 0x0000000106047890 */ /* 0x000fe2000fffe03f */
[----:B------:R-:W-:-:S05]  /*17fb0*/  IMAD.WIDE R6, R8, 0x4, R4 ;  /* 0x0000000408067825 */ /* 0x000fca00078e0204 */
[----:B------:R1:W-:Y:S01]  /*17fc0*/  STG.E desc[UR10][R6.64], R19 ;  /* 0x0000001306007986 */ /* 0x0003e2000c10190a */
[----:B0-----:R-:W-:-:S13]  /*17fd0*/  ISETP.LE.U32.AND P0, PT, R2, UR4, PT ;  /* 0x0000000402007c0c */ /* 0x001fda000bf03070 */
[----:B------:R-:W-:-:S05]  /*17fe0*/  @!P0 LEA R2, P1, R23, R6, 0x2 ;  /* 0x0000000617028211 */ /* 0x000fca00078210ff */
[----:B------:R-:W-:-:S05]  /*17ff0*/  @!P0 IMAD.X R3, R7, 0x1, R21, P1 ;  /* 0x0000000107038824 */ /* 0x000fca00008e0615 */
[----:B------:R1:W-:Y:S03]  /*18000*/  @!P0 STG.E desc[UR10][R2.64], R17 ;  /* 0x0000001102008986 */ /* 0x0003e6000c10190a */
.L_x_110:
[----:B------:R-:W-:Y:S05]  /*18010*/  BSYNC B0 ;  /* 0x0000000000007941 */ /* 0x000fea0003800000 */
.L_x_109:
[----:B------:R-:W-:Y:S01]  /*18020*/  ISETP.NE.AND P0, PT, R25, RZ, PT ;  /* 0x000000ff1900720c */ /* 0x000fe20003f05270 */
[----:B------:R-:W-:Y:S01]  /*18030*/  IMAD.IADD R8, R15, 0x1, R8 ;  /* 0x000000010f087824 */ /* 0x000fe200078e0208 */
[----:B------:R-:W-:-:S11]  /*18040*/  IADD3 R12, R12, 0x1, RZ ;  /* 0x000000010c0c7810 */ /* 0x000fd60007ffe0ff */
[----:B------:R-:W-:Y:S05]  /*18050*/  @!P0 BRA `(.L_x_111) ;  /* 0xfffffff800648947 */ /* 0x000fea000383ffff */
[----:B------:R-:W-:Y:S05]  /*18060*/  EXIT ;  /* 0x000000000000794d */ /* 0x000fea0003800000 */
.L_x_107:
[----:B------:R-:W-:Y:S02]  /*18070*/  ISETP.GE.AND P1, PT, R3, R14, PT ;  /* 0x0000000e0300720c */ /* 0x000fe40003f26270 */
[----:B------:R-:W-:-:S11]  /*18080*/  PLOP3.LUT P5, PT, P2, PT, PT, 0x80, 0x0 ;  /* 0x000000000000781c */ /* 0x000fd600017af070 */
[----:B------:R-:W0:Y:S02]  /*18090*/  @!P1 LDS R7, [R2+0x80] ;  /* 0x0000800002079984 */ /* 0x000e240000000800 */
[----:B0-----:R-:W-:-:S05]  /*180a0*/  @!P1 HSETP2.GT.AND P0, PT, R7.H0_H0, RZ.H0_H0, PT ;  /* 0x200000ff07009234 */ /* 0x001fca0003f04800 */
[----:B------:R-:W-:Y:S02]  /*180b0*/  @!P1 PLOP3.LUT P5, PT, P0, PT, PT, 0x80, 0x0 ;  /* 0x000000000000981c */ /* 0x000fe400007af070 */
[----:B------:R-:W-:Y:S02]  /*180c0*/  @!P1 HSETP2.GT.AND P0, PT, R7.H1_H1, RZ.H0_H0, PT ;  /* 0x200000ff07009234 */ /* 0x000fe40003f04c00 */
[----:B------:R-:W-:Y:S02]  /*180d0*/  IADD3 R7, R3, 0x20, RZ ;  /* 0x0000002003077810 */ /* 0x000fe40007ffe0ff */
[----:B------:R-:W-:Y:S02]  /*180e0*/  P2R R16, PR, RZ, 0x20 ;  /* 0x00000020ff107803 */ /* 0x000fe40000000000 */
        /* <DEDUP_REMOVED lines=20> */
[----:B------:R-:W-:Y:S01]  /*18230*/  ISETP.NE.AND P6, PT, R22, RZ, PT ;  /* 0x000000ff1600720c */ /* 0x000fe20003fc5270 */
[----:B------:R-:W-:Y:S01]  /*18240*/  IMAD.MOV.U32 R22, RZ, RZ, -0x1 ;  /* 0xffffffffff167424 */ /* 0x000fe200078e00ff */
[----:B------:R-:W-:Y:S02]  /*18250*/  ISETP.NE.AND P5, PT, R16, RZ, PT ;  /* 0x000000ff1000720c */ /* 0x000fe40003fa5270 */
[----:B------:R-:W-:-:S13]  /*18260*/  PLOP3.LUT P6, PT, P6, PT, PT, 0x8, 0x0 ;  /* 0x000000000000781c */ /* 0x000fda00037ce170 */
[----:B------:R-:W-:Y:S01]  /*18270*/  WARPSYNC.COLLECTIVE R22, `(.L_x_112) ;  /* 0x0000000016087348 */ /* 0x000fe20003c00000 */
[----:B------:R-:W-:Y:S01]  /*18280*/  VOTE.ANY R22, PT, P6 ;  /* 0x0000000000167806 */ /* 0x000fe200030e0100 */
[----:B------:R-:W-:Y:S06]  /*18290*/  ENDCOLLECTIVE ;  /* 0x000000000000791b */ /* 0x000fec0003800000 */
.L_x_112:
[----:B------:R-:W-:Y:S01]  /*182a0*/  ISETP.NE.AND P6, PT, R24, RZ, PT ;  /* 0x000000ff1800720c */ /* 0x000fe20003fc5270 */
[----:B------:R-:W-:-:S03]  /*182b0*/  IMAD.MOV.U32 R14, RZ, RZ, R22 ;  /* 0x000000ffff0e7224 */ /* 0x000fc600078e0016 */
[----:B------:R-:W-:Y:S01]  /*182c0*/  PLOP3.LUT P6, PT, P6, PT, PT, 0x8, 0x0 ;  /* 0x000000000000781c */ /* 0x000fe200037ce170 */
[----:B------:R-:W-:-:S12]  /*182d0*/  IMAD.MOV.U32 R22, RZ, RZ, -0x1 ;  /* 0xffffffffff167424 */ /* 0x000fd800078e00ff */
[----:B------:R-:W-:Y:S01]  /*182e0*/  WARPSYNC.COLLECTIVE R22, `(.L_x_113) ;  /* 0x0000000016087348 */ /* 0x000fe20003c00000 */
[----:B------:R-:W-:Y:S01]  /*182f0*/  VOTE.ANY R22, PT, P6 ;  /* 0x0000000000167806 */ /* 0x000fe200030e0100 */
[----:B------:R-:W-:Y:S06]  /*18300*/  ENDCOLLECTIVE ;  /* 0x000000000000791b */ /* 0x000fec0003800000 */
.L_x_113:
[----:B------:R-:W-:Y:S01]  /*18310*/  ISETP.NE.AND P6, PT, R6, RZ, PT ;  /* 0x000000ff0600720c */ /* 0x000fe20003fc5270 */
[----:B------:R-:W-:-:S03]  /*18320*/  IMAD.MOV.U32 R16, RZ, RZ, R22 ;  /* 0x000000ffff107224 */ /* 0x000fc600078e0016 */
[----:B0-----:R-:W-:Y:S01]  /*18330*/  SEL R20, R14, R19, !P6 ;  /* 0x000000130e147207 */ /* 0x001fe20007000000 */
        /* <DEDUP_REMOVED lines=9> */
.L_x_114:
        /* <DEDUP_REMOVED lines=8> */
.L_x_115:
[----:B------:R-:W-:Y:S01]  /*18450*/  PLOP3.LUT P6, PT, P4, PT, PT, 0x8, 0x0 ;  /* 0x000000000000781c */ /* 0x000fe200027ce170 */
[----:B------:R-:W-:Y:S02]  /*18460*/  IMAD.MOV.U32 R14, RZ, RZ, R22 ;  /* 0x000000ffff0e7224 */ /* 0x000fe400078e0016 */
[----:B------:R-:W-:-:S03]  /*18470*/  IMAD.MOV.U32 R22, RZ, RZ, -0x1 ;  /* 0xffffffffff167424 */ /* 0x000fc600078e00ff */
[----:B------:R-:W-:-:S07]  /*18480*/  SEL R17, R14, R17, !P5 ;  /* 0x000000110e117207 */ /* 0x000fce0006800000 */
[----:B------:R-:W-:Y:S01]  /*18490*/  WARPSYNC.COLLECTIVE R22, `(.L_x_116) ;  /* 0x0000000016087348 */ /* 0x000fe20003c00000 */
[----:B------:R-:W-:Y:S01]  /*184a0*/  VOTE.ANY R22, PT, P6 ;  /* 0x0000000000167806 */ /* 0x000fe200030e0100 */
[----:B------:R-:W-:Y:S06]  /*184b0*/  ENDCOLLECTIVE ;  /* 0x000000000000791b */ /* 0x000fec0003800000 */
.L_x_116:
[----:B------:R-:W-:Y:S01]  /*184c0*/  PLOP3.LUT P6, PT, P3, PT, PT, 0x8, 0x0 ;  /* 0x000000000000781c */ /* 0x000fe20001fce170 */
[----:B------:R-:W-:Y:S02]  /*184d0*/  IMAD.MOV.U32 R7, RZ, RZ, R22 ;  /* 0x000000ffff077224 */ /* 0x000fe400078e0016 */
[----:B------:R-:W-:-:S03]  /*184e0*/  IMAD.MOV.U32 R22, RZ, RZ, -0x1 ;  /* 0xffffffffff167424 */ /* 0x000fc600078e00ff */
[----:B------:R-:W-:-:S07]  /*184f0*/  SEL R20, R7, R20, !P2 ;  /* 0x0000001407147207 */ /* 0x000fce0005000000 */
[----:B------:R-:W-:Y:S01]  /*18500*/  WARPSYNC.COLLECTIVE R22, `(.L_x_117) ;  /* 0x0000000016087348 */ /* 0x000fe20003c00000 */
[----:B------:R-:W-:Y:S01]  /*18510*/  VOTE.ANY R22, PT, P6 ;  /* 0x0000000000167806 */ /* 0x000fe200030e0100 */
[----:B------:R-:W-:Y:S06]  /*18520*/  ENDCOLLECTIVE ;  /* 0x000000000000791b */ /* 0x000fec0003800000 */
.L_x_117:
[----:B------:R-:W-:Y:S01]  /*18530*/  PLOP3.LUT P6, PT, P1, PT, PT, 0x8, 0x0 ;  /* 0x000000000000781c */ /* 0x000fe20000fce170 */
[----:B------:R-:W-:Y:S02]  /*18540*/  IMAD.MOV.U32 R14, RZ, RZ, R22 ;  /* 0x000000ffff0e7224 */ /* 0x000fe400078e0016 */
[----:B------:R-:W-:-:S03]  /*18550*/  IMAD.MOV.U32 R22, RZ, RZ, -0x1 ;  /* 0xffffffffff167424 */ /* 0x000fc600078e00ff */
[----:B------:R-:W-:-:S07]  /*18560*/  SEL R16, R14, R17, !P2 ;  /* 0x000000110e107207 */ /* 0x000fce0005000000 */
[----:B------:R-:W-:Y:S01]  /*18570*/  WARPSYNC.COLLECTIVE R22, `(.L_x_118) ;  /* 0x0000000016087348 */ /* 0x000fe20003c00000 */
[----:B------:R-:W-:Y:S01]  /*18580*/  VOTE.ANY R22, PT, P6 ;  /* 0x0000000000167806 */ /* 0x000fe200030e0100 */
[----:B------:R-:W-:Y:S06]  /*18590*/  ENDCOLLECTIVE ;  /* 0x000000000000791b */ /* 0x000fec0003800000 */
.L_x_118:
[----:B------:R-:W-:Y:S01]  /*185a0*/  PLOP3.LUT P6, PT, P0, PT, PT, 0x8, 0x0 ;  /* 0x000000000000781c */ /* 0x000fe200007ce170 */
[----:B------:R-:W-:Y:S02]  /*185b0*/  IMAD.MOV.U32 R19, RZ, RZ, R22 ;  /* 0x000000ffff137224 */ /* 0x000fe400078e0016 */
[----:B------:R-:W-:-:S10]  /*185c0*/  IMAD.MOV.U32 R22, RZ, RZ, -0x1 ;  /* 0xffffffffff167424 */ /* 0x000fd400078e00ff */
[----:B------:R-:W-:Y:S01]  /*185d0*/  WARPSYNC.COLLECTIVE R22, `(.L_x_119) ;  /* 0x0000000016087348 */ /* 0x000fe20003c00000 */
[----:B------:R-:W-:Y:S01]  /*185e0*/  VOTE.ANY R22, PT, P6 ;  /* 0x0000000000167806 */ /* 0x000fe200030e0100 */
[----:B------:R-:W-:Y:S06]  /*185f0*/  ENDCOLLECTIVE ;  /* 0x000000000000791b */ /* 0x000fec0003800000 */
.L_x_119:
[----:B------:R-:W-:Y:S01]  /*18600*/  IMAD.MOV.U32 R17, RZ, RZ, R22 ;  /* 0x000000ffff117224 */ /* 0x000fe200078e0016 */
[----:B------:R-:W-:Y:S06]  /*18610*/  BRA `(.L_x_120) ;  /* 0xfffffff800287947 */ /* 0x000fec000383ffff */
.L_x_121:
        /* <DEDUP_REMOVED lines=14> */
.L_x_122:


//--------------------- .nv.global.init           --------------------------
	.section	.nv.global.init,"aw",@progbits
	.align	4
.L_0:
	.type		_ZZN4cuda3std3__48__detail21__stronger_order_cudaEiiE7__xform,@object
	.size		_ZZN4cuda3std3__48__detail21__stronger_order_cudaEiiE7__xform,(.L_16 - _ZZN4cuda3std3__48__detail21__stronger_order_cudaEiiE7__xform)
_ZZN4cuda3std3__48__detail21__stronger_order_cudaEiiE7__xform:
.nv.global.init:
        /*0000*/ 	.byte	0x03, 0x00, 0x00, 0x00, 0x04, 0x00, 0x00, 0x00, 0x04, 0x00, 0x00, 0x00, 0x03, 0x00, 0x00, 0x00
.L_16:


//--------------------- .nv.shared.ldpc2_BG2_split_index_fp_x2_desc_dyn_sm90_tb --------------------------
	.section	.nv.shared.ldpc2_BG2_split_index_fp_x2_desc_dyn_sm90_tb,"aw",@nobits
	.align	16
.L_1:
	.zero		1024


//--------------------- .nv.shared.ldpc2_BG1_split_index_fp_x2_desc_dyn_sm90_tb --------------------------
	.section	.nv.shared.ldpc2_BG1_split_index_fp_x2_desc_dyn_sm90_tb,"aw",@nobits
	.align	16
.L_2:
	.zero		1024


//--------------------- .nv.shared.ldpc2_BG2_split_index_fp_x2_desc_dyn_sm90 --------------------------
	.section	.nv.shared.ldpc2_BG2_split_index_fp_x2_desc_dyn_sm90,"aw",@nobits
	.align	16
.L_3:
	.zero		1024


//--------------------- .nv.shared.ldpc2_BG1_split_index_fp_x2_desc_dyn_sm90 --------------------------
	.section	.nv.shared.ldpc2_BG1_split_index_fp_x2_desc_dyn_sm90,"aw",@nobits
	.align	16
.L_4:
	.zero		1024


//--------------------- .nv.constant0.ldpc2_BG2_split_index_fp_x2_desc_dyn_sm90_tb --------------------------
	.section	.nv.constant0.ldpc2_BG2_split_index_fp_x2_desc_dyn_sm90_tb,"a",@progbits
	.align	4
.L_5:
.nv.constant0.ldpc2_BG2_split_index_fp_x2_desc_dyn_sm90_tb:
	.zero		3376


//--------------------- .nv.constant0.ldpc2_BG1_split_index_fp_x2_desc_dyn_sm90_tb --------------------------
	.section	.nv.constant0.ldpc2_BG1_split_index_fp_x2_desc_dyn_sm90_tb,"a",@progbits
	.align	4
.L_6:
.nv.constant0.ldpc2_BG1_split_index_fp_x2_desc_dyn_sm90_tb:
	.zero		4180


//--------------------- .nv.constant0.ldpc2_BG2_split_index_fp_x2_desc_dyn_sm90 --------------------------
	.section	.nv.constant0.ldpc2_BG2_split_index_fp_x2_desc_dyn_sm90,"a",@progbits
	.align	4
.L_7:
.nv.constant0.ldpc2_BG2_split_index_fp_x2_desc_dyn_sm90:
	.zero		1912


//--------------------- .nv.constant0.ldpc2_BG1_split_index_fp_x2_desc_dyn_sm90 --------------------------
	.section	.nv.constant0.ldpc2_BG1_split_index_fp_x2_desc_dyn_sm90,"a",@progbits
	.align	4
.L_8:
.nv.constant0.ldpc2_BG1_split_index_fp_x2_desc_dyn_sm90:
	.zero		2716


//--------------------- .nv.info.ldpc2_BG2_split_index_fp_x2_desc_dyn_sm90 --------------------------
	.section	.nv.info.ldpc2_BG2_split_index_fp_x2_desc_dyn_sm90,"",@"SHT_CUDA_INFO"
	.align	4


	//----- nvinfo : EIATTR_CUDA_API_VERSION
	.align		4
        /*0000*/ 	.byte	0x04, 0x37
        /*0002*/ 	.short	(.L_18 - .L_17)
.L_17:
        /*0004*/ 	.word	0x00000076


	//----- nvinfo : EIATTR_KPARAM_INFO
	.align		4
.L_18:
        /*0008*/ 	.byte	0x04, 0x17
        /*000a*/ 	.short	(.L_20 - .L_19)
.L_19:
        /*000c*/ 	.word	0x00000000
        /*0010*/ 	.short	0x0001
        /*0012*/ 	.short	0x0070
        /*0014*/ 	.byte	0x00, 0xf0, 0xe1, 0x13


	//----- nvinfo : EIATTR_KPARAM_INFO
	.align		4
.L_20:
        /*0018*/ 	.byte	0x04, 0x17
        /*001a*/ 	.short	(.L_22 - .L_21)
.L_21:
        /*001c*/ 	.word	0x00000000
        /*0020*/ 	.short	0x0000
        /*0022*/ 	.short	0x0000
        /*0024*/ 	.byte	0x00, 0xf0, 0xc1, 0x01


	//----- nvinfo : EIATTR_MAXREG_COUNT
	.align		4
.L_22:
        /*0028*/ 	.byte	0x03, 0x1b
        /*002a*/ 	.short	0x00a8


	//----- nvinfo : EIATTR_COOP_GROUP_INSTR_OFFSETS
	.align		4
        /*002c*/ 	.byte	0x04, 0x28
        /*002e*/ 	.short	(.L_24 - .L_23)


	//   ....[0]....
.L_23:
        /*0030*/ 	.word	0x00011940


	//   ....[1]....
        /*0034*/ 	.word	0x00011960


	//   ....[2]....
        /*0038*/ 	.word	0x000119d0


	//   ....[3]....
        /*003c*/ 	.word	0x00011a30


	//   ....[4]....
        /*0040*/ 	.word	0x00011aa0


	//   ....[5]....
        /*0044*/ 	.word	0x00011ae0


	//   ....[6]....
        /*0048*/ 	.word	0x00011b10


	//   ....[7]....
        /*004c*/ 	.word	0x00011b40


	//----- nvinfo : EIATTR_EXIT_INSTR_OFFSETS
	.align		4
.L_24:
        /*0050*/ 	.byte	0x04, 0x1c
        /*0052*/ 	.short	(.L_26 - .L_25)


	//   ....[0]....
.L_25:
        /*0054*/ 	.word	0x00011610


	//   ....[1]....
        /*0058*/ 	.word	0x00011ba0


	//   ....[2]....
        /*005c*/ 	.word	0x00011c00


	//   ....[3]....
        /*0060*/ 	.word	0x00011c50


	//----- nvinfo : EIATTR_MAX_THREADS
	.align		4
.L_26:
        /*0064*/ 	.byte	0x04, 0x05
        /*0066*/ 	.short	(.L_28 - .L_27)
.L_27:
        /*0068*/ 	.word	0x00000180
        /*006c*/ 	.word	0x00000001
        /*0070*/ 	.word	0x00000001


	//----- nvinfo : EIATTR_CRS_STACK_SIZE
	.align		4
.L_28:
        /*0074*/ 	.byte	0x04, 0x1e
        /*0076*/ 	.short	(.L_30 - .L_29)
.L_29:
        /*0078*/ 	.word	0x00000000


	//----- nvinfo : EIATTR_CBANK_PARAM_SIZE
	.align		4
.L_30:
        /*007c*/ 	.byte	0x03, 0x19
        /*007e*/ 	.short	0x0568


	//----- nvinfo : EIATTR_PARAM_CBANK
	.align		4
        /*0080*/ 	.byte	0x04, 0x0a
        /*0082*/ 	.short	(.L_32 - .L_31)
	.align		4
.L_31:
        /*0084*/ 	.word	index@(.nv.constant0.ldpc2_BG2_split_index_fp_x2_desc_dyn_sm90)
        /*0088*/ 	.short	0x0210
        /*008a*/ 	.short	0x0568
.L_32:


//--------------------- .nv.info                  --------------------------
	.section	.nv.info,"",@"SHT_CUDA_INFO"
	.align	4


	//----- nvinfo : EIATTR_REGCOUNT
	.align		4
        /*0000*/ 	.byte	0x04, 0x2f
        /*0002*/ 	.short	(.L_34 - .L_33)
	.align		4
.L_33:
        /*0004*/ 	.word	index@(ldpc2_BG1_split_index_fp_x2_desc_dyn_sm90)
        /*0008*/ 	.word	0x000000a8


	//----- nvinfo : EIATTR_MIN_STACK_SIZE
	.align		4
.L_34:
        /*000c*/ 	.byte	0x04, 0x12
        /*000e*/ 	.short	(.L_36 - .L_35)
	.align		4
.L_35:
        /*0010*/ 	.word	index@(ldpc2_BG1_split_index_fp_x2_desc_dyn_sm90)
        /*0014*/ 	.word	0x00000000


	//----- nvinfo : EIATTR_FRAME_SIZE
	.align		4
.L_36:
        /*0018*/ 	.byte	0x04, 0x11
        /*001a*/ 	.short	(.L_38 - .L_37)
	.align		4
.L_37:
        /*001c*/ 	.word	index@(ldpc2_BG1_split_index_fp_x2_desc_dyn_sm90)
        /*0020*/ 	.word	0x00000000


	//----- nvinfo : EIATTR_REGCOUNT
	.align		4
.L_38:
        /*0024*/ 	.byte	0x04, 0x2f
        /*0026*/ 	.short	(.L_40 - .L_39)
	.align		4
.L_39:
        /*0028*/ 	.word	index@(ldpc2_BG2_split_index_fp_x2_desc_dyn_sm90)
        /*002c*/ 	.word	0x000000a8


	//----- nvinfo : EIATTR_MIN_STACK_SIZE
	.align		4
.L_40:
        /*0030*/ 	.byte	0x04, 0x12
        /*0032*/ 	.short	(.L_42 - .L_41)
	.align		4
.L_41:
        /*0034*/ 	.word	index@(ldpc2_BG2_split_index_fp_x2_desc_dyn_sm90)
        /*0038*/ 	.word	0x00000040


	//----- nvinfo : EIATTR_FRAME_SIZE
	.align		4
.L_42:
        /*003c*/ 	.byte	0x04, 0x11
        /*003e*/ 	.short	(.L_44 - .L_43)
	.align		4
.L_43:
        /*0040*/ 	.word	index@(ldpc2_BG2_split_index_fp_x2_desc_dyn_sm90)
        /*0044*/ 	.word	0x00000040


	//----- nvinfo : EIATTR_REGCOUNT
	.align		4
.L_44:
        /*0048*/ 	.byte	0x04, 0x2f
        /*004a*/ 	.short	(.L_46 - .L_45)
	.align		4
.L_45:
        /*004c*/ 	.word	index@(ldpc2_BG1_split_index_fp_x2_desc_dyn_sm90_tb)
        /*0050*/ 	.word	0x000000a8


	//----- nvinfo : EIATTR_MIN_STACK_SIZE
	.align		4
.L_46:
        /*0054*/ 	.byte	0x04, 0x12
        /*0056*/ 	.short	(.L_48 - .L_47)
	.align		4
.L_47:
        /*0058*/ 	.word	index@(ldpc2_BG1_split_index_fp_x2_desc_dyn_sm90_tb)
        /*005c*/ 	.word	0x00000000


	//----- nvinfo : EIATTR_FRAME_SIZE
	.align		4
.L_48:
        /*0060*/ 	.byte	0x04, 0x11
        /*0062*/ 	.short	(.L_50 - .L_49)
	.align		4
.L_49:
        /*0064*/ 	.word	index@(ldpc2_BG1_split_index_fp_x2_desc_dyn_sm90_tb)
        /*0068*/ 	.word	0x00000000


	//----- nvinfo : EIATTR_REGCOUNT
	.align		4
.L_50:
        /*006c*/ 	.byte	0x04, 0x2f
        /*006e*/ 	.short	(.L_52 - .L_51)
	.align		4
.L_51:
        /*0070*/ 	.word	index@(ldpc2_BG2_split_index_fp_x2_desc_dyn_sm90_tb)
        /*0074*/ 	.word	0x000000a8


	//----- nvinfo : EIATTR_MIN_STACK_SIZE
	.align		4
.L_52:
        /*0078*/ 	.byte	0x04, 0x12
        /*007a*/ 	.short	(.L_54 - .L_53)
	.align		4
.L_53:
        /*007c*/ 	.word	index@(ldpc2_BG2_split_index_fp_x2_desc_dyn_sm90_tb)
        /*0080*/ 	.word	0x00000040


	//----- nvinfo : EIATTR_FRAME_SIZE
	.align		4
.L_54:
        /*0084*/ 	.byte	0x04, 0x11
        /*0086*/ 	.short	(.L_56 - .L_55)
	.align		4
.L_55:
        /*0088*/ 	.word	index@(ldpc2_BG2_split_index_fp_x2_desc_dyn_sm90_tb)
        /*008c*/ 	.word	0x00000040
.L_56:


//--------------------- .nv.info.ldpc2_BG1_split_index_fp_x2_desc_dyn_sm90 --------------------------
	.section	.nv.info.ldpc2_BG1_split_index_fp_x2_desc_dyn_sm90,"",@"SHT_CUDA_INFO"
	.align	4


	//----- nvinfo : EIATTR_CUDA_API_VERSION
	.align		4
        /*0000*/ 	.byte	0x04, 0x37
        /*0002*/ 	.short	(.L_58 - .L_57)
.L_57:
        /*0004*/ 	.word	0x00000076


	//----- nvinfo : EIATTR_KPARAM_INFO
	.align		4
.L_58:
        /*0008*/ 	.byte	0x04, 0x17
        /*000a*/ 	.short	(.L_60 - .L_59)
.L_59:
        /*000c*/ 	.word	0x00000000
        /*0010*/ 	.short	0x0001
        /*0012*/ 	.short	0x0070
        /*0014*/ 	.byte	0x00, 0xf0, 0x71, 0x20


	//----- nvinfo : EIATTR_KPARAM_INFO
	.align		4
.L_60:
        /*0018*/ 	.byte	0x04, 0x17
        /*001a*/ 	.short	(.L_62 - .L_61)
.L_61:
        /*001c*/ 	.word	0x00000000
        /*0020*/ 	.short	0x0000
        /*0022*/ 	.short	0x0000
        /*0024*/ 	.byte	0x00, 0xf0, 0xc1, 0x01


	//----- nvinfo : EIATTR_MAXREG_COUNT
	.align		4
.L_62:
        /*0028*/ 	.byte	0x03, 0x1b
        /*002a*/ 	.short	0x00a8


	//----- nvinfo : EIATTR_COOP_GROUP_INSTR_OFFSETS
	.align		4
        /*002c*/ 	.byte	0x04, 0x28
        /*002e*/ 	.short	(.L_64 - .L_63)


	//   ....[0]....
.L_63:
        /*0030*/ 	.word	0x00017d80


	//   ....[1]....
        /*0034*/ 	.word	0x00017da0


	//   ....[2]....
        /*0038*/ 	.word	0x00017df0


	//   ....[3]....
        /*003c*/ 	.word	0x00017e10


	//   ....[4]....
        /*0040*/ 	.word	0x00017e60


	//   ....[5]....
        /*0044*/ 	.word	0x00017e70


	//   ....[6]....
        /*0048*/ 	.word	0x00017ea0


	//   ....[7]....
        /*004c*/ 	.word	0x00017eb0


	//   ....[8]....
        /*0050*/ 	.word	0x00018280


	//   ....[9]....
        /*0054*/ 	.word	0x000182f0


	//   ....[10]....
        /*0058*/ 	.word	0x000183b0


	//   ....[11]....
        /*005c*/ 	.word	0x00018430


	//   ....[12]....
        /*0060*/ 	.word	0x000184a0


	//   ....[13]....
        /*0064*/ 	.word	0x00018510


	//   ....[14]....
        /*0068*/ 	.word	0x00018580


	//   ....[15]....
        /*006c*/ 	.word	0x000185e0


	//----- nvinfo : EIATTR_EXIT_INSTR_OFFSETS
	.align		4
.L_64:
        /*0070*/ 	.byte	0x04, 0x1c
        /*0072*/ 	.short	(.L_66 - .L_65)


	//   ....[0]....
.L_65:
        /*0074*/ 	.word	0x00017840


	//   ....[1]....
        /*0078*/ 	.word	0x00018060


	//----- nvinfo : EIATTR_MAX_THREADS
	.align		4
.L_66:
        /*007c*/ 	.byte	0x04, 0x05
        /*007e*/ 	.short	(.L_68 - .L_67)
.L_67:
        /*0080*/ 	.word	0x00000180
        /*0084*/ 	.word	0x00000001
        /*0088*/ 	.word	0x00000001


	//----- nvinfo : EIATTR_CRS_STACK_SIZE
	.align		4
.L_68:
        /*008c*/ 	.byte	0x04, 0x1e
        /*008e*/ 	.short	(.L_70 - .L_69)
.L_69:
        /*0090*/ 	.word	0x00000000


	//----- nvinfo : EIATTR_CBANK_PARAM_SIZE
	.align		4
.L_70:
        /*0094*/ 	.byte	0x03, 0x19
        /*0096*/ 	.short	0x088c


	//----- nvinfo : EIATTR_PARAM_CBANK
	.align		4
        /*0098*/ 	.byte	0x04, 0x0a
        /*009a*/ 	.short	(.L_72 - .L_71)
	.align		4
.L_71:
        /*009c*/ 	.word	index@(.nv.constant0.ldpc2_BG1_split_index_fp_x2_desc_dyn_sm90)
        /*00a0*/ 	.short	0x0210
        /*00a2*/ 	.short	0x088c
.L_72:


//--------------------- .nv.info.ldpc2_BG2_split_index_fp_x2_desc_dyn_sm90_tb --------------------------
	.section	.nv.info.ldpc2_BG2_split_index_fp_x2_desc_dyn_sm90_tb,"",@"SHT_CUDA_INFO"
	.align	4


	//----- nvinfo : EIATTR_CUDA_API_VERSION
	.align		4
        /*0000*/ 	.byte	0x04, 0x37
        /*0002*/ 	.short	(.L_74 - .L_73)
.L_73:
        /*0004*/ 	.word	0x00000076


	//----- nvinfo : EIATTR_KPARAM_INFO
	.align		4
.L_74:
        /*0008*/ 	.byte	0x04, 0x17
        /*000a*/ 	.short	(.L_76 - .L_75)
.L_75:
        /*000c*/ 	.word	0x00000000
        /*0010*/ 	.short	0x0001
        /*0012*/ 	.short	0x0628
        /*0014*/ 	.byte	0x00, 0xf0, 0xe1, 0x13


	//----- nvinfo : EIATTR_KPARAM_INFO
	.align		4
.L_76:
        /*0018*/ 	.byte	0x04, 0x17
        /*001a*/ 	.short	(.L_78 - .L_77)
.L_77:
        /*001c*/ 	.word	0x00000000
        /*0020*/ 	.short	0x0000
        /*0022*/ 	.short	0x0000
        /*0024*/ 	.byte	0x00, 0xf0, 0xa1, 0x18


	//----- nvinfo : EIATTR_MAXREG_COUNT
	.align		4
.L_78:
        /*0028*/ 	.byte	0x03, 0x1b
        /*002a*/ 	.short	0x00a8


	//----- nvinfo : EIATTR_COOP_GROUP_INSTR_OFFSETS
	.align		4
        /*002c*/ 	.byte	0x04, 0x28
        /*002e*/ 	.short	(.L_80 - .L_79)


	//   ....[0]....
.L_79:
        /*0030*/ 	.word	0x00000260


	//   ....[1]....
        /*0034*/ 	.word	0x000002a0


	//   ....[2]....
        /*0038*/ 	.word	0x000002c0


	//   ....[3]....
        /*003c*/ 	.word	0x00000300


	//   ....[4]....
        /*0040*/ 	.word	0x00000340


	//   ....[5]....
        /*0044*/ 	.word	0x00000380


	//   ....[6]....
        /*0048*/ 	.word	0x00000400


	//   ....[7]....
        /*004c*/ 	.word	0x00011ec0


	//   ....[8]....
        /*0050*/ 	.word	0x00011ee0


	//   ....[9]....
        /*0054*/ 	.word	0x00011f50


	//   ....[10]....
        /*0058*/ 	.word	0x00011fb0


	//   ....[11]....
        /*005c*/ 	.word	0x00012020


	//   ....[12]....
        /*0060*/ 	.word	0x00012060


	//   ....[13]....
        /*0064*/ 	.word	0x00012090


	//   ....[14]....
        /*0068*/ 	.word	0x000120c0


	//   ....[15]....
        /*006c*/ 	.word	0x00012270


	//   ....[16]....
        /*0070*/ 	.word	0x000122f0


	//   ....[17]....
        /*0074*/ 	.word	0x00012370


	//   ....[18]....
        /*0078*/ 	.word	0x00012410


	//   ....[19]....
        /*007c*/ 	.word	0x00012490


	//   ....[20]....
        /*0080*/ 	.word	0x00012530


	//----- nvinfo : EIATTR_EXIT_INSTR_OFFSETS
	.align		4
.L_80:
        /*0084*/ 	.byte	0x04, 0x1c
        /*0086*/ 	.short	(.L_82 - .L_81)


	//   ....[0]....
.L_81:
        /*0088*/ 	.word	0x00011c10


	//   ....[1]....
        /*008c*/ 	.word	0x00012120


	//   ....[2]....
        /*0090*/ 	.word	0x000121b0


	//   ....[3]....
        /*0094*/ 	.word	0x00012220


	//----- nvinfo : EIATTR_MAX_THREADS
	.align		4
.L_82:
        /*0098*/ 	.byte	0x04, 0x05
        /*009a*/ 	.short	(.L_84 - .L_83)
.L_83:
        /*009c*/ 	.word	0x00000180
        /*00a0*/ 	.word	0x00000001
        /*00a4*/ 	.word	0x00000001


	//----- nvinfo : EIATTR_CRS_STACK_SIZE
	.align		4
.L_84:
        /*00a8*/ 	.byte	0x04, 0x1e
        /*00aa*/ 	.short	(.L_86 - .L_85)
.L_85:
        /*00ac*/ 	.word	0x00000000


	//----- nvinfo : EIATTR_CBANK_PARAM_SIZE
	.align		4
.L_86:
        /*00b0*/ 	.byte	0x03, 0x19
        /*00b2*/ 	.short	0x0b20


	//----- nvinfo : EIATTR_PARAM_CBANK
	.align		4
        /*00b4*/ 	.byte	0x04, 0x0a
        /*00b6*/ 	.short	(.L_88 - .L_87)
	.align		4
.L_87:
        /*00b8*/ 	.word	index@(.nv.constant0.ldpc2_BG2_split_index_fp_x2_desc_dyn_sm90_tb)
        /*00bc*/ 	.short	0x0210
        /*00be*/ 	.short	0x0b20
.L_88:


//--------------------- .nv.info.ldpc2_BG1_split_index_fp_x2_desc_dyn_sm90_tb --------------------------
	.section	.nv.info.ldpc2_BG1_split_index_fp_x2_desc_dyn_sm90_tb,"",@"SHT_CUDA_INFO"
	.align	4


	//----- nvinfo : EIATTR_CUDA_API_VERSION
	.align		4
        /*0000*/ 	.byte	0x04, 0x37
        /*0002*/ 	.short	(.L_90 - .L_89)
.L_89:
        /*0004*/ 	.word	0x00000076


	//----- nvinfo : EIATTR_KPARAM_INFO
	.align		4
.L_90:
        /*0008*/ 	.byte	0x04, 0x17
        /*000a*/ 	.short	(.L_92 - .L_91)
.L_91:
        /*000c*/ 	.word	0x00000000
        /*0010*/ 	.short	0x0001
        /*0012*/ 	.short	0x0628
        /*0014*/ 	.byte	0x00, 0xf0, 0x71, 0x20


	//----- nvinfo : EIATTR_KPARAM_INFO
	.align		4
.L_92:
        /*0018*/ 	.byte	0x04, 0x17
        /*001a*/ 	.short	(.L_94 - .L_93)
.L_93:
        /*001c*/ 	.word	0x00000000
        /*0020*/ 	.short	0x0000
        /*0022*/ 	.short	0x0000
        /*0024*/ 	.byte	0x00, 0xf0, 0xa1, 0x18


	//----- nvinfo : EIATTR_MAXREG_COUNT
	.align		4
.L_94:
        /*0028*/ 	.byte	0x03, 0x1b
        /*002a*/ 	.short	0x00a8


	//----- nvinfo : EIATTR_COOP_GROUP_INSTR_OFFSETS
	.align		4
        /*002c*/ 	.byte	0x04, 0x28
        /*002e*/ 	.short	(.L_96 - .L_95)


	//   ....[0]....
.L_95:
        /*0030*/ 	.word	0x00000250


	//   ....[1]....
        /*0034*/ 	.word	0x00000290


	//   ....[2]....
        /*0038*/ 	.word	0x000002b0


	//   ....[3]....
        /*003c*/ 	.word	0x000002f0


	//   ....[4]....
        /*0040*/ 	.word	0x00000330


	//   ....[5]....
        /*0044*/ 	.word	0x00000370


	//   ....[6]....
        /*0048*/ 	.word	0x000003b0


	//   ....[7]....
        /*004c*/ 	.word	0x00018490


	//   ....[8]....
        /*0050*/ 	.word	0x000184b0


	//   ....[9]....
        /*0054*/ 	.word	0x00018500


	//   ....[10]....
        /*0058*/ 	.word	0x00018530


	//   ....[11]....
        /*005c*/ 	.word	0x00018570


	//   ....[12]....
        /*0060*/ 	.word	0x00018580


	//   ....[13]....
        /*0064*/ 	.word	0x000185b0


	//   ....[14]....
        /*0068*/ 	.word	0x000185c0


	//   ....[15]....
        /*006c*/ 	.word	0x00018830


	//   ....[16]....
        /*0070*/ 	.word	0x000188a0


	//   ....[17]....
        /*0074*/ 	.word	0x00018910


	//   ....[18]....
        /*0078*/ 	.word	0x000189b0


	//   ....[19]....
        /*007c*/ 	.word	0x00018a30


	//   ....[20]....
        /*0080*/ 	.word	0x00018ac0


	//   ....[21]....
        /*0084*/ 	.word	0x00018b40


	//   ....[22]....
        /*0088*/ 	.word	0x00018d90


	//   ....[23]....
        /*008c*/ 	.word	0x00018e00


	//   ....[24]....
        /*0090*/ 	.word	0x00018ec0


	//   ....[25]....
        /*0094*/ 	.word	0x00018f40


	//   ....[26]....
        /*0098*/ 	.word	0x00018fb0


	//   ....[27]....
        /*009c*/ 	.word	0x00019020


	//   ....[28]....
        /*00a0*/ 	.word	0x00019090


	//   ....[29]....
        /*00a4*/ 	.word	0x000190f0


	//----- nvinfo : EIATTR_EXIT_INSTR_OFFSETS
	.align		4
.L_96:
        /*00a8*/ 	.byte	0x04, 0x1c
        /*00aa*/ 	.short	(.L_98 - .L_97)


	//   ....[0]....
.L_97:
        /*00ac*/ 	.word	0x00017fb0


	//   ....[1]....
        /*00b0*/ 	.word	0x000187d0


	//----- nvinfo : EIATTR_MAX_THREADS
	.align		4
.L_98:
        /*00b4*/ 	.byte	0x04, 0x05
        /*00b6*/ 	.short	(.L_100 - .L_99)
.L_99:
        /*00b8*/ 	.word	0x00000180
        /*00bc*/ 	.word	0x00000001
        /*00c0*/ 	.word	0x00000001


	//----- nvinfo : EIATTR_CRS_STACK_SIZE
	.align		4
.L_100:
        /*00c4*/ 	.byte	0x04, 0x1e
        /*00c6*/ 	.short	(.L_102 - .L_101)
.L_101:
        /*00c8*/ 	.word	0x00000000


	//----- nvinfo : EIATTR_CBANK_PARAM_SIZE
	.align		4
.L_102:
        /*00cc*/ 	.byte	0x03, 0x19
        /*00ce*/ 	.short	0x0e44


	//----- nvinfo : EIATTR_PARAM_CBANK
	.align		4
        /*00d0*/ 	.byte	0x04, 0x0a
        /*00d2*/ 	.short	(.L_104 - .L_103)
	.align		4
.L_103:
        /*00d4*/ 	.word	index@(.nv.constant0.ldpc2_BG1_split_index_fp_x2_desc_dyn_sm90_tb)
        /*00d8*/ 	.short	0x0210
        /*00da*/ 	.short	0x0e44
.L_104:


//--------------------- .nv.rel.action            --------------------------
	.section	.nv.rel.action,"",@"SHT_CUDA_RELOCINFO"
	.align	8
	.sectionentsize	8
        /*0000*/ 	.byte	0x4b, 0x00, 0x00, 0x00, 0x00, 0x00, 0x00, 0x00, 0x00, 0x02, 0x02, 0x08, 0x10, 0x0a, 0x2f, 0x22
        /* <DEDUP_REMOVED lines=19> */

